def matmul_kernel(
    a_ptr,
    b_ptr,
    c_ptr,
    M,
    N,
    K,
    stride_am,
    stride_ak,
    stride_bk,
    stride_bn,
    stride_cm,
    stride_cn,
    BLOCK_M: tl.constexpr,
    BLOCK_N: tl.constexpr,
    BLOCK_K: tl.constexpr,
    GROUP_M: tl.constexpr,
):
    pid = tl.program_id(axis=0)
    num_pid_m = tl.cdiv(M, BLOCK_M)
    num_pid_n = tl.cdiv(N, BLOCK_N)
    num_pid_in_group = GROUP_M * num_pid_n
    group_id = pid // num_pid_in_group
    first_pid_m = group_id * GROUP_M
    group_size_m = min(num_pid_m - first_pid_m, GROUP_M)
    pid_m = first_pid_m + ((pid % num_pid_in_group) % group_size_m)
    pid_n = (pid % num_pid_in_group) // group_size_m

    offs_am = (pid_m * BLOCK_M + tl.arange(0, BLOCK_M)) % M
    offs_bn = (pid_n * BLOCK_N + tl.arange(0, BLOCK_N)) % N
    offs_k = tl.arange(0, BLOCK_K)
    a_ptrs = a_ptr + offs_am[:, None] * stride_am + offs_k[None, :] * stride_ak
    b_ptrs = b_ptr + offs_k[:, None] * stride_bk + offs_bn[None, :] * stride_bn

    acc = tl.zeros((BLOCK_M, BLOCK_N), dtype=tl.float32)
    for kk in range(0, tl.cdiv(K, BLOCK_K)):
        a = tl.load(a_ptrs, mask=offs_k[None, :] < K - kk * BLOCK_K, other=0.0)
        b = tl.load(b_ptrs, mask=offs_k[:, None] < K - kk * BLOCK_K, other=0.0)
        acc = tl.dot(a, b, acc)
        a_ptrs += BLOCK_K * stride_ak
        b_ptrs += BLOCK_K * stride_bk

    c = acc.to(c_ptr.dtype.element_ty)
    offs_cm = pid_m * BLOCK_M + tl.arange(0, BLOCK_M)
    offs_cn = pid_n * BLOCK_N + tl.arange(0, BLOCK_N)
    c_ptrs = c_ptr + offs_cm[:, None] * stride_cm + offs_cn[None, :] * stride_cn
    mask = (offs_cm[:, None] < M) & (offs_cn[None, :] < N)
    tl.store(c_ptrs, c, mask=mask)

# config = {"BLOCK_K": 128, "BLOCK_M": 256, "BLOCK_N": 64, "GROUP_M": 8, "arch": "sm_100", "dtype": "fp32", "num_ctas": 1, "num_stages": 3, "num_warps": 4}
# arch = sm_100


// ===== COMPILED SASS (sm_100a) =====

	.target	sm_100a

	.elftype	@"ET_EXEC"


//--------------------- .note.nv.tkinfo           --------------------------
	.section	.note.nv.tkinfo,"",@"SHT_NOTE"
	.sectionflags	@"SHF_NOTE_NV_TKINFO"
	.tkinfo
        /*0018*/ 	.word	0x00000081
        /*0030*/ 	.string	""
        /*0030*/ 	.string	"ptxas-blackwell"
        /*0030*/ 	.string	"Cuda compilation tools, release 12.9, V12.9.86"
        /*0030*/ 	.string	"Build cuda_12.9.r12.9/compiler.36037853_0"
        /*0030*/ 	.string	"-v  -suppress-debug-info  -lineinfo  -arch sm_100a "



//--------------------- .note.nv.cuver            --------------------------
	.section	.note.nv.cuver,"",@"SHT_NOTE"
	.sectionflags	@"SHF_NOTE_NV_CUVER"
        /*0018*/ 	.short	0x0001
        /*001a*/ 	.short	0x0064
        /*001c*/ 	.short	0x0001
        /*001e*/ 	.short	0x0000
        /*0020*/ 	.short	0x0001
        /*0022*/ 	.short	0x0000


//--------------------- .nv.info                  --------------------------
	.section	.nv.info,"",@"SHT_CUDA_INFO"
	.align	4


	//----- nvinfo : EIATTR_REGCOUNT
	.align		4
        /*0000*/ 	.byte	0x04, 0x2f
        /*0002*/ 	.short	(.L_4 - .L_3)
	.align		4
.L_3:
        /*0004*/ 	.word	index@(matmul_kernel)
        /*0008*/ 	.word	0x000000ff


	//----- nvinfo : EIATTR_FRAME_SIZE
	.align		4
.L_4:
        /*000c*/ 	.byte	0x04, 0x11
        /*000e*/ 	.short	(.L_6 - .L_5)
	.align		4
.L_5:
        /*0010*/ 	.word	index@($__internal_2_$__cuda_sm10x_tcgen05_guardrail_trap_unallocated_columns_being_dealloced)
        /*0014*/ 	.word	0x00000e80


	//----- nvinfo : EIATTR_FRAME_SIZE
	.align		4
.L_6:
        /*0018*/ 	.byte	0x04, 0x11
        /*001a*/ 	.short	(.L_8 - .L_7)
	.align		4
.L_7:
        /*001c*/ 	.word	index@($__internal_1_$__cuda_sm10x_tcgen05_guardrail_trap_phase_invalid_during_alloc)
        /*0020*/ 	.word	0x00000e80


	//----- nvinfo : EIATTR_FRAME_SIZE
	.align		4
.L_8:
        /*0024*/ 	.byte	0x04, 0x11
        /*0026*/ 	.short	(.L_10 - .L_9)
	.align		4
.L_9:
        /*0028*/ 	.word	index@($__internal_0_$__cuda_sm10x_tcgen05_guardrail_trap_col_being_dealloced_not_returned_by_alloc)
        /*002c*/ 	.word	0x00000e80


	//----- nvinfo : EIATTR_FRAME_SIZE
	.align		4
.L_10:
        /*0030*/ 	.byte	0x04, 0x11
        /*0032*/ 	.short	(.L_12 - .L_11)
	.align		4
.L_11:
        /*0034*/ 	.word	index@(matmul_kernel)
        /*0038*/ 	.word	0x00000e80


	//----- nvinfo : EIATTR_MIN_STACK_SIZE
	.align		4
.L_12:
        /*003c*/ 	.byte	0x04, 0x12
        /*003e*/ 	.short	(.L_14 - .L_13)
	.align		4
.L_13:
        /*0040*/ 	.word	index@(matmul_kernel)
        /*0044*/ 	.word	0x00000e80
.L_14:


//--------------------- .nv.info.matmul_kernel    --------------------------
	.section	.nv.info.matmul_kernel,"",@"SHT_CUDA_INFO"
	.sectionflags	@""
	.align	4


	//----- nvinfo : EIATTR_CUDA_API_VERSION
	.align		4
        /*0000*/ 	.byte	0x04, 0x37
        /*0002*/ 	.short	(.L_16 - .L_15)
.L_15:
        /*0004*/ 	.word	0x00000081


	//----- nvinfo : EIATTR_KPARAM_INFO
	.align		4
.L_16:
        /*0008*/ 	.byte	0x04, 0x17
        /*000a*/ 	.short	(.L_18 - .L_17)
.L_17:
        /*000c*/ 	.word	0x00000000
        /*0010*/ 	.short	0x000d
        /*0012*/ 	.short	0x0048
        /*0014*/ 	.byte	0x00, 0xf4, 0x21, 0x00


	//----- nvinfo : EIATTR_KPARAM_INFO
	.align		4
.L_18:
        /*0018*/ 	.byte	0x04, 0x17
        /*001a*/ 	.short	(.L_20 - .L_19)
.L_19:
        /*001c*/ 	.word	0x00000000
        /*0020*/ 	.short	0x000c
        /*0022*/ 	.short	0x0040
        /*0024*/ 	.byte	0x00, 0xf4, 0x21, 0x00


	//----- nvinfo : EIATTR_KPARAM_INFO
	.align		4
.L_20:
        /*0028*/ 	.byte	0x04, 0x17
        /*002a*/ 	.short	(.L_22 - .L_21)
.L_21:
        /*002c*/ 	.word	0x00000000
        /*0030*/ 	.short	0x000b
        /*0032*/ 	.short	0x0038
        /*0034*/ 	.byte	0x00, 0xf0, 0x11, 0x00


	//----- nvinfo : EIATTR_KPARAM_INFO
	.align		4
.L_22:
        /*0038*/ 	.byte	0x04, 0x17
        /*003a*/ 	.short	(.L_24 - .L_23)
.L_23:
        /*003c*/ 	.word	0x00000000
        /*0040*/ 	.short	0x000a
        /*0042*/ 	.short	0x0034
        /*0044*/ 	.byte	0x00, 0xf0, 0x11, 0x00


	//----- nvinfo : EIATTR_KPARAM_INFO
	.align		4
.L_24:
        /*0048*/ 	.byte	0x04, 0x17
        /*004a*/ 	.short	(.L_26 - .L_25)
.L_25:
        /*004c*/ 	.word	0x00000000
        /*0050*/ 	.short	0x0009
        /*0052*/ 	.short	0x0030
        /*0054*/ 	.byte	0x00, 0xf0, 0x11, 0x00


	//----- nvinfo : EIATTR_KPARAM_INFO
	.align		4
.L_26:
        /*0058*/ 	.byte	0x04, 0x17
        /*005a*/ 	.short	(.L_28 - .L_27)
.L_27:
        /*005c*/ 	.word	0x00000000
        /*0060*/ 	.short	0x0008
        /*0062*/ 	.short	0x002c
        /*0064*/ 	.byte	0x00, 0xf0, 0x11, 0x00


	//----- nvinfo : EIATTR_KPARAM_INFO
	.align		4
.L_28:
        /*0068*/ 	.byte	0x04, 0x17
        /*006a*/ 	.short	(.L_30 - .L_29)
.L_29:
        /*006c*/ 	.word	0x00000000
        /*0070*/ 	.short	0x0007
        /*0072*/ 	.short	0x0028
        /*0074*/ 	.byte	0x00, 0xf0, 0x11, 0x00


	//----- nvinfo : EIATTR_KPARAM_INFO
	.align		4
.L_30:
        /*0078*/ 	.byte	0x04, 0x17
        /*007a*/ 	.short	(.L_32 - .L_31)
.L_31:
        /*007c*/ 	.word	0x00000000
        /*0080*/ 	.short	0x0006
        /*0082*/ 	.short	0x0024
        /*0084*/ 	.byte	0x00, 0xf0, 0x11, 0x00


	//----- nvinfo : EIATTR_KPARAM_INFO
	.align		4
.L_32:
        /*0088*/ 	.byte	0x04, 0x17
        /*008a*/ 	.short	(.L_34 - .L_33)
.L_33:
        /*008c*/ 	.word	0x00000000
        /*0090*/ 	.short	0x0005
        /*0092*/ 	.short	0x0020
        /*0094*/ 	.byte	0x00, 0xf0, 0x11, 0x00


	//----- nvinfo : EIATTR_KPARAM_INFO
	.align		4
.L_34:
        /*0098*/ 	.byte	0x04, 0x17
        /*009a*/ 	.short	(.L_36 - .L_35)
.L_35:
        /*009c*/ 	.word	0x00000000
        /*00a0*/ 	.short	0x0004
        /*00a2*/ 	.short	0x001c
        /*00a4*/ 	.byte	0x00, 0xf0, 0x11, 0x00


	//----- nvinfo : EIATTR_KPARAM_INFO
	.align		4
.L_36:
        /*00a8*/ 	.byte	0x04, 0x17
        /*00aa*/ 	.short	(.L_38 - .L_37)
.L_37:
        /*00ac*/ 	.word	0x00000000
        /*00b0*/ 	.short	0x0003
        /*00b2*/ 	.short	0x0018
        /*00b4*/ 	.byte	0x00, 0xf0, 0x11, 0x00


	//----- nvinfo : EIATTR_KPARAM_INFO
	.align		4
.L_38:
        /*00b8*/ 	.byte	0x04, 0x17
        /*00ba*/ 	.short	(.L_40 - .L_39)
.L_39:
        /*00bc*/ 	.word	0x00000000
        /*00c0*/ 	.short	0x0002
        /*00c2*/ 	.short	0x0010
        /*00c4*/ 	.byte	0x00, 0xf4, 0x21, 0x00


	//----- nvinfo : EIATTR_KPARAM_INFO
	.align		4
.L_40:
        /*00c8*/ 	.byte	0x04, 0x17
        /*00ca*/ 	.short	(.L_42 - .L_41)
.L_41:
        /*00cc*/ 	.word	0x00000000
        /*00d0*/ 	.short	0x0001
        /*00d2*/ 	.short	0x0008
        /*00d4*/ 	.byte	0x00, 0xf4, 0x21, 0x00


	//----- nvinfo : EIATTR_KPARAM_INFO
	.align		4
.L_42:
        /*00d8*/ 	.byte	0x04, 0x17
        /*00da*/ 	.short	(.L_44 - .L_43)
.L_43:
        /*00dc*/ 	.word	0x00000000
        /*00e0*/ 	.short	0x0000
        /*00e2*/ 	.short	0x0000
        /*00e4*/ 	.byte	0x00, 0xf4, 0x21, 0x00


	//----- nvinfo : EIATTR_AT_ENTRY_FRAGMENTS
	.align		4
.L_44:
        /*00e8*/ 	.byte	0x04, 0x4f
        /*00ea*/ 	.short	(.L_46 - .L_45)


	//   ....[0]....
.L_45:
        /*00ec*/ 	.word	0x00000004


	//----- nvinfo : EIATTR_RESERVED_SMEM_USED
	.align		4
.L_46:
        /*00f0*/ 	.byte	0x01, 0x41
	.zero		2


	//----- nvinfo : EIATTR_SPARSE_MMA_MASK
	.align		4
        /*00f4*/ 	.byte	0x03, 0x50
        /*00f6*/ 	.short	0x0000


	//----- nvinfo : EIATTR_TCGEN05_1CTA_USED
	.align		4
        /*00f8*/ 	.byte	0x01, 0x51
	.zero		2


	//----- nvinfo : EIATTR_MAXREG_COUNT
	.align		4
        /*00fc*/ 	.byte	0x03, 0x1b
        /*00fe*/ 	.short	0x00ff


	//----- nvinfo : EIATTR_NUM_BARRIERS
	.align		4
        /*0100*/ 	.byte	0x02, 0x4c
        /*0102*/ 	.byte	0x01
	.zero		1


	//----- nvinfo : EIATTR_ANNOTATIONS
	.align		4
        /*0104*/ 	.byte	0x04, 0x55
        /*0106*/ 	.short	(.L_48 - .L_47)


	//   ....[0]....
.L_47:
        /*0108*/ 	.word	0x00000001
        /*010c*/ 	.byte	0x00, 0x0d, 0x00, 0x00, 0x01, 0x00, 0x00, 0x00, 0x80, 0x0d, 0x00, 0x00, 0x01, 0x00, 0x00, 0x00
        /* <DEDUP_REMOVED lines=1864> */
        /*759c*/ 	.byte	0x90, 0xe6, 0x02, 0x00


	//----- nvinfo : EIATTR_INT_WARP_WIDE_INSTR_OFFSETS
	.align		4
.L_48:
        /*75a0*/ 	.byte	0x04, 0x31
        /*75a2*/ 	.short	(.L_50 - .L_49)


	//   ....[0]....
.L_49:
        /*75a4*/ 	.word	0x00004d50


	//   ....[1]....
        /*75a8*/ 	.word	0x00004d80


	//   ....[2]....
        /*75ac*/ 	.word	0x00004e80


	//   ....[3]....
        /*75b0*/ 	.word	0x00030d00


	//   ....[4]....
        /*75b4*/ 	.word	0x00030d50


	//----- nvinfo : EIATTR_COOP_GROUP_MASK_REGIDS
	.align		4
.L_50:
        /*75b8*/ 	.byte	0x04, 0x29
        /*75ba*/ 	.short	(.L_52 - .L_51)


	//   ....[0]....
.L_51:
        /*75bc*/ 	.word	0xffffffff


	//   ....[1]....
        /*75c0*/ 	.word	0xffffffff


	//   ....[2]....
        /*75c4*/ 	.word	0xffffffff


	//   ....[3]....
        /*75c8*/ 	.word	0xffffffff


	//----- nvinfo : EIATTR_COOP_GROUP_INSTR_OFFSETS
	.align		4
.L_52:
        /*75cc*/ 	.byte	0x04, 0x28
        /*75ce*/ 	.short	(.L_54 - .L_53)


	//   ....[0]....
.L_53:
        /*75d0*/ 	.word	0x00000070


	//   ....[1]....
        /*75d4*/ 	.word	0x00000330


	//   ....[2]....
        /*75d8*/ 	.word	0x00030b90


	//   ....[3]....
        /*75dc*/ 	.word	0x00030e00


	//----- nvinfo : EIATTR_VRC_CTA_INIT_COUNT
	.align		4
.L_54:
        /*75e0*/ 	.byte	0x02, 0x4a
        /*75e2*/ 	.byte	0x80
	.zero		1


	//----- nvinfo : EIATTR_MBARRIER_INSTR_OFFSETS
	.align		4
        /*75e4*/ 	.byte	0x04, 0x39
        /*75e6*/ 	.short	(.L_56 - .L_55)


	//   ....[0]....
.L_55:
        /*75e8*/ 	.word	0x00004f50
        /*75ec*/ 	.word	0x000000ff
        /*75f0*/ 	.word	0x00000000
        /*75f4*/ 	.short	0x0100
        /*75f6*/ 	.byte	0x08
	.zero		1


	//   ....[1]....
        /*75f8*/ 	.word	0x00004fe0
        /*75fc*/ 	.word	0x000000ff
        /*7600*/ 	.word	0x00058008
        /*7604*/ 	.short	0x0100
        /*7606*/ 	.byte	0x07
	.zero		1


	//   ....[2]....
        /*7608*/ 	.word	0x0001f1d0
        /*760c*/ 	.word	0x000000ff
        /*7610*/ 	.word	0x00000000
        /*7614*/ 	.short	0x010a
        /*7616*/ 	.byte	0x08
	.zero		1


	//   ....[3]....
        /*7618*/ 	.word	0x0002e650
        /*761c*/ 	.word	0x000000ff
        /*7620*/ 	.word	0x00000000
        /*7624*/ 	.short	0x010a
        /*7626*/ 	.byte	0x08
	.zero		1


	//   ....[4]....
        /*7628*/ 	.word	0x0002e730
        /*762c*/ 	.word	0x000000ff
        /*7630*/ 	.word	0x00058000
        /*7634*/ 	.short	0x0108
        /*7636*/ 	.byte	0x07
	.zero		1


	//   ....[5]....
        /*7638*/ 	.word	0x0002e760
        /*763c*/ 	.word	0x000000ff
        /*7640*/ 	.word	0x00058008
        /*7644*/ 	.short	0x0108
        /*7646*/ 	.byte	0x07
	.zero		1


	//   ....[6]....
        /*7648*/ 	.word	0x00030e20
        /*764c*/ 	.word	0x000000ff
        /*7650*/ 	.word	0x00000000
        /*7654*/ 	.short	0x010a
        /*7656*/ 	.byte	0x08
	.zero		1


	//   ....[7]....
        /*7658*/ 	.word	0x00030e50
        /*765c*/ 	.word	0x000000ff
        /*7660*/ 	.word	0x00000000
        /*7664*/ 	.short	0x010a
        /*7666*/ 	.byte	0x08
	.zero		1


	//----- nvinfo : EIATTR_NUM_MBARRIERS
	.align		4
.L_56:
        /*7668*/ 	.byte	0x03, 0x38
        /*766a*/ 	.short	0x0002


	//----- nvinfo : EIATTR_EXIT_INSTR_OFFSETS
	.align		4
        /*766c*/ 	.byte	0x04, 0x1c
        /*766e*/ 	.short	(.L_58 - .L_57)


	//   ....[0]....
.L_57:
        /*7670*/ 	.word	0x00030e10


	//----- nvinfo : EIATTR_REQNTID
	.align		4
.L_58:
        /*7674*/ 	.byte	0x04, 0x10
        /*7676*/ 	.short	(.L_60 - .L_59)
.L_59:
        /*7678*/ 	.word	0x00000080
        /*767c*/ 	.word	0x00000001
        /*7680*/ 	.word	0x00000001


	//----- nvinfo : EIATTR_CRS_STACK_SIZE
	.align		4
.L_60:
        /*7684*/ 	.byte	0x04, 0x1e
        /*7686*/ 	.short	(.L_62 - .L_61)
.L_61:
        /*7688*/ 	.word	0x00000000


	//----- nvinfo : EIATTR_CBANK_PARAM_SIZE
	.align		4
.L_62:
        /*768c*/ 	.byte	0x03, 0x19
        /*768e*/ 	.short	0x0050


	//----- nvinfo : EIATTR_PARAM_CBANK
	.align		4
        /*7690*/ 	.byte	0x04, 0x0a
        /*7692*/ 	.short	(.L_64 - .L_63)
	.align		4
.L_63:
        /*7694*/ 	.word	index@(.nv.constant0.matmul_kernel)
        /*7698*/ 	.short	0x0380
        /*769a*/ 	.short	0x0050


	//----- nvinfo : EIATTR_SW_WAR
	.align		4
.L_64:
        /*769c*/ 	.byte	0x04, 0x36
        /*769e*/ 	.short	(.L_66 - .L_65)
.L_65:
        /*76a0*/ 	.word	0x00000008
.L_66:


//--------------------- .nv.compat                --------------------------
	.section	.nv.compat,"",@"SHT_CUDA_COMPAT_INFO"
	.align	4
        /*0000*/ 	.byte	0x02, 0x02, 0x02, 0x00, 0x02, 0x05, 0x05, 0x00, 0x02, 0x03, 0x00, 0x00, 0x02, 0x06, 0x01, 0x00


//--------------------- .nv.callgraph             --------------------------
	.section	.nv.callgraph,"",@"SHT_CUDA_CALLGRAPH"
	.align	4
	.sectionentsize	8
	.align		4
        /*0000*/ 	.word	0x00000000
	.align		4
        /*0004*/ 	.word	0xffffffff
	.align		4
        /*0008*/ 	.word	0x00000000
	.align		4
        /*000c*/ 	.word	0xfffffffe
	.align		4
        /*0010*/ 	.word	0x00000000
	.align		4
        /*0014*/ 	.word	0xfffffffd
	.align		4
        /*0018*/ 	.word	0x00000000
	.align		4
        /*001c*/ 	.word	0xfffffffc


//--------------------- .text.matmul_kernel       --------------------------
	.section	.text.matmul_kernel,"ax",@progbits
	.align	128
        .global         matmul_kernel
        .type           matmul_kernel,@function
        .size           matmul_kernel,(.L_x_22 - matmul_kernel)
        .other          matmul_kernel,@"STO_CUDA_ENTRY STV_DEFAULT"
matmul_kernel:
.text.matmul_kernel:
[----:B------:R-:W1:Y:S01]  /*0000*/  LDC R1, c[0x0][0x37c] ;  /* 0x0000df00ff017b82 */ /* 0x000e620000000800 */
[----:B------:R-:W2:Y:S01]  /*0010*/  S2R R0, SR_TID.X ;  /* 0x0000000000007919 */ /* 0x000ea20000002100 */
[----:B-1----:R-:W-:Y:S01]  /*0020*/  VIADD R1, R1, 0xfffff180 ;  /* 0xfffff18001017836 */ /* 0x002fe20000000000 */
[----:B--2---:R-:W-:-:S13]  /*0030*/  ISETP.GE.U32.AND P0, PT, R0, 0x20, PT ;  /* 0x000000200000780c */ /* 0x004fda0003f06070 */
[----:B------:R-:W-:Y:S02]  /*0040*/  VOTEU.ANY UP0, P0 ;  /* 0x0000000000ff7886 */ /* 0x000fe40000000100 */
[----:B------:R-:W-:Y:S05]  /*0050*/  BRA.U UP0, `(.L_x_0) ;  /* 0x0000000100b87547 */ /* 0x000fea000b800000 */
[----:B------:R-:W1:Y:S01]  /*0060*/  S2UR UR6, SR_CgaCtaId ;  /* 0x00000000000679c3 */ /* 0x000e620000008800 */
[----:B------:R-:W-:Y:S01]  /*0070*/  NOP ;  /* 0x0000000000007918 */ /* 0x000fe20000000000 */
[----:B------:R-:W-:Y:S02]  /*0080*/  UMOV UR4, 0x40 ;  /* 0x0000004000047882 */ /* 0x000fe40000000000 */
[----:B-1----:R-:W-:-:S09]  /*0090*/  ULEA UR4, UR6, UR4, 0x18 ;  /* 0x0000000406047291 */ /* 0x002fd2000f8ec0ff */
[----:B------:R-:W1:Y:S01]  /*00a0*/  LDS.U8 R0, [UR4] ;  /* 0x00000004ff007984 */ /* 0x000e620008000000 */
[----:B------:R-:W-:Y:S02]  /*00b0*/  UMOV UR4, 0x400 ;  /* 0x0000040000047882 */ /* 0x000fe40000000000 */
[----:B------:R-:W-:Y:S01]  /*00c0*/  ULEA UR4, UR6, UR4, 0x18 ;  /* 0x0000000406047291 */ /* 0x000fe2000f8ec0ff */
[----:B-1----:R-:W-:-:S13]  /*00d0*/  ISETP.NE.AND P0, PT, R0, RZ, PT ;  /* 0x000000ff0000720c */ /* 0x002fda0003f05270 */
[----:B------:R-:W-:Y:S05]  /*00e0*/  @P0 BRA `(.L_x_1) ;  /* 0x00000000007c0947 */ /* 0x000fea0003800000 */
[----:B------:R-:W-:-:S13]  /*00f0*/  ELECT P0, URZ, PT ;  /* 0x0000000000ff782f */ /* 0x000fda0003800000 */
[----:B------:R-:W-:Y:S05]  /*0100*/  @!P0 BRA `(.L_x_2) ;  /* 0x0000000000848947 */ /* 0x000fea0003800000 */
[----:B------:R-:W-:Y:S01]  /*0110*/  UMOV UR5, 0x10 ;  /* 0x0000001000057882 */ /* 0x000fe20000000000 */
[----:B------:R-:W-:Y:S02]  /*0120*/  IMAD.MOV.U32 R4, RZ, RZ, 0x1 ;  /* 0x00000001ff047424 */ /* 0x000fe400078e00ff */
[----:B------:R-:W-:Y:S02]  /*0130*/  IMAD.MOV.U32 R5, RZ, RZ, 0xffff ;  /* 0x0000ffffff057424 */ /* 0x000fe400078e00ff */
[----:B------:R-:W-:Y:S04]  /*0140*/  DEPBAR.LE SB1, 0x36 ;  /* 0x00009d800000791a */ /* 0x000fe80000000000 */
[----:B------:R-:W1:Y:S02]  /*0150*/  UTCATOMSWS.FIND_AND_SET.ALIGN UP1, UR5, UR5 ;  /* 0x00000005000575e3 */ /* 0x000e640008020800 */
[----:B-1----:R-:W-:-:S04]  /*0160*/  PLOP3.LUT P0, PT, PT, PT, UP1, 0x80, 0x8 ;  /* 0x000000000008781c */ /* 0x002fc80003f0f018 */
[----:B------:R-:W-:-:S04]  /*0170*/  SEL R0, RZ, 0xffffffff, !P0 ;  /* 0xffffffffff007807 */ /* 0x000fc80004000000 */
[----:B------:R-:W-:Y:S02]  /*0180*/  ISETP.NE.AND P0, PT, R0, RZ, PT ;  /* 0x000000ff0000720c */ /* 0x000fe40003f05270 */
[----:B------:R-:W-:-:S11]  /*0190*/  MOV R0, UR5 ;  /* 0x0000000500007c02 */ /* 0x000fd60008000f00 */
[----:B------:R-:W-:Y:S05]  /*01a0*/  @P0 BRA `(.L_x_3) ;  /* 0x0000000000240947 */ /* 0x000fea0003800000 */
.L_x_4:
[----:B------:R-:W-:Y:S05]  /*01b0*/  NANOSLEEP 0x64 ;  /* 0x000000640000795d */ /* 0x000fea0003800000 */
[----:B------:R-:W-:-:S05]  /*01c0*/  UMOV UR5, 0x10 ;  /* 0x0000001000057882 */ /* 0x000fca0000000000 */
[----:B------:R-:W-:Y:S04]  /*01d0*/  DEPBAR.LE SB1, 0x36 ;  /* 0x00009d800000791a */ /* 0x000fe80000000000 */
[----:B------:R-:W1:Y:S02]  /*01e0*/  UTCATOMSWS.FIND_AND_SET.ALIGN UP1, UR5, UR5 ;  /* 0x00000005000575e3 */ /* 0x000e640008020800 */
[----:B-1----:R-:W-:-:S04]  /*01f0*/  PLOP3.LUT P0, PT, PT, PT, UP1, 0x80, 0x8 ;  /* 0x000000000008781c */ /* 0x002fc80003f0f018 */
[----:B------:R-:W-:-:S04]  /*0200*/  SEL R0, RZ, 0xffffffff, !P0 ;  /* 0xffffffffff007807 */ /* 0x000fc80004000000 */
[----:B------:R-:W-:Y:S01]  /*0210*/  ISETP.NE.AND P0, PT, R0, RZ, PT ;  /* 0x000000ff0000720c */ /* 0x000fe20003f05270 */
[----:B------:R-:W-:-:S12]  /*0220*/  IMAD.U32 R0, RZ, RZ, UR5 ;  /* 0x00000005ff007e24 */ /* 0x000fd8000f8e00ff */
[----:B------:R-:W-:Y:S05]  /*0230*/  @!P0 BRA `(.L_x_4) ;  /* 0xfffffffc00dc8947 */ /* 0x000fea000383ffff */
.L_x_3:
[C---:B------:R-:W-:Y:S01]  /*0240*/  VIADD R3, R0.reuse, 0x10 ;  /* 0x0000001000037836 */ /* 0x040fe20000000000 */
[----:B------:R-:W-:Y:S01]  /*0250*/  UMOV UR5, 0x50 ;  /* 0x0000005000057882 */ /* 0x000fe20000000000 */
[----:B------:R-:W-:Y:S01]  /*0260*/  SHF.L.U32 R2, R5, R0, RZ ;  /* 0x0000000005027219 */ /* 0x000fe200000006ff */
[----:B------:R-:W-:Y:S01]  /*0270*/  ULEA UR5, UR6, UR5, 0x18 ;  /* 0x0000000506057291 */ /* 0x000fe2000f8ec0ff */
[----:B------:R-:W-:Y:S01]  /*0280*/  IMAD.SHL.U32 R0, R0, 0x20, RZ ;  /* 0x0000002000007824 */ /* 0x000fe200078e00ff */
[----:B------:R-:W-:-:S04]  /*0290*/  SHF.L.U32 R3, R4, R3, RZ ;  /* 0x0000000304037219 */ /* 0x000fc800000006ff */
[----:B------:R-:W-:-:S05]  /*02a0*/  LOP3.LUT R2, R3, R2, RZ, 0xfc, !PT ;  /* 0x0000000203027212 */ /* 0x000fca00078efcff */
[----:B------:R1:W-:Y:S04]  /*02b0*/  ATOMS.OR RZ, [UR5], R2 ;  /* 0x00000002ffff798c */ /* 0x0003e8000b000005 */
[----:B------:R1:W-:Y:S01]  /*02c0*/  STS [UR4], R0 ;  /* 0x00000000ff007988 */ /* 0x0003e20008000804 */
[----:B------:R-:W-:Y:S05]  /*02d0*/  BRA `(.L_x_2) ;  /* 0x0000000000107947 */ /* 0x000fea0003800000 */
.L_x_1:
[----:B------:R-:W-:Y:S02]  /*02e0*/  MOV R0, 0xffffffff ;  /* 0xffffffff00007802 */ /* 0x000fe40000000f00 */
[----:B------:R-:W-:-:S03]  /*02f0*/  MOV R2, 0x320 ;  /* 0x0000032000027802 */ /* 0x000fc60000000f00 */
[----:B------:R1:W-:Y:S04]  /*0300*/  STS [UR4], R0 ;  /* 0x00000000ff007988 */ /* 0x0003e80008000804 */
[----:B-1----:R-:W-:Y:S05]  /*0310*/  CALL.REL.NOINC `($__internal_1_$__cuda_sm10x_tcgen05_guardrail_trap_phase_invalid_during_alloc) ;  /* 0x0000030800e47944 */ /* 0x002fea0003c00000 */
.L_x_2:
[----:B------:R-:W-:Y:S05]  /*0320*/  WARPSYNC.ALL ;  /* 0x0000000000007948 */ /* 0x000fea0003800000 */
[----:B------:R-:W-:Y:S01]  /*0330*/  NOP ;  /* 0x0000000000007918 */ /* 0x000fe20000000000 */
.L_x_0:
[----:B------:R-:W2:Y:S01]  /*0340*/  LDC.64 R4, c[0x0][0x398] ;  /* 0x0000e600ff047b82 */ /* 0x000ea20000000a00 */
[----:B------:R-:W3:Y:S01]  /*0350*/  S2R R7, SR_CTAID.X ;  /* 0x0000000000077919 */ /* 0x000ee20000002500 */
[----:B------:R-:W-:Y:S01]  /*0360*/  UMOV UR7, 0x400 ;  /* 0x0000040000077882 */ /* 0x000fe20000000000 */
[----:B------:R-:W4:Y:S01]  /*0370*/  LDCU UR8, c[0x0][0x3b0] ;  /* 0x00007600ff0877ac */ /* 0x000f220008000800 */
[----:B------:R-:W5:Y:S01]  /*0380*/  S2R R16, SR_TID.X ;  /* 0x0000000000107919 */ /* 0x000f620000002100 */
[----:B------:R-:W1:Y:S03]  /*0390*/  LDCU.128 UR12, c[0x0][0x380] ;  /* 0x00007000ff0c77ac */ /* 0x000e660008000c00 */
[----:B------:R-:W1:Y:S01]  /*03a0*/  S2UR UR5, SR_CgaCtaId ;  /* 0x00000000000579c3 */ /* 0x000e620000008800 */
[----:B------:R-:W1:Y:S01]  /*03b0*/  LDCU UR11, c[0x0][0x3b0] ;  /* 0x00007600ff0b77ac */ /* 0x000e620008000800 */
[----:B------:R-:W1:Y:S01]  /*03c0*/  LDCU UR33, c[0x0][0x3b0] ;  /* 0x00007600ff2177ac */ /* 0x000e620008000800 */
[----:B------:R-:W1:Y:S01]  /*03d0*/  LDCU UR34, c[0x0][0x3b0] ;  /* 0x00007600ff2277ac */ /* 0x000e620008000800 */
[----:B------:R-:W1:Y:S02]  /*03e0*/  LDCU UR39, c[0x0][0x3b0] ;  /* 0x00007600ff2777ac */ /* 0x000e640008000800 */
[----:B-12---:R-:W-:Y:S01]  /*03f0*/  VIADD R0, R5, 0x3f ;  /* 0x0000003f05007836 */ /* 0x006fe20000000000 */
[----:B------:R-:W1:Y:S04]  /*0400*/  LDCU UR19, c[0x0][0x3b0] ;  /* 0x00007600ff1377ac */ /* 0x000e680008000800 */
[----:B------:R-:W-:Y:S01]  /*0410*/  SHF.R.S32.HI R3, RZ, 0x1f, R0 ;  /* 0x0000001fff037819 */ /* 0x000fe20000011400 */
[----:B------:R-:W2:Y:S03]  /*0420*/  LDCU UR35, c[0x0][0x3b0] ;  /* 0x00007600ff2377ac */ /* 0x000ea60008000800 */
[----:B------:R-:W-:-:S02]  /*0430*/  LEA.HI R3, R3, R0, RZ, 0x6 ;  /* 0x0000000003037211 */ /* 0x000fc400078f30ff */
[----:B---3--:R-:W-:Y:S01]  /*0440*/  IABS R10, R7 ;  /* 0x00000007000a7213 */ /* 0x008fe20000000000 */
[----:B------:R-:W-:Y:S01]  /*0450*/  ULEA UR7, UR5, UR7, 0x18 ;  /* 0x0000000705077291 */ /* 0x000fe2000f8ec0ff */
[----:B------:R-:W-:Y:S01]  /*0460*/  SHF.R.S32.HI R3, RZ, 0x6, R3 ;  /* 0x00000006ff037819 */ /* 0x000fe20000011403 */
[----:B------:R-:W-:Y:S01]  /*0470*/  BAR.SYNC.DEFER_BLOCKING 0x0 ;  /* 0x0000000000007b1d */ /* 0x000fe20000010000 */
[----:B-----5:R-:W-:-:S03]  /*0480*/  LOP3.LUT R83, R16, 0x7f, RZ, 0xc0, !PT ;  /* 0x0000007f10537812 */ /* 0x020fc600078ec0ff */
[----:B------:R-:W-:Y:S02]  /*0490*/  IMAD.SHL.U32 R6, R3, 0x8, RZ ;  /* 0x0000000803067824 */ /* 0x000fe400078e00ff */
[----:B------:R-:W3:Y:S03]  /*04a0*/  LDCU UR36, c[0x0][0x3b0] ;  /* 0x00007600ff2477ac */ /* 0x000ee60008000800 */
[-C--:B------:R-:W-:Y:S01]  /*04b0*/  IABS R9, R6.reuse ;  /* 0x0000000600097213 */ /* 0x080fe20000000000 */
[----:B------:R-:W5:Y:S01]  /*04c0*/  LDCU UR9, c[0x0][0x3b0] ;  /* 0x00007600ff0977ac */ /* 0x000f620008000800 */
[----:B------:R-:W-:Y:S02]  /*04d0*/  IABS R12, R6 ;  /* 0x00000006000c7213 */ /* 0x000fe40000000000 */
[----:B------:R-:W1:Y:S01]  /*04e0*/  I2F.RP R0, R9 ;  /* 0x0000000900007306 */ /* 0x000e620000209400 */
[----:B------:R-:W2:Y:S01]  /*04f0*/  LDCU UR40, c[0x0][0x3b0] ;  /* 0x00007600ff2877ac */ /* 0x000ea20008000800 */
[----:B------:R-:W2:Y:S01]  /*0500*/  LDCU UR42, c[0x0][0x3b0] ;  /* 0x00007600ff2a77ac */ /* 0x000ea20008000800 */
[----:B------:R-:W2:Y:S01]  /*0510*/  LDCU UR27, c[0x0][0x3b0] ;  /* 0x00007600ff1b77ac */ /* 0x000ea20008000800 */
[----:B------:R-:W2:Y:S01]  /*0520*/  LDS R14, [UR7] ;  /* 0x00000007ff0e7984 */ /* 0x000ea20008000800 */
[----:B------:R-:W2:Y:S03]  /*0530*/  LDCU UR20, c[0x0][0x3b0] ;  /* 0x00007600ff1477ac */ /* 0x000ea60008000800 */
[----:B-1----:R-:W1:Y:S01]  /*0540*/  MUFU.RCP R0, R0 ;  /* 0x0000000000007308 */ /* 0x002e620000001000 */
[----:B------:R-:W2:Y:S01]  /*0550*/  LDCU UR28, c[0x0][0x3b0] ;  /* 0x00007600ff1c77ac */ /* 0x000ea20008000800 */
[----:B------:R-:W2:Y:S01]  /*0560*/  LDCU UR21, c[0x0][0x3b0] ;  /* 0x00007600ff1577ac */ /* 0x000ea20008000800 */
[----:B------:R-:W2:Y:S01]  /*0570*/  LDCU UR22, c[0x0][0x3b0] ;  /* 0x00007600ff1677ac */ /* 0x000ea20008000800 */
[----:B------:R-:W2:Y:S01]  /*0580*/  LDCU UR37, c[0x0][0x3b0] ;  /* 0x00007600ff2577ac */ /* 0x000ea20008000800 */
[----:B-1----:R-:W-:Y:S01]  /*0590*/  VIADD R2, R0, 0xffffffe ;  /* 0x0ffffffe00027836 */ /* 0x002fe20000000000 */
[----:B------:R-:W1:Y:S01]  /*05a0*/  LDCU UR23, c[0x0][0x3b0] ;  /* 0x00007600ff1777ac */ /* 0x000e620008000800 */
[----:B------:R-:W-:-:S02]  /*05b0*/  IMAD.MOV R0, RZ, RZ, -R12 ;  /* 0x000000ffff007224 */ /* 0x000fc400078e0a0c */
[----:B------:R2:W1:Y:S01]  /*05c0*/  F2I.FTZ.U32.TRUNC.NTZ R3, R2 ;  /* 0x0000000200037305 */ /* 0x000462000021f000 */
[----:B------:R-:W3:Y:S01]  /*05d0*/  LDCU UR24, c[0x0][0x3b0] ;  /* 0x00007600ff1877ac */ /* 0x000ee20008000800 */
[----:B------:R-:W3:Y:S01]  /*05e0*/  LDCU UR38, c[0x0][0x3b0] ;  /* 0x00007600ff2677ac */ /* 0x000ee20008000800 */
[----:B--2---:R-:W-:Y:S01]  /*05f0*/  IMAD.MOV.U32 R2, RZ, RZ, RZ ;  /* 0x000000ffff027224 */ /* 0x004fe200078e00ff */
[----:B------:R-:W2:Y:S01]  /*0600*/  LDCU UR25, c[0x0][0x3b0] ;  /* 0x00007600ff1977ac */ /* 0x000ea20008000800 */
[----:B------:R-:W2:Y:S01]  /*0610*/  LDCU UR26, c[0x0][0x3b0] ;  /* 0x00007600ff1a77ac */ /* 0x000ea20008000800 */
[----:B-1----:R-:W-:Y:S02]  /*0620*/  IADD3 R8, PT, PT, RZ, -R3, RZ ;  /* 0x80000003ff087210 */ /* 0x002fe40007ffe0ff */
[----:B------:R-:W-:Y:S01]  /*0630*/  R2UR UR10, R14 ;  /* 0x000000000e0a72ca */ /* 0x000fe200000e0000 */
[----:B------:R-:W1:Y:S02]  /*0640*/  LDCU UR29, c[0x0][0x3b0] ;  /* 0x00007600ff1d77ac */ /* 0x000e640008000800 */
[----:B------:R-:W-:-:S02]  /*0650*/  IMAD R11, R8, R9, RZ ;  /* 0x00000009080b7224 */ /* 0x000fc400078e02ff */
[----:B------:R-:W-:Y:S01]  /*0660*/  IMAD.MOV.U32 R8, RZ, RZ, R10 ;  /* 0x000000ffff087224 */ /* 0x000fe200078e000a */
[----:B------:R-:W1:Y:S01]  /*0670*/  LDCU UR30, c[0x0][0x3b0] ;  /* 0x00007600ff1e77ac */ /* 0x000e620008000800 */
[----:B------:R-:W-:Y:S01]  /*0680*/  IMAD.HI.U32 R3, R3, R11, R2 ;  /* 0x0000000b03037227 */ /* 0x000fe200078e0002 */
[----:B------:R-:W-:Y:S01]  /*0690*/  IABS R11, R4 ;  /* 0x00000004000b7213 */ /* 0x000fe20000000000 */
[----:B------:R-:W1:Y:S04]  /*06a0*/  LDCU UR43, c[0x0][0x3b0] ;  /* 0x00007600ff2b77ac */ /* 0x000e680008000800 */
[----:B------:R-:W-:Y:S01]  /*06b0*/  IMAD.HI.U32 R3, R3, R8, RZ ;  /* 0x0000000803037227 */ /* 0x000fe200078e00ff */
[----:B------:R-:W1:Y:S03]  /*06c0*/  LDCU UR31, c[0x0][0x3b0] ;  /* 0x00007600ff1f77ac */ /* 0x000e660008000800 */
[----:B------:R-:W-:Y:S01]  /*06d0*/  IMAD R0, R3, R0, R8 ;  /* 0x0000000003007224 */ /* 0x000fe200078e0208 */
[----:B------:R-:W1:Y:S04]  /*06e0*/  LDCU UR32, c[0x0][0x3b0] ;  /* 0x00007600ff2077ac */ /* 0x000e680008000800 */
[----:B------:R-:W-:Y:S01]  /*06f0*/  ISETP.GT.U32.AND P1, PT, R9, R0, PT ;  /* 0x000000000900720c */ /* 0x000fe20003f24070 */
[----:B------:R-:W1:Y:S01]  /*0700*/  LDCU UR44, c[0x0][0x3b0] ;  /* 0x00007600ff2c77ac */ /* 0x000e620008000800 */
[----:B------:R-:W1:Y:S01]  /*0710*/  LDCU UR41, c[0x0][0x3b0] ;  /* 0x00007600ff2977ac */ /* 0x000e620008000800 */
[----:B------:R-:W1:Y:S10]  /*0720*/  LDCU UR45, c[0x0][0x3b0] ;  /* 0x00007600ff2d77ac */ /* 0x000e740008000800 */
[-C--:B------:R-:W-:Y:S01]  /*0730*/  @!P1 IADD3 R0, PT, PT, R0, -R9.reuse, RZ ;  /* 0x8000000900009210 */ /* 0x080fe20007ffe0ff */
[----:B------:R-:W-:Y:S01]  /*0740*/  @!P1 VIADD R3, R3, 0x1 ;  /* 0x0000000103039836 */ /* 0x000fe20000000000 */
[----:B------:R-:W-:Y:S01]  /*0750*/  ISETP.NE.AND P1, PT, R6, RZ, PT ;  /* 0x000000ff0600720c */ /* 0x000fe20003f25270 */
[----:B------:R-:W1:Y:S01]  /*0760*/  LDCU UR53, c[0x0][0x3b0] ;  /* 0x00007600ff3577ac */ /* 0x000e620008000800 */
[----:B------:R-:W-:-:S02]  /*0770*/  ISETP.GE.U32.AND P0, PT, R0, R9, PT ;  /* 0x000000090000720c */ /* 0x000fc40003f06070 */
[-C--:B------:R-:W-:Y:S01]  /*0780*/  LOP3.LUT R0, R7, R6.reuse, RZ, 0x3c, !PT ;  /* 0x0000000607007212 */ /* 0x080fe200078e3cff */
[----:B------:R-:W1:Y:S03]  /*0790*/  LDCU UR46, c[0x0][0x3b0] ;  /* 0x00007600ff2e77ac */ /* 0x000e660008000800 */
[----:B------:R-:W-:Y:S01]  /*07a0*/  ISETP.GE.AND P2, PT, R0, RZ, PT ;  /* 0x000000ff0000720c */ /* 0x000fe20003f46270 */
[----:B------:R-:W1:Y:S01]  /*07b0*/  LDCU UR54, c[0x0][0x3b0] ;  /* 0x00007600ff3677ac */ /* 0x000e620008000800 */
[----:B------:R-:W-:Y:S01]  /*07c0*/  IADD3 R0, PT, PT, R4, 0xff, RZ ;  /* 0x000000ff04007810 */ /* 0x000fe20007ffe0ff */
[----:B------:R-:W1:Y:S04]  /*07d0*/  LDCU UR47, c[0x0][0x3b0] ;  /* 0x00007600ff2f77ac */ /* 0x000e680008000800 */
[----:B------:R-:W-:Y:S01]  /*07e0*/  @P0 VIADD R3, R3, 0x1 ;  /* 0x0000000103030836 */ /* 0x000fe20000000000 */
[----:B------:R-:W1:Y:S03]  /*07f0*/  LDCU UR55, c[0x0][0x3b0] ;  /* 0x00007600ff3777ac */ /* 0x000e660008000800 */
[----:B------:R-:W-:Y:S01]  /*0800*/  IMAD.MOV.U32 R2, RZ, RZ, R3 ;  /* 0x000000ffff027224 */ /* 0x000fe200078e0003 */
[----:B------:R-:W-:Y:S01]  /*0810*/  SHF.R.S32.HI R3, RZ, 0x1f, R0 ;  /* 0x0000001fff037819 */ /* 0x000fe20000011400 */
[----:B------:R-:W1:Y:S02]  /*0820*/  LDCU UR48, c[0x0][0x3b0] ;  /* 0x00007600ff3077ac */ /* 0x000e640008000800 */
[----:B------:R-:W-:Y:S01]  /*0830*/  @!P2 IMAD.MOV R2, RZ, RZ, -R2 ;  /* 0x000000ffff02a224 */ /* 0x000fe200078e0a02 */
[----:B------:R-:W-:Y:S01]  /*0840*/  @!P1 LOP3.LUT R2, RZ, R6, RZ, 0x33, !PT ;  /* 0x00000006ff029212 */ /* 0x000fe200078e33ff */
[----:B------:R-:W1:Y:S01]  /*0850*/  LDCU UR56, c[0x0][0x3b0] ;  /* 0x00007600ff3877ac */ /* 0x000e620008000800 */
[----:B------:R-:W-:-:S03]  /*0860*/  LEA.HI R3, R3, R0, RZ, 0x8 ;  /* 0x0000000003037211 */ /* 0x000fc600078f40ff */
[C---:B------:R-:W-:Y:S01]  /*0870*/  IMAD.SHL.U32 R10, R2.reuse, 0x8, RZ ;  /* 0x00000008020a7824 */ /* 0x040fe200078e00ff */
[----:B------:R-:W-:Y:S01]  /*0880*/  IADD3 R2, PT, PT, -R2, RZ, RZ ;  /* 0x000000ff02027210 */ /* 0x000fe20007ffe1ff */
[----:B------:R-:W1:Y:S03]  /*0890*/  LDCU UR49, c[0x0][0x3b0] ;  /* 0x00007600ff3177ac */ /* 0x000e660008000800 */
[----:B------:R-:W-:Y:S01]  /*08a0*/  LEA.HI.SX32 R3, R3, -R10, 0x18 ;  /* 0x8000000a03037211 */ /* 0x000fe200078fc2ff */
[----:B------:R-:W-:Y:S01]  /*08b0*/  IMAD R12, R6, R2, R7 ;  /* 0x00000002060c7224 */ /* 0x000fe200078e0207 */
[----:B------:R-:W1:Y:S01]  /*08c0*/  LDCU UR50, c[0x0][0x3b0] ;  /* 0x00007600ff3277ac */ /* 0x000e620008000800 */
[----:B------:R-:W-:Y:S01]  /*08d0*/  IMAD.MOV.U32 R2, RZ, RZ, RZ ;  /* 0x000000ffff027224 */ /* 0x000fe200078e00ff */
[----:B------:R-:W-:Y:S01]  /*08e0*/  VIMNMX R13, PT, PT, R3, 0x8, PT ;  /* 0x00000008030d7848 */ /* 0x000fe20003fe0100 */
[----:B------:R-:W1:Y:S03]  /*08f0*/  LDCU UR51, c[0x0][0x3b0] ;  /* 0x00007600ff3377ac */ /* 0x000e660008000800 */
[----:B------:R-:W-:-:S02]  /*0900*/  IABS R8, R13 ;  /* 0x0000000d00087213 */ /* 0x000fc40000000000 */
[----:B------:R-:W-:Y:S01]  /*0910*/  IABS R6, R13 ;  /* 0x0000000d00067213 */ /* 0x000fe20000000000 */
[----:B------:R-:W1:Y:S01]  /*0920*/  LDCU UR52, c[0x0][0x3b0] ;  /* 0x00007600ff3477ac */ /* 0x000e620008000800 */
[----:B------:R-:W2:Y:S01]  /*0930*/  I2F.RP R0, R8 ;  /* 0x0000000800007306 */ /* 0x000ea20000209400 */
[----:B------:R-:W1:Y:S01]  /*0940*/  LDCU UR57, c[0x0][0x3b0] ;  /* 0x00007600ff3977ac */ /* 0x000e620008000800 */
[----:B------:R-:W1:Y:S01]  /*0950*/  LDCU UR58, c[0x0][0x3b0] ;  /* 0x00007600ff3a77ac */ /* 0x000e620008000800 */
[----:B------:R-:W1:Y:S05]  /*0960*/  LDCU UR59, c[0x0][0x3b0] ;  /* 0x00007600ff3b77ac */ /* 0x000e6a0008000800 */
[----:B--2---:R-:W2:Y:S01]  /*0970*/  MUFU.RCP R0, R0 ;  /* 0x0000000000007308 */ /* 0x004ea20000001000 */
[----:B------:R-:W1:Y:S01]  /*0980*/  LDCU UR60, c[0x0][0x3b0] ;  /* 0x00007600ff3c77ac */ /* 0x000e620008000800 */
[----:B------:R-:W1:Y:S01]  /*0990*/  LDCU UR62, c[0x0][0x3b0] ;  /* 0x00007600ff3e77ac */ /* 0x000e620008000800 */
[----:B------:R-:W1:Y:S01]  /*09a0*/  LDCU UR63, c[0x0][0x3b0] ;  /* 0x00007600ff3f77ac */ /* 0x000e620008000800 */
[----:B------:R-:W1:Y:S01]  /*09b0*/  LDCU UR64, c[0x0][0x3b0] ;  /* 0x00007600ff4077ac */ /* 0x000e620008000800 */
[----:B--2---:R-:W-:Y:S01]  /*09c0*/  VIADD R3, R0, 0xffffffe ;  /* 0x0ffffffe00037836 */ /* 0x004fe20000000000 */
[----:B------:R-:W-:Y:S01]  /*09d0*/  IABS R0, R5 ;  /* 0x0000000500007213 */ /* 0x000fe20000000000 */
[----:B------:R-:W2:Y:S04]  /*09e0*/  LDCU UR61, c[0x0][0x3b0] ;  /* 0x00007600ff3d77ac */ /* 0x000ea80008000800 */
[----:B------:R-:W1:Y:S01]  /*09f0*/  F2I.FTZ.U32.TRUNC.NTZ R3, R3 ;  /* 0x0000000300037305 */ /* 0x000e62000021f000 */
[----:B------:R-:W2:Y:S01]  /*0a00*/  LDCU UR66, c[0x0][0x3b0] ;  /* 0x00007600ff4277ac */ /* 0x000ea20008000800 */
[----:B------:R-:W2:Y:S01]  /*0a10*/  LDCU UR6, c[0x0][0x3a4] ;  /* 0x00007480ff0677ac */ /* 0x000ea20008000800 */
[----:B------:R-:W2:Y:S01]  /*0a20*/  LDCU UR65, c[0x0][0x3b0] ;  /* 0x00007600ff4177ac */ /* 0x000ea20008000800 */
[----:B------:R-:W2:Y:S01]  /*0a30*/  LDCU.64 UR16, c[0x0][0x358] ;  /* 0x00006b00ff1077ac */ /* 0x000ea20008000a00 */
[----:B-1----:R-:W-:-:S04]  /*0a40*/  IMAD.MOV R9, RZ, RZ, -R3 ;  /* 0x000000ffff097224 */ /* 0x002fc800078e0a03 */
[----:B------:R-:W-:Y:S01]  /*0a50*/  IMAD.MOV.U32 R7, RZ, RZ, R9 ;  /* 0x000000ffff077224 */ /* 0x000fe200078e0009 */
[----:B------:R-:W-:-:S03]  /*0a60*/  IABS R9, R12 ;  /* 0x0000000c00097213 */ /* 0x000fc60000000000 */
[----:B------:R-:W-:-:S04]  /*0a70*/  IMAD R7, R7, R8, RZ ;  /* 0x0000000807077224 */ /* 0x000fc800078e02ff */
[----:B------:R-:W-:Y:S01]  /*0a80*/  IMAD.HI.U32 R2, R3, R7, R2 ;  /* 0x0000000703027227 */ /* 0x000fe200078e0002 */
[----:B------:R-:W-:Y:S01]  /*0a90*/  IADD3 R3, PT, PT, RZ, -R6, RZ ;  /* 0x80000006ff037210 */ /* 0x000fe20007ffe0ff */
[----:B------:R-:W1:Y:S04]  /*0aa0*/  I2F.RP R7, R0 ;  /* 0x0000000000077306 */ /* 0x000e680000209400 */
[----:B------:R-:W-:-:S04]  /*0ab0*/  IMAD.HI.U32 R2, R2, R9, RZ ;  /* 0x0000000902027227 */ /* 0x000fc800078e00ff */
[----:B------:R-:W-:Y:S01]  /*0ac0*/  IMAD R3, R2, R3, R9 ;  /* 0x0000000302037224 */ /* 0x000fe200078e0209 */
[----:B------:R-:W2:Y:S01]  /*0ad0*/  I2F.RP R6, R11 ;  /* 0x0000000b00067306 */ /* 0x000ea20000209400 */
[----:B------:R-:W-:Y:S03]  /*0ae0*/  BAR.SYNC.DEFER_BLOCKING 0x0 ;  /* 0x0000000000007b1d */ /* 0x000fe60000010000 */
[----:B------:R-:W-:-:S04]  /*0af0*/  ISETP.GT.U32.AND P1, PT, R8, R3, PT ;  /* 0x000000030800720c */ /* 0x000fc80003f24070 */
[----:B-1----:R-:W1:Y:S08]  /*0b00*/  MUFU.RCP R7, R7 ;  /* 0x0000000700077308 */ /* 0x002e700000001000 */
[----:B--2---:R-:W2:Y:S01]  /*0b10*/  MUFU.RCP R6, R6 ;  /* 0x0000000600067308 */ /* 0x004ea20000001000 */
[----:B------:R-:W-:Y:S02]  /*0b20*/  @!P1 IMAD.IADD R3, R3, 0x1, -R8 ;  /* 0x0000000103039824 */ /* 0x000fe400078e0a08 */
[----:B------:R-:W-:Y:S01]  /*0b30*/  @!P1 VIADD R2, R2, 0x1 ;  /* 0x0000000102029836 */ /* 0x000fe20000000000 */
[----:B------:R-:W-:-:S02]  /*0b40*/  ISETP.NE.AND P1, PT, R13, RZ, PT ;  /* 0x000000ff0d00720c */ /* 0x000fc40003f25270 */
[----:B------:R-:W-:Y:S02]  /*0b50*/  ISETP.GE.U32.AND P0, PT, R3, R8, PT ;  /* 0x000000080300720c */ /* 0x000fe40003f06070 */
[----:B------:R-:W-:Y:S01]  /*0b60*/  LOP3.LUT R3, R12, R13, RZ, 0x3c, !PT ;  /* 0x0000000d0c037212 */ /* 0x000fe200078e3cff */
[----:B-1----:R-:W-:-:S03]  /*0b70*/  VIADD R7, R7, 0xffffffe ;  /* 0x0ffffffe07077836 */ /* 0x002fc60000000000 */
[----:B------:R-:W-:-:S03]  /*0b80*/  ISETP.GE.AND P2, PT, R3, RZ, PT ;  /* 0x000000ff0300720c */ /* 0x000fc60003f46270 */
[----:B------:R-:W-:Y:S01]  /*0b90*/  F2I.FTZ.U32.TRUNC.NTZ R7, R7 ;  /* 0x0000000700077305 */ /* 0x000fe2000021f000 */
[----:B--2---:R-:W-:-:S03]  /*0ba0*/  VIADD R3, R6, 0xffffffe ;  /* 0x0ffffffe06037836 */ /* 0x004fc60000000000 */
[----:B------:R-:W-:-:S04]  /*0bb0*/  @P0 IADD3 R2, PT, PT, R2, 0x1, RZ ;  /* 0x0000000102020810 */ /* 0x000fc80007ffe0ff */
[----:B------:R-:W1:Y:S01]  /*0bc0*/  F2I.FTZ.U32.TRUNC.NTZ R3, R3 ;  /* 0x0000000300037305 */ /* 0x000e62000021f000 */
[----:B------:R-:W-:-:S04]  /*0bd0*/  IMAD.MOV.U32 R132, RZ, RZ, R2 ;  /* 0x000000ffff847224 */ /* 0x000fc800078e0002 */
[----:B------:R-:W-:Y:S01]  /*0be0*/  @!P2 IMAD.MOV R132, RZ, RZ, -R132 ;  /* 0x000000ffff84a224 */ /* 0x000fe200078e0a84 */
[----:B------:R-:W-:-:S04]  /*0bf0*/  @!P1 LOP3.LUT R132, RZ, R13, RZ, 0x33, !PT ;  /* 0x0000000dff849212 */ /* 0x000fc800078e33ff */
[C---:B------:R-:W-:Y:S01]  /*0c00*/  IADD3 R2, PT, PT, -R132.reuse, RZ, RZ ;  /* 0x000000ff84027210 */ /* 0x040fe20007ffe1ff */
[----:B------:R-:W-:-:S04]  /*0c10*/  IMAD.SHL.U32 R132, R132, 0x40, RZ ;  /* 0x0000004084847824 */ /* 0x000fc800078e00ff */
[----:B------:R-:W-:Y:S01]  /*0c20*/  IMAD R2, R13, R2, R12 ;  /* 0x000000020d027224 */ /* 0x000fe200078e020c */
[C---:B------:R-:W-:Y:S01]  /*0c30*/  IADD3 R15, PT, PT, R132.reuse, 0x3f, RZ ;  /* 0x0000003f840f7810 */ /* 0x040fe20007ffe0ff */
[--C-:B-1----:R-:W-:Y:S01]  /*0c40*/  IMAD.MOV R8, RZ, RZ, -R3.reuse ;  /* 0x000000ffff087224 */ /* 0x102fe200078e0a03 */
[----:B------:R-:W-:Y:S01]  /*0c50*/  IADD3 R20, PT, PT, R132, 0x7, RZ ;  /* 0x0000000784147810 */ /* 0x000fe20007ffe0ff */
[----:B------:R-:W-:Y:S01]  /*0c60*/  IMAD.IADD R6, R10, 0x1, R2 ;  /* 0x000000010a067824 */ /* 0x000fe200078e0202 */
[----:B------:R-:W-:Y:S01]  /*0c70*/  IABS R13, R15 ;  /* 0x0000000f000d7213 */ /* 0x000fe20000000000 */
[----:B------:R-:W-:Y:S01]  /*0c80*/  IMAD R9, R8, R11, RZ ;  /* 0x0000000b08097224 */ /* 0x000fe200078e02ff */
[----:B------:R-:W-:Y:S01]  /*0c90*/  ISETP.GE.AND P2, PT, R15, RZ, PT ;  /* 0x000000ff0f00720c */ /* 0x000fe20003f46270 */
[----:B------:R-:W-:Y:S01]  /*0ca0*/  IMAD.MOV.U32 R2, RZ, RZ, RZ ;  /* 0x000000ffff027224 */ /* 0x000fe200078e00ff */
[----:B------:R-:W-:Y:S01]  /*0cb0*/  LEA R78, R6, R83, 0x8 ;  /* 0x00000053064e7211 */ /* 0x000fe200078e40ff */
[----:B------:R-:W-:Y:S01]  /*0cc0*/  IMAD.MOV.U32 R6, RZ, RZ, RZ ;  /* 0x000000ffff067224 */ /* 0x000fe200078e00ff */
[C---:B------:R-:W-:Y:S01]  /*0cd0*/  IADD3 R30, PT, PT, R132.reuse, 0x11, RZ ;  /* 0x00000011841e7810 */ /* 0x040fe20007ffe0ff */
[----:B------:R-:W-:Y:S01]  /*0ce0*/  IMAD.HI.U32 R3, R3, R9, R2 ;  /* 0x0000000903037227 */ /* 0x000fe200078e0002 */
[----:B------:R-:W-:Y:S01]  /*0cf0*/  IABS R10, R78 ;  /* 0x0000004e000a7213 */ /* 0x000fe20000000000 */
[----:B------:R-:W-:Y:S01]  /*0d00*/  STL [R1+0x960], R78 ;  /* 0x0009604e01007387 */ /* 0x000fe20000100800 */
[----:B------:R-:W-:Y:S01]  /*0d10*/  IADD3 R66, PT, PT, R132, 0x3a, RZ ;  /* 0x0000003a84427810 */ /* 0x000fe20007ffe0ff */
[----:B------:R-:W-:-:S02]  /*0d20*/  IMAD.MOV R9, RZ, RZ, -R7 ;  /* 0x000000ffff097224 */ /* 0x000fc400078e0a07 */
[----:B------:R-:W-:Y:S01]  /*0d30*/  VIADD R76, R78, 0x80 ;  /* 0x000000804e4c7836 */ /* 0x000fe20000000000 */
[----:B------:R-:W-:Y:S01]  /*0d40*/  IABS R75, R66 ;  /* 0x00000042004b7213 */ /* 0x000fe20000000000 */
[----:B------:R-:W-:Y:S02]  /*0d50*/  IMAD R9, R9, R0, RZ ;  /* 0x0000000009097224 */ /* 0x000fe400078e02ff */
[----:B------:R-:W-:Y:S01]  /*0d60*/  IMAD.HI.U32 R8, R3, R10, RZ ;  /* 0x0000000a03087227 */ /* 0x000fe200078e00ff */
[----:B------:R-:W-:Y:S01]  /*0d70*/  IABS R12, R76 ;  /* 0x0000004c000c7213 */ /* 0x000fe20000000000 */
[----:B------:R1:W-:Y:S02]  /*0d80*/  STL [R1+0x964], R76 ;  /* 0x0009644c01007387 */ /* 0x0003e40000100800 */
[----:B------:R-:W-:Y:S01]  /*0d90*/  IMAD.HI.U32 R2, R7, R9, R6 ;  /* 0x0000000907027227 */ /* 0x000fe200078e0006 */
[----:B------:R-:W-:-:S03]  /*0da0*/  SHF.R.U32.HI R6, RZ, 0x5, R16 ;  /* 0x00000005ff067819 */ /* 0x000fc60000011610 */
[----:B------:R-:W-:Y:S01]  /*0db0*/  IMAD.HI.U32 R3, R3, R12, RZ ;  /* 0x0000000c03037227 */ /* 0x000fe200078e00ff */
[----:B------:R-:W-:-:S03]  /*0dc0*/  R2UR UR18, R6 ;  /* 0x00000000061272ca */ /* 0x000fc600000e0000 */
[----:B------:R-:W-:Y:S02]  /*0dd0*/  IMAD.MOV R8, RZ, RZ, -R8 ;  /* 0x000000ffff087224 */ /* 0x000fe400078e0a08 */
[----:B------:R-:W-:-:S04]  /*0de0*/  IMAD.HI.U32 R7, R2, R13, RZ ;  /* 0x0000000d02077227 */ /* 0x000fc800078e00ff */
[----:B------:R-:W-:Y:S02]  /*0df0*/  IMAD.MOV R3, RZ, RZ, -R3 ;  /* 0x000000ffff037224 */ /* 0x000fe400078e0a03 */
[C---:B------:R-:W-:Y:S01]  /*0e00*/  IMAD R6, R11.reuse, R8, R10 ;  /* 0x000000080b067224 */ /* 0x040fe200078e020a */
[----:B------:R-:W-:Y:S01]  /*0e10*/  IADD3 R10, PT, PT, R132, 0x1, RZ ;  /* 0x00000001840a7810 */ /* 0x000fe20007ffe0ff */
[----:B------:R-:W-:Y:S01]  /*0e20*/  IMAD.MOV R8, RZ, RZ, -R7 ;  /* 0x000000ffff087224 */ /* 0x000fe200078e0a07 */
[----:B------:R-:W-:Y:S01]  /*0e30*/  USHF.L.U32 UR4, UR18, 0x15, URZ ;  /* 0x0000001512047899 */ /* 0x000fe200080006ff */
[C---:B------:R-:W-:Y:S01]  /*0e40*/  IMAD R7, R11.reuse, R3, R12 ;  /* 0x000000030b077224 */ /* 0x040fe200078e020c */
[C---:B------:R-:W-:Y:S01]  /*0e50*/  ISETP.GT.U32.AND P1, PT, R11.reuse, R6, PT ;  /* 0x000000060b00720c */ /* 0x040fe20003f24070 */
[----:B------:R-:W-:Y:S01]  /*0e60*/  IMAD R13, R0, R8, R13 ;  /* 0x00000008000d7224 */ /* 0x000fe200078e020d */
[----:B------:R-:W-:Y:S01]  /*0e70*/  IABS R9, R10 ;  /* 0x0000000a00097213 */ /* 0x000fe20000000000 */
[C---:B------:R-:W-:Y:S01]  /*0e80*/  VIADD R8, R132.reuse, 0x2 ;  /* 0x0000000284087836 */ /* 0x040fe20000000000 */
[----:B------:R-:W-:Y:S01]  /*0e90*/  ISETP.GT.U32.AND P3, PT, R11, R7, PT ;  /* 0x000000070b00720c */ /* 0x000fe20003f64070 */
[----:B------:R-:W-:Y:S01]  /*0ea0*/  VIADD R18, R132, 0x6 ;  /* 0x0000000684127836 */ /* 0x000fe20000000000 */
[----:B------:R-:W-:Y:S01]  /*0eb0*/  ISETP.GT.U32.AND P4, PT, R0, R13, PT ;  /* 0x0000000d0000720c */ /* 0x000fe20003f84070 */
[----:B------:R-:W-:Y:S01]  /*0ec0*/  IMAD.HI.U32 R3, R2, R9, RZ ;  /* 0x0000000902037227 */ /* 0x000fe200078e00ff */
[----:B------:R-:W-:Y:S01]  /*0ed0*/  IABS R15, R8 ;  /* 0x00000008000f7213 */ /* 0x000fe20000000000 */
[----:B------:R-:W-:Y:S01]  /*0ee0*/  ULOP3.LUT UR4, UR4, 0x600000, URZ, 0xc0, !UPT ;  /* 0x0060000004047892 */ /* 0x000fe2000f8ec0ff */
[----:B------:R-:W-:Y:S01]  /*0ef0*/  ISETP.GE.AND P0, PT, R10, RZ, PT ;  /* 0x000000ff0a00720c */ /* 0x000fe20003f06270 */
[----:B------:R-:W-:Y:S01]  /*0f00*/  IMAD.MOV R3, RZ, RZ, -R3 ;  /* 0x000000ffff037224 */ /* 0x000fe200078e0a03 */
[----:B------:R-:W-:Y:S01]  /*0f10*/  IADD3 R12, PT, PT, R132, 0x4, RZ ;  /* 0x00000004840c7810 */ /* 0x000fe20007ffe0ff */
[----:B------:R-:W-:Y:S01]  /*0f20*/  @!P1 IMAD.IADD R6, R6, 0x1, -R11 ;  /* 0x0000000106069824 */ /* 0x000fe200078e0a0b */
[----:B------:R-:W-:Y:S01]  /*0f30*/  ISETP.GE.AND P6, PT, R8, RZ, PT ;  /* 0x000000ff0800720c */ /* 0x000fe20003fc6270 */
[----:B------:R-:W-:Y:S01]  /*0f40*/  IMAD R9, R0, R3, R9 ;  /* 0x0000000300097224 */ /* 0x000fe200078e0209 */
[----:B------:R-:W-:Y:S01]  /*0f50*/  IABS R19, R12 ;  /* 0x0000000c00137213 */ /* 0x000fe20000000000 */
[----:B------:R-:W-:Y:S01]  /*0f60*/  @!P3 IMAD.IADD R7, R7, 0x1, -R11 ;  /* 0x000000010707b824 */ /* 0x000fe200078e0a0b */
[----:B------:R-:W-:Y:S01]  /*0f70*/  ISETP.GT.U32.AND P5, PT, R11, R6, PT ;  /* 0x000000060b00720c */ /* 0x000fe20003fa4070 */
[----:B------:R-:W-:Y:S01]  /*0f80*/  VIADD R10, R132, 0x3 ;  /* 0x00000003840a7836 */ /* 0x000fe20000000000 */
[----:B------:R-:W-:Y:S01]  /*0f90*/  ISETP.GT.U32.AND P3, PT, R0, R9, PT ;  /* 0x000000090000720c */ /* 0x000fe20003f64070 */
[----:B------:R-:W-:Y:S01]  /*0fa0*/  IMAD.HI.U32 R3, R2, R15, RZ ;  /* 0x0000000f02037227 */ /* 0x000fe200078e00ff */
[----:B------:R-:W-:-:S02]  /*0fb0*/  @!P4 IADD3 R13, PT, PT, R13, -R0, RZ ;  /* 0x800000000d0dc210 */ /* 0x000fc40007ffe0ff */
[----:B------:R-:W-:Y:S01]  /*0fc0*/  ISETP.GT.U32.AND P1, PT, R11, R7, PT ;  /* 0x000000070b00720c */ /* 0x000fe20003f24070 */
[----:B------:R-:W-:Y:S01]  /*0fd0*/  IMAD.MOV R3, RZ, RZ, -R3 ;  /* 0x000000ffff037224 */ /* 0x000fe200078e0a03 */
[----:B------:R-:W-:Y:S01]  /*0fe0*/  ISETP.GT.U32.AND P4, PT, R0, R13, PT ;  /* 0x0000000d0000720c */ /* 0x000fe20003f84070 */
[C---:B------:R-:W-:Y:S01]  /*0ff0*/  VIADD R14, R132.reuse, 0x5 ;  /* 0x00000005840e7836 */ /* 0x040fe20000000000 */
[----:B------:R-:W-:Y:S01]  /*1000*/  IABS R17, R10 ;  /* 0x0000000a00117213 */ /* 0x000fe20000000000 */
[----:B------:R-:W-:Y:S02]  /*1010*/  VIADD R22, R132, 0xa ;  /* 0x0000000a84167836 */ /* 0x000fe40000000000 */
[----:B------:R-:W-:Y:S01]  /*1020*/  @!P5 IMAD.IADD R6, R6, 0x1, -R11 ;  /* 0x000000010606d824 */ /* 0x000fe200078e0a0b */
[----:B------:R-:W-:Y:S01]  /*1030*/  ISETP.GE.AND P5, PT, R10, RZ, PT ;  /* 0x000000ff0a00720c */ /* 0x000fe20003fa6270 */
[----:B------:R-:W-:Y:S02]  /*1040*/  @!P3 IMAD.IADD R9, R9, 0x1, -R0 ;  /* 0x000000010909b824 */ /* 0x000fe400078e0a00 */
[----:B------:R-:W-:Y:S01]  /*1050*/  IMAD R10, R0, R3, R15 ;  /* 0x00000003000a7224 */ /* 0x000fe200078e020f */
[----:B------:R-:W-:Y:S01]  /*1060*/  IABS R15, R14 ;  /* 0x0000000e000f7213 */ /* 0x000fe20000000000 */
[----:B------:R-:W-:Y:S01]  /*1070*/  IMAD.HI.U32 R8, R2, R17, RZ ;  /* 0x0000001102087227 */ /* 0x000fe200078e00ff */
[----:B------:R-:W-:-:S02]  /*1080*/  ISETP.GT.U32.AND P3, PT, R0, R9, PT ;  /* 0x000000090000720c */ /* 0x000fc40003f64070 */
[----:B------:R-:W-:Y:S01]  /*1090*/  @!P1 IADD3 R7, PT, PT, R7, -R11, RZ ;  /* 0x8000000b07079210 */ /* 0x000fe20007ffe0ff */
[----:B------:R-:W-:Y:S01]  /*10a0*/  IMAD.HI.U32 R3, R2, R19, RZ ;  /* 0x0000001302037227 */ /* 0x000fe200078e00ff */
[----:B------:R-:W-:-:S03]  /*10b0*/  ISETP.GE.AND P1, PT, R12, RZ, PT ;  /* 0x000000ff0c00720c */ /* 0x000fc60003f26270 */
[----:B------:R-:W-:Y:S01]  /*10c0*/  @!P4 IMAD.IADD R13, R13, 0x1, -R0 ;  /* 0x000000010d0dc824 */ /* 0x000fe200078e0a00 */
[C---:B------:R-:W-:Y:S01]  /*10d0*/  ISETP.GT.U32.AND P4, PT, R0.reuse, R10, PT ;  /* 0x0000000a0000720c */ /* 0x040fe20003f84070 */
[----:B------:R-:W-:Y:S02]  /*10e0*/  IMAD.MOV R8, RZ, RZ, -R8 ;  /* 0x000000ffff087224 */ /* 0x000fe400078e0a08 */
[----:B------:R-:W-:Y:S02]  /*10f0*/  IMAD.MOV R3, RZ, RZ, -R3 ;  /* 0x000000ffff037224 */ /* 0x000fe400078e0a03 */
[C---:B------:R-:W-:Y:S01]  /*1100*/  IMAD R11, R0.reuse, R8, R17 ;  /* 0x00000008000b7224 */ /* 0x040fe200078e0211 */
[----:B------:R-:W-:Y:S01]  /*1110*/  MOV R8, R13 ;  /* 0x0000000d00087202 */ /* 0x000fe20000000f00 */
[C---:B------:R-:W-:Y:S01]  /*1120*/  IMAD R12, R0.reuse, R3, R19 ;  /* 0x00000003000c7224 */ /* 0x040fe200078e0213 */
[----:B------:R-:W-:Y:S01]  /*1130*/  IABS R17, R18 ;  /* 0x0000001200117213 */ /* 0x000fe20000000000 */
[----:B------:R-:W-:Y:S01]  /*1140*/  @!P3 IMAD.IADD R9, R9, 0x1, -R0 ;  /* 0x000000010909b824 */ /* 0x000fe200078e0a00 */
[----:B------:R-:W-:Y:S01]  /*1150*/  IABS R19, R20 ;  /* 0x0000001400137213 */ /* 0x000fe20000000000 */
[----:B------:R-:W-:Y:S01]  /*1160*/  @!P2 IMAD.MOV R8, RZ, RZ, -R8 ;  /* 0x000000ffff08a224 */ /* 0x000fe200078e0a08 */
[----:B------:R-:W-:Y:S01]  /*1170*/  ISETP.GT.U32.AND P2, PT, R0, R11, PT ;  /* 0x0000000b0000720c */ /* 0x000fe20003f44070 */
[----:B------:R-:W-:Y:S01]  /*1180*/  @!P4 IMAD.IADD R10, R10, 0x1, -R0 ;  /* 0x000000010a0ac824 */ /* 0x000fe200078e0a00 */
[----:B------:R-:W-:Y:S01]  /*1190*/  ISETP.GT.U32.AND P3, PT, R0, R12, PT ;  /* 0x0000000c0000720c */ /* 0x000fe20003f64070 */
[----:B------:R-:W-:Y:S01]  /*11a0*/  IMAD.HI.U32 R13, R2, R17, RZ ;  /* 0x00000011020d7227 */ /* 0x000fe200078e00ff */
[----:B------:R-:W-:-:S02]  /*11b0*/  @!P0 IADD3 R9, PT, PT, -R9, RZ, RZ ;  /* 0x000000ff09098210 */ /* 0x000fc40007ffe1ff */
[----:B------:R-:W-:Y:S01]  /*11c0*/  ISETP.GT.U32.AND P4, PT, R0, R10, PT ;  /* 0x0000000a0000720c */ /* 0x000fe20003f84070 */
[----:B------:R-:W-:Y:S01]  /*11d0*/  IMAD.HI.U32 R3, R2, R15, RZ ;  /* 0x0000000f02037227 */ /* 0x000fe200078e00ff */
[----:B------:R-:W-:-:S03]  /*11e0*/  ISETP.GE.AND P0, PT, R14, RZ, PT ;  /* 0x000000ff0e00720c */ /* 0x000fc60003f06270 */
[----:B------:R-:W-:-:S04]  /*11f0*/  IMAD.HI.U32 R14, R2, R19, RZ ;  /* 0x00000013020e7227 */ /* 0x000fc800078e00ff */
[--C-:B------:R-:W-:Y:S01]  /*1200*/  @!P2 IMAD.IADD R11, R11, 0x1, -R0.reuse ;  /* 0x000000010b0ba824 */ /* 0x100fe200078e0a00 */
[----:B------:R-:W-:Y:S01]  /*1210*/  @!P3 IADD3 R12, PT, PT, R12, -R0, RZ ;  /* 0x800000000c0cb210 */ /* 0x000fe20007ffe0ff */
[----:B------:R-:W-:Y:S02]  /*1220*/  IMAD.MOV R16, RZ, RZ, -R13 ;  /* 0x000000ffff107224 */ /* 0x000fe400078e0a0d */
[----:B------:R-:W-:Y:S01]  /*1230*/  @!P4 IMAD.IADD R10, R10, 0x1, -R0 ;  /* 0x000000010a0ac824 */ /* 0x000fe200078e0a00 */
[C---:B------:R-:W-:Y:S01]  /*1240*/  ISETP.GT.U32.AND P2, PT, R0.reuse, R11, PT ;  /* 0x0000000b0000720c */ /* 0x040fe20003f44070 */
[----:B------:R-:W-:Y:S01]  /*1250*/  IMAD.MOV R3, RZ, RZ, -R3 ;  /* 0x000000ffff037224 */ /* 0x000fe200078e0a03 */
[----:B------:R-:W-:Y:S01]  /*1260*/  ISETP.GT.U32.AND P3, PT, R0, R12, PT ;  /* 0x0000000c0000720c */ /* 0x000fe20003f64070 */
[----:B------:R-:W-:Y:S01]  /*1270*/  VIADD R24, R132, 0xb ;  /* 0x0000000b84187836 */ /* 0x000fe20000000000 */
[----:B------:R-:W-:Y:S01]  /*1280*/  ISETP.GE.AND P4, PT, R18, RZ, PT ;  /* 0x000000ff1200720c */ /* 0x000fe20003f86270 */
[----:B------:R-:W-:Y:S01]  /*1290*/  IMAD.MOV R18, RZ, RZ, -R14 ;  /* 0x000000ffff127224 */ /* 0x000fe200078e0a0e */
[----:B------:R-:W-:Y:S01]  /*12a0*/  @!P6 IADD3 R10, PT, PT, -R10, RZ, RZ ;  /* 0x000000ff0a0ae210 */ /* 0x000fe20007ffe1ff */
[----:B------:R-:W-:-:S02]  /*12b0*/  IMAD R14, R0, R16, R17 ;  /* 0x00000010000e7224 */ /* 0x000fc400078e0211 */
[C---:B------:R-:W-:Y:S02]  /*12c0*/  IMAD R13, R0.reuse, R3, R15 ;  /* 0x00000003000d7224 */ /* 0x040fe400078e020f */
[C---:B------:R-:W-:Y:S01]  /*12d0*/  IMAD R15, R0.reuse, R18, R19 ;  /* 0x00000012000f7224 */ /* 0x040fe200078e0213 */
[C---:B------:R-:W-:Y:S01]  /*12e0*/  ISETP.GT.U32.AND P6, PT, R0.reuse, R14, PT ;  /* 0x0000000e0000720c */ /* 0x040fe20003fc4070 */
[--C-:B------:R-:W-:Y:S01]  /*12f0*/  @!P2 IMAD.IADD R11, R11, 0x1, -R0.reuse ;  /* 0x000000010b0ba824 */ /* 0x100fe200078e0a00 */
[----:B------:R-:W-:Y:S01]  /*1300*/  ISETP.GT.U32.AND P2, PT, R0, R13, PT ;  /* 0x0000000d0000720c */ /* 0x000fe20003f44070 */
[----:B------:R-:W-:Y:S01]  /*1310*/  @!P3 IMAD.IADD R12, R12, 0x1, -R0 ;  /* 0x000000010c0cb824 */ /* 0x000fe200078e0a00 */
[----:B------:R-:W-:Y:S01]  /*1320*/  ISETP.GT.U32.AND P3, PT, R0, R15, PT ;  /* 0x0000000f0000720c */ /* 0x000fe20003f64070 */
[----:B------:R-:W-:Y:S01]  /*1330*/  @!P5 IMAD.MOV R11, RZ, RZ, -R11 ;  /* 0x000000ffff0bd224 */ /* 0x000fe200078e0a0b */
[----:B------:R-:W-:Y:S01]  /*1340*/  ISETP.GE.AND P5, PT, R20, RZ, PT ;  /* 0x000000ff1400720c */ /* 0x000fe20003fa6270 */
[C---:B------:R-:W-:Y:S01]  /*1350*/  VIADD R20, R132.reuse, 0x9 ;  /* 0x0000000984147836 */ /* 0x040fe20000000000 */
[----:B------:R-:W-:Y:S01]  /*1360*/  IABS R18, R22 ;  /* 0x0000001600127213 */ /* 0x000fe20000000000 */
[----:B------:R-:W-:-:S02]  /*1370*/  VIADD R3, R132, 0x8 ;  /* 0x0000000884037836 */ /* 0x000fc40000000000 */
[----:B------:R-:W-:Y:S01]  /*1380*/  @!P1 IMAD.MOV R12, RZ, RZ, -R12 ;  /* 0x000000ffff0c9224 */ /* 0x000fe200078e0a0c */
[----:B------:R-:W-:Y:S01]  /*1390*/  IABS R21, R20 ;  /* 0x0000001400157213 */ /* 0x000fe20000000000 */
[----:B------:R-:W-:Y:S01]  /*13a0*/  @!P6 IMAD.IADD R14, R14, 0x1, -R0 ;  /* 0x000000010e0ee824 */ /* 0x000fe200078e0a00 */
[----:B------:R-:W-:Y:S01]  /*13b0*/  IABS R19, R3 ;  /* 0x0000000300137213 */ /* 0x000fe20000000000 */
[----:B------:R-:W-:Y:S01]  /*13c0*/  VIADD R25, R132, 0xc ;  /* 0x0000000c84197836 */ /* 0x000fe20000000000 */
[-C--:B------:R-:W-:Y:S01]  /*13d0*/  @!P2 IADD3 R13, PT, PT, R13, -R0.reuse, RZ ;  /* 0x800000000d0da210 */ /* 0x080fe20007ffe0ff */
[----:B------:R-:W-:Y:S01]  /*13e0*/  IMAD.HI.U32 R17, R2, R21, RZ ;  /* 0x0000001502117227 */ /* 0x000fe200078e00ff */
[----:B------:R-:W-:Y:S02]  /*13f0*/  @!P3 IADD3 R15, PT, PT, R15, -R0, RZ ;  /* 0x800000000f0fb210 */ /* 0x000fe40007ffe0ff */
[----:B------:R-:W-:Y:S01]  /*1400*/  ISETP.GT.U32.AND P3, PT, R0, R14, PT ;  /* 0x0000000e0000720c */ /* 0x000fe20003f64070 */
[----:B------:R-:W-:Y:S01]  /*1410*/  IMAD.MOV R17, RZ, RZ, -R17 ;  /* 0x000000ffff117224 */ /* 0x000fe200078e0a11 */
[----:B------:R-:W-:Y:S01]  /*1420*/  ISETP.GE.AND P2, PT, R3, RZ, PT ;  /* 0x000000ff0300720c */ /* 0x000fe20003f46270 */
[----:B------:R-:W-:Y:S01]  /*1430*/  IMAD.HI.U32 R3, R2, R19, RZ ;  /* 0x0000001302037227 */ /* 0x000fe200078e00ff */
[----:B------:R-:W-:-:S02]  /*1440*/  ISETP.GT.U32.AND P6, PT, R0, R13, PT ;  /* 0x0000000d0000720c */ /* 0x000fc40003fc4070 */
[C---:B------:R-:W-:Y:S01]  /*1450*/  ISETP.GT.U32.AND P1, PT, R0.reuse, R15, PT ;  /* 0x0000000f0000720c */ /* 0x040fe20003f24070 */
[----:B------:R-:W-:Y:S01]  /*1460*/  IMAD R17, R0, R17, R21 ;  /* 0x0000001100117224 */ /* 0x000fe200078e0215 */
[----:B------:R-:W-:Y:S01]  /*1470*/  IABS R21, R24 ;  /* 0x0000001800157213 */ /* 0x000fe20000000000 */
[----:B------:R-:W-:Y:S01]  /*1480*/  IMAD.MOV R3, RZ, RZ, -R3 ;  /* 0x000000ffff037224 */ /* 0x000fe200078e0a03 */
[----:B------:R-:W-:Y:S01]  /*1490*/  IABS R23, R25 ;  /* 0x0000001900177213 */ /* 0x000fe20000000000 */
[----:B------:R-:W-:Y:S02]  /*14a0*/  VIADD R26, R132, 0xf ;  /* 0x0000000f841a7836 */ /* 0x000fe40000000000 */
[--C-:B------:R-:W-:Y:S01]  /*14b0*/  @!P3 IMAD.IADD R14, R14, 0x1, -R0.reuse ;  /* 0x000000010e0eb824 */ /* 0x100fe200078e0a00 */
[C---:B------:R-:W-:Y:S01]  /*14c0*/  ISETP.GT.U32.AND P3, PT, R0.reuse, R17, PT ;  /* 0x000000110000720c */ /* 0x040fe20003f64070 */
[C---:B------:R-:W-:Y:S01]  /*14d0*/  IMAD R16, R0.reuse, R3, R19 ;  /* 0x0000000300107224 */ /* 0x040fe200078e0213 */
[----:B------:R-:W-:Y:S01]  /*14e0*/  MOV R19, R18 ;  /* 0x0000001200137202 */ /* 0x000fe20000000f00 */
[----:B------:R-:W-:Y:S01]  /*14f0*/  @!P6 IMAD.IADD R13, R13, 0x1, -R0 ;  /* 0x000000010d0de824 */ /* 0x000fe200078e0a00 */
[----:B------:R-:W-:Y:S01]  /*1500*/  IABS R27, R26 ;  /* 0x0000001a001b7213 */ /* 0x000fe20000000000 */
[----:B------:R-:W-:Y:S01]  /*1510*/  @!P4 IMAD.MOV R14, RZ, RZ, -R14 ;  /* 0x000000ffff0ec224 */ /* 0x000fe200078e0a0e */
[----:B------:R-:W-:Y:S01]  /*1520*/  ISETP.GT.U32.AND P6, PT, R0, R16, PT ;  /* 0x000000100000720c */ /* 0x000fe20003fc4070 */
[----:B------:R-:W-:Y:S01]  /*1530*/  IMAD.HI.U32 R3, R2, R19, RZ ;  /* 0x0000001302037227 */ /* 0x000fe200078e00ff */
[----:B------:R-:W-:-:S02]  /*1540*/  @!P1 IADD3 R15, PT, PT, R15, -R0, RZ ;  /* 0x800000000f0f9210 */ /* 0x000fc40007ffe0ff */
[----:B------:R-:W-:Y:S01]  /*1550*/  ISETP.GE.AND P1, PT, R20, RZ, PT ;  /* 0x000000ff1400720c */ /* 0x000fe20003f26270 */
[----:B------:R-:W-:Y:S01]  /*1560*/  IMAD.MOV R18, RZ, RZ, -R3 ;  /* 0x000000ffff127224 */ /* 0x000fe200078e0a03 */
[----:B------:R-:W-:Y:S01]  /*1570*/  @!P5 IADD3 R15, PT, PT, -R15, RZ, RZ ;  /* 0x000000ff0f0fd210 */ /* 0x000fe20007ffe1ff */
[----:B------:R-:W-:Y:S01]  /*1580*/  IMAD.HI.U32 R3, R2, R21, RZ ;  /* 0x0000001502037227 */ /* 0x000fe200078e00ff */
[----:B------:R-:W-:Y:S02]  /*1590*/  @!P3 IADD3 R17, PT, PT, R17, -R0, RZ ;  /* 0x800000001111b210 */ /* 0x000fe40007ffe0ff */
[----:B------:R-:W-:Y:S01]  /*15a0*/  ISETP.GE.AND P5, PT, R24, RZ, PT ;  /* 0x000000ff1800720c */ /* 0x000fe20003fa6270 */
[C---:B------:R-:W-:Y:S01]  /*15b0*/  IMAD R18, R0.reuse, R18, R19 ;  /* 0x0000001200127224 */ /* 0x040fe200078e0213 */
[----:B------:R-:W-:Y:S01]  /*15c0*/  ISETP.GT.U32.AND P3, PT, R0, R17, PT ;  /* 0x000000110000720c */ /* 0x000fe20003f64070 */
[----:B------:R-:W-:-:S03]  /*15d0*/  IMAD.HI.U32 R19, R2, R23, RZ ;  /* 0x0000001702137227 */ /* 0x000fc600078e00ff */
[----:B------:R-:W-:Y:S01]  /*15e0*/  ISETP.GT.U32.AND P4, PT, R0, R18, PT ;  /* 0x000000120000720c */ /* 0x000fe20003f84070 */
[----:B------:R-:W-:Y:S02]  /*15f0*/  IMAD.MOV R3, RZ, RZ, -R3 ;  /* 0x000000ffff037224 */ /* 0x000fe400078e0a03 */
[--C-:B------:R-:W-:Y:S01]  /*1600*/  @!P6 IMAD.IADD R16, R16, 0x1, -R0.reuse ;  /* 0x000000011010e824 */ /* 0x100fe200078e0a00 */
[----:B------:R-:W-:Y:S01]  /*1610*/  ISETP.GE.AND P6, PT, R22, RZ, PT ;  /* 0x000000ff1600720c */ /* 0x000fe20003fc6270 */
[----:B------:R-:W-:Y:S02]  /*1620*/  IMAD.MOV R20, RZ, RZ, -R19 ;  /* 0x000000ffff147224 */ /* 0x000fe400078e0a13 */
[C---:B------:R-:W-:Y:S02]  /*1630*/  IMAD R19, R0.reuse, R3, R21 ;  /* 0x0000000300137224 */ /* 0x040fe400078e0215 */
[----:B------:R-:W-:Y:S01]  /*1640*/  @!P0 IMAD.MOV R13, RZ, RZ, -R13 ;  /* 0x000000ffff0d8224 */ /* 0x000fe200078e0a0d */
[----:B------:R-:W-:Y:S01]  /*1650*/  ISETP.GT.U32.AND P0, PT, R0, R16, PT ;  /* 0x000000100000720c */ /* 0x000fe20003f04070 */
[C---:B------:R-:W-:Y:S01]  /*1660*/  VIADD R22, R132.reuse, 0xd ;  /* 0x0000000d84167836 */ /* 0x040fe20000000000 */
[----:B------:R-:W-:Y:S01]  /*1670*/  @!P3 IADD3 R17, PT, PT, R17, -R0, RZ ;  /* 0x800000001111b210 */ /* 0x000fe20007ffe0ff */
[----:B------:R-:W-:Y:S01]  /*1680*/  VIADD R24, R132, 0xe ;  /* 0x0000000e84187836 */ /* 0x000fe20000000000 */
[----:B------:R-:W-:Y:S01]  /*1690*/  ISETP.GT.U32.AND P3, PT, R0, R19, PT ;  /* 0x000000130000720c */ /* 0x000fe20003f64070 */
[----:B------:R-:W-:-:S02]  /*16a0*/  @!P4 IMAD.IADD R18, R18, 0x1, -R0 ;  /* 0x000000011212c824 */ /* 0x000fc400078e0a00 */
[----:B------:R-:W-:Y:S01]  /*16b0*/  IMAD R20, R0, R20, R23 ;  /* 0x0000001400147224 */ /* 0x000fe200078e0217 */
[----:B------:R-:W-:Y:S01]  /*16c0*/  IABS R23, R22 ;  /* 0x0000001600177213 */ /* 0x000fe20000000000 */
[----:B------:R-:W-:Y:S02]  /*16d0*/  @!P1 IMAD.MOV R17, RZ, RZ, -R17 ;  /* 0x000000ffff119224 */ /* 0x000fe400078e0a11 */
[----:B------:R-:W-:Y:S01]  /*16e0*/  VIADD R32, R132, 0x12 ;  /* 0x0000001284207836 */ /* 0x000fe20000000000 */
[----:B------:R-:W-:Y:S01]  /*16f0*/  ISETP.GT.U32.AND P4, PT, R0, R20, PT ;  /* 0x000000140000720c */ /* 0x000fe20003f84070 */
[----:B------:R-:W-:Y:S01]  /*1700*/  @!P0 IMAD.IADD R16, R16, 0x1, -R0 ;  /* 0x0000000110108824 */ /* 0x000fe200078e0a00 */
[----:B------:R-:W-:Y:S01]  /*1710*/  ISETP.GE.AND P0, PT, R25, RZ, PT ;  /* 0x000000ff1900720c */ /* 0x000fe20003f06270 */
[----:B------:R-:W-:Y:S01]  /*1720*/  IMAD.HI.U32 R3, R2, R23, RZ ;  /* 0x0000001702037227 */ /* 0x000fe200078e00ff */
[----:B------:R-:W-:Y:S02]  /*1730*/  IABS R25, R24 ;  /* 0x0000001800197213 */ /* 0x000fe40000000000 */
[----:B------:R-:W-:Y:S01]  /*1740*/  @!P3 IADD3 R19, PT, PT, R19, -R0, RZ ;  /* 0x800000001313b210 */ /* 0x000fe20007ffe0ff */
[----:B------:R-:W-:Y:S01]  /*1750*/  @!P2 IMAD.MOV R16, RZ, RZ, -R16 ;  /* 0x000000ffff10a224 */ /* 0x000fe200078e0a10 */
[----:B------:R-:W-:Y:S01]  /*1760*/  ISETP.GT.U32.AND P2, PT, R0, R18, PT ;  /* 0x000000120000720c */ /* 0x000fe20003f44070 */
[----:B------:R-:W-:Y:S01]  /*1770*/  IMAD.HI.U32 R21, R2, R25, RZ ;  /* 0x0000001902157227 */ /* 0x000fe200078e00ff */
[----:B------:R-:W-:-:S02]  /*1780*/  ISETP.GT.U32.AND P1, PT, R0, R19, PT ;  /* 0x000000130000720c */ /* 0x000fc40003f24070 */
[----:B------:R-:W-:Y:S01]  /*1790*/  ISETP.GE.AND P3, PT, R22, RZ, PT ;  /* 0x000000ff1600720c */ /* 0x000fe20003f66270 */
[----:B------:R-:W-:Y:S01]  /*17a0*/  IMAD.MOV R3, RZ, RZ, -R3 ;  /* 0x000000ffff037224 */ /* 0x000fe200078e0a03 */
[----:B------:R-:W-:Y:S01]  /*17b0*/  IABS R29, R32 ;  /* 0x00000020001d7213 */ /* 0x000fe20000000000 */
[----:B------:R-:W-:Y:S02]  /*17c0*/  IMAD.MOV R22, RZ, RZ, -R21 ;  /* 0x000000ffff167224 */ /* 0x000fe400078e0a15 */
[----:B------:R-:W-:Y:S02]  /*17d0*/  IMAD R21, R0, R3, R23 ;  /* 0x0000000300157224 */ /* 0x000fe400078e0217 */
[--C-:B------:R-:W-:Y:S02]  /*17e0*/  @!P4 IMAD.IADD R20, R20, 0x1, -R0.reuse ;  /* 0x000000011414c824 */ /* 0x100fe400078e0a00 */
[----:B------:R-:W-:Y:S01]  /*17f0*/  @!P2 IADD3 R18, PT, PT, R18, -R0, RZ ;  /* 0x800000001212a210 */ /* 0x000fe20007ffe0ff */
[----:B------:R-:W-:Y:S01]  /*1800*/  IMAD R22, R0, R22, R25 ;  /* 0x0000001600167224 */ /* 0x000fe200078e0219 */
[----:B------:R-:W-:Y:S01]  /*1810*/  ISETP.GE.AND P2, PT, R24, RZ, PT ;  /* 0x000000ff1800720c */ /* 0x000fe20003f46270 */
[----:B------:R-:W-:Y:S01]  /*1820*/  @!P1 IMAD.IADD R19, R19, 0x1, -R0 ;  /* 0x0000000113139824 */ /* 0x000fe200078e0a00 */
[C---:B------:R-:W-:Y:S01]  /*1830*/  ISETP.GT.U32.AND P1, PT, R0.reuse, R21, PT ;  /* 0x000000150000720c */ /* 0x040fe20003f24070 */
[----:B------:R-:W-:Y:S01]  /*1840*/  @!P6 IMAD.MOV R18, RZ, RZ, -R18 ;  /* 0x000000ffff12e224 */ /* 0x000fe200078e0a12 */
[----:B------:R-:W-:Y:S01]  /*1850*/  ISETP.GT.U32.AND P4, PT, R0, R20, PT ;  /* 0x000000140000720c */ /* 0x000fe20003f84070 */
[----:B------:R-:W-:Y:S01]  /*1860*/  IMAD.HI.U32 R3, R2, R27, RZ ;  /* 0x0000001b02037227 */ /* 0x000fe200078e00ff */
[----:B------:R-:W-:-:S03]  /*1870*/  ISETP.GT.U32.AND P6, PT, R0, R22, PT ;  /* 0x000000160000720c */ /* 0x000fc60003fc4070 */
[----:B------:R-:W-:Y:S01]  /*1880*/  VIADD R23, R132, 0x10 ;  /* 0x0000001084177836 */ /* 0x000fe20000000000 */
[----:B------:R-:W-:Y:S01]  /*1890*/  IADD3 R3, PT, PT, -R3, RZ, RZ ;  /* 0x000000ff03037210 */ /* 0x000fe20007ffe1ff */
[----:B------:R-:W-:Y:S01]  /*18a0*/  @!P5 IMAD.MOV R19, RZ, RZ, -R19 ;  /* 0x000000ffff13d224 */ /* 0x000fe200078e0a13 */
[----:B------:R-:W-:Y:S01]  /*18b0*/  ISETP.GE.AND P5, PT, R26, RZ, PT ;  /* 0x000000ff1a00720c */ /* 0x000fe20003fa6270 */
[----:B------:R-:W-:Y:S01]  /*18c0*/  VIADD R34, R132, 0x13 ;  /* 0x0000001384227836 */ /* 0x000fe20000000000 */
[----:B------:R-:W-:Y:S01]  /*18d0*/  IABS R25, R23 ;  /* 0x0000001700197213 */ /* 0x000fe20000000000 */
[--C-:B------:R-:W-:Y:S02]  /*18e0*/  @!P1 IMAD.IADD R21, R21, 0x1, -R0.reuse ;  /* 0x0000000115159824 */ /* 0x100fe400078e0a00 */
[--C-:B------:R-:W-:Y:S01]  /*18f0*/  @!P4 IMAD.IADD R20, R20, 0x1, -R0.reuse ;  /* 0x000000011414c824 */ /* 0x100fe200078e0a00 */
[----:B------:R-:W-:Y:S01]  /*1900*/  ISETP.GE.AND P4, PT, R23, RZ, PT ;  /* 0x000000ff1700720c */ /* 0x000fe20003f86270 */
[----:B------:R-:W-:Y:S01]  /*1910*/  @!P6 IMAD.IADD R22, R22, 0x1, -R0 ;  /* 0x000000011616e824 */ /* 0x000fe200078e0a00 */
[C---:B------:R-:W-:Y:S01]  /*1920*/  ISETP.GT.U32.AND P1, PT, R0.reuse, R21, PT ;  /* 0x000000150000720c */ /* 0x040fe20003f24070 */
[----:B------:R-:W-:Y:S01]  /*1930*/  IMAD R23, R0, R3, R27 ;  /* 0x0000000300177224 */ /* 0x000fe200078e021b */
[----:B------:R-:W-:Y:S01]  /*1940*/  IABS R27, R30 ;  /* 0x0000001e001b7213 */ /* 0x000fe20000000000 */
[----:B------:R-:W-:Y:S01]  /*1950*/  IMAD.HI.U32 R3, R2, R25, RZ ;  /* 0x0000001902037227 */ /* 0x000fe200078e00ff */
[----:B------:R-:W-:-:S02]  /*1960*/  ISETP.GT.U32.AND P6, PT, R0, R22, PT ;  /* 0x000000160000720c */ /* 0x000fc40003fc4070 */
[----:B------:R-:W-:Y:S01]  /*1970*/  IABS R31, R34 ;  /* 0x00000022001f7213 */ /* 0x000fe20000000000 */
[C---:B------:R-:W-:Y:S01]  /*1980*/  VIADD R35, R132.reuse, 0x14 ;  /* 0x0000001484237836 */ /* 0x040fe20000000000 */
[----:B------:R-:W-:Y:S01]  /*1990*/  IADD3 R3, PT, PT, -R3, RZ, RZ ;  /* 0x000000ff03037210 */ /* 0x000fe20007ffe1ff */
[C---:B------:R-:W-:Y:S02]  /*19a0*/  VIADD R36, R132.reuse, 0x15 ;  /* 0x0000001584247836 */ /* 0x040fe40000000000 */
[----:B------:R-:W-:Y:S01]  /*19b0*/  VIADD R37, R132, 0x16 ;  /* 0x0000001684257836 */ /* 0x000fe20000000000 */
[----:B------:R-:W-:Y:S01]  /*19c0*/  IABS R33, R35 ;  /* 0x0000002300217213 */ /* 0x000fe20000000000 */
[----:B------:R-:W-:Y:S02]  /*19d0*/  IMAD R24, R0, R3, R25 ;  /* 0x0000000300187224 */ /* 0x000fe400078e0219 */
[----:B------:R-:W-:-:S04]  /*19e0*/  IMAD.HI.U32 R3, R2, R27, RZ ;  /* 0x0000001b02037227 */ /* 0x000fc800078e00ff */
[--C-:B------:R-:W-:Y:S01]  /*19f0*/  @!P1 IMAD.IADD R21, R21, 0x1, -R0.reuse ;  /* 0x0000000115159824 */ /* 0x100fe200078e0a00 */
[----:B------:R-:W-:Y:S01]  /*1a00*/  ISETP.GT.U32.AND P1, PT, R0, R23, PT ;  /* 0x000000170000720c */ /* 0x000fe20003f24070 */
[----:B------:R-:W-:Y:S01]  /*1a10*/  @!P6 IMAD.IADD R22, R22, 0x1, -R0 ;  /* 0x000000011616e824 */ /* 0x000fe200078e0a00 */
[----:B------:R-:W-:Y:S01]  /*1a20*/  IADD3 R3, PT, PT, -R3, RZ, RZ ;  /* 0x000000ff03037210 */ /* 0x000fe20007ffe1ff */
[----:B------:R-:W-:Y:S01]  /*1a30*/  IMAD.HI.U32 R25, R2, R29, RZ ;  /* 0x0000001d02197227 */ /* 0x000fe200078e00ff */
[----:B------:R-:W-:-:S03]  /*1a40*/  ISETP.GT.U32.AND P6, PT, R0, R24, PT ;  /* 0x000000180000720c */ /* 0x000fc60003fc4070 */
[----:B------:R-:W-:Y:S02]  /*1a50*/  IMAD.MOV R26, RZ, RZ, -R25 ;  /* 0x000000ffff1a7224 */ /* 0x000fe400078e0a19 */
[C---:B------:R-:W-:Y:S02]  /*1a60*/  IMAD R25, R0.reuse, R3, R27 ;  /* 0x0000000300197224 */ /* 0x040fe400078e021b */
[----:B------:R-:W-:Y:S01]  /*1a70*/  IMAD R26, R0, R26, R29 ;  /* 0x0000001a001a7224 */ /* 0x000fe200078e021d */
[----:B------:R-:W-:Y:S01]  /*1a80*/  IABS R29, R36 ;  /* 0x00000024001d7213 */ /* 0x000fe20000000000 */
[----:B------:R-:W-:Y:S01]  /*1a90*/  IMAD.HI.U32 R3, R2, R31, RZ ;  /* 0x0000001f02037227 */ /* 0x000fe200078e00ff */
[-C--:B------:R-:W-:Y:S02]  /*1aa0*/  @!P1 IADD3 R23, PT, PT, R23, -R0.reuse, RZ ;  /* 0x8000000017179210 */ /* 0x080fe40007ffe0ff */
[----:B------:R-:W-:Y:S01]  /*1ab0*/  ISETP.GT.U32.AND P1, PT, R0, R25, PT ;  /* 0x000000190000720c */ /* 0x000fe20003f24070 */
[----:B------:R-:W-:Y:S01]  /*1ac0*/  IMAD.HI.U32 R27, R2, R33, RZ ;  /* 0x00000021021b7227 */ /* 0x000fe200078e00ff */
[----:B------:R-:W-:-:S02]  /*1ad0*/  @!P6 IADD3 R24, PT, PT, R24, -R0, RZ ;  /* 0x800000001818e210 */ /* 0x000fc40007ffe0ff */
[C---:B------:R-:W-:Y:S01]  /*1ae0*/  ISETP.GT.U32.AND P6, PT, R0.reuse, R26, PT ;  /* 0x0000001a0000720c */ /* 0x040fe20003fc4070 */
[----:B------:R-:W-:Y:S02]  /*1af0*/  IMAD.MOV R3, RZ, RZ, -R3 ;  /* 0x000000ffff037224 */ /* 0x000fe400078e0a03 */
[----:B------:R-:W-:Y:S02]  /*1b00*/  IMAD.MOV R28, RZ, RZ, -R27 ;  /* 0x000000ffff1c7224 */ /* 0x000fe400078e0a1b */
[----:B------:R-:W-:Y:S01]  /*1b10*/  IMAD R27, R0, R3, R31 ;  /* 0x00000003001b7224 */ /* 0x000fe200078e021f */
[----:B------:R-:W-:Y:S01]  /*1b20*/  IABS R31, R37 ;  /* 0x00000025001f7213 */ /* 0x000fe20000000000 */
[----:B------:R-:W-:-:S04]  /*1b30*/  IMAD.HI.U32 R3, R2, R29, RZ ;  /* 0x0000001d02037227 */ /* 0x000fc800078e00ff */
[----:B------:R-:W-:Y:S01]  /*1b40*/  @!P1 IMAD.IADD R25, R25, 0x1, -R0 ;  /* 0x0000000119199824 */ /* 0x000fe200078e0a00 */
[----:B------:R-:W-:Y:S01]  /*1b50*/  ISETP.GT.U32.AND P1, PT, R0, R23, PT ;  /* 0x000000170000720c */ /* 0x000fe20003f24070 */
[----:B------:R-:W-:Y:S01]  /*1b60*/  IMAD.MOV R3, RZ, RZ, -R3 ;  /* 0x000000ffff037224 */ /* 0x000fe200078e0a03 */
[----:B------:R-:W-:Y:S01]  /*1b70*/  @!P6 IADD3 R26, PT, PT, R26, -R0, RZ ;  /* 0x800000001a1ae210 */ /* 0x000fe20007ffe0ff */
[C---:B------:R-:W-:Y:S01]  /*1b80*/  IMAD R28, R0.reuse, R28, R33 ;  /* 0x0000001c001c7224 */ /* 0x040fe200078e0221 */
[C---:B------:R-:W-:Y:S01]  /*1b90*/  ISETP.GT.U32.AND P6, PT, R0.reuse, R25, PT ;  /* 0x000000190000720c */ /* 0x040fe20003fc4070 */
[C---:B------:R-:W-:Y:S02]  /*1ba0*/  IMAD R29, R0.reuse, R3, R29 ;  /* 0x00000003001d7224 */ /* 0x040fe400078e021d */
[----:B------:R-:W-:Y:S01]  /*1bb0*/  @!P3 IMAD.MOV R21, RZ, RZ, -R21 ;  /* 0x000000ffff15b224 */ /* 0x000fe200078e0a15 */
[C---:B------:R-:W-:Y:S01]  /*1bc0*/  ISETP.GT.U32.AND P3, PT, R0.reuse, R26, PT ;  /* 0x0000001a0000720c */ /* 0x040fe20003f64070 */
[----:B------:R-:W-:Y:S01]  /*1bd0*/  @!P0 IMAD.MOV R20, RZ, RZ, -R20 ;  /* 0x000000ffff148224 */ /* 0x000fe200078e0a14 */
[----:B------:R-:W-:Y:S01]  /*1be0*/  ISETP.GT.U32.AND P0, PT, R0, R24, PT ;  /* 0x000000180000720c */ /* 0x000fe20003f04070 */
[----:B------:R-:W-:-:S04]  /*1bf0*/  IMAD.HI.U32 R3, R2, R31, RZ ;  /* 0x0000001f02037227 */ /* 0x000fc800078e00ff */
[--C-:B------:R-:W-:Y:S01]  /*1c00*/  @!P1 IMAD.IADD R23, R23, 0x1, -R0.reuse ;  /* 0x0000000117179824 */ /* 0x100fe200078e0a00 */
[C---:B------:R-:W-:Y:S01]  /*1c10*/  ISETP.GT.U32.AND P1, PT, R0.reuse, R28, PT ;  /* 0x0000001c0000720c */ /* 0x040fe20003f24070 */
[----:B------:R-:W-:Y:S01]  /*1c20*/  @!P6 IMAD.IADD R25, R25, 0x1, -R0 ;  /* 0x000000011919e824 */ /* 0x000fe200078e0a00 */
[----:B------:R-:W-:Y:S01]  /*1c30*/  ISETP.GT.U32.AND P6, PT, R0, R29, PT ;  /* 0x0000001d0000720c */ /* 0x000fe20003fc4070 */
[----:B------:R-:W-:Y:S01]  /*1c40*/  VIADD R38, R132, 0x17 ;  /* 0x0000001784267836 */ /* 0x000fe20000000000 */
[----:B------:R-:W-:Y:S01]  /*1c50*/  IADD3 R3, PT, PT, -R3, RZ, RZ ;  /* 0x000000ff03037210 */ /* 0x000fe20007ffe1ff */
[----:B------:R-:W-:Y:S01]  /*1c60*/  @!P2 IMAD.MOV R22, RZ, RZ, -R22 ;  /* 0x000000ffff16a224 */ /* 0x000fe200078e0a16 */
[----:B------:R-:W-:Y:S01]  /*1c70*/  ISETP.GT.U32.AND P2, PT, R0, R27, PT ;  /* 0x0000001b0000720c */ /* 0x000fe20003f44070 */
[--C-:B------:R-:W-:Y:S01]  /*1c80*/  @!P3 IMAD.IADD R26, R26, 0x1, -R0.reuse ;  /* 0x000000011a1ab824 */ /* 0x100fe200078e0a00 */
[----:B------:R-:W-:Y:S01]  /*1c90*/  IABS R33, R38 ;  /* 0x0000002600217213 */ /* 0x000fe20000000000 */
[----:B------:R-:W-:Y:S01]  /*1ca0*/  @!P5 IMAD.MOV R23, RZ, RZ, -R23 ;  /* 0x000000ffff17d224 */ /* 0x000fe200078e0a17 */
[-C--:B------:R-:W-:Y:S01]  /*1cb0*/  @!P0 IADD3 R24, PT, PT, R24, -R0.reuse, RZ ;  /* 0x8000000018188210 */ /* 0x080fe20007ffe0ff */
[----:B------:R-:W-:Y:S01]  /*1cc0*/  VIADD R40, R132, 0x1a ;  /* 0x0000001a84287836 */ /* 0x000fe20000000000 */
[----:B------:R-:W-:Y:S01]  /*1cd0*/  ISETP.GE.AND P3, PT, R32, RZ, PT ;  /* 0x000000ff2000720c */ /* 0x000fe20003f66270 */
[----:B------:R-:W-:Y:S01]  /*1ce0*/  @!P1 IMAD.IADD R28, R28, 0x1, -R0 ;  /* 0x000000011c1c9824 */ /* 0x000fe200078e0a00 */
[----:B------:R-:W-:Y:S01]  /*1cf0*/  ISETP.GE.AND P0, PT, R30, RZ, PT ;  /* 0x000000ff1e00720c */ /* 0x000fe20003f06270 */
[----:B------:R-:W-:Y:S01]  /*1d00*/  IMAD R30, R0, R3, R31 ;  /* 0x00000003001e7224 */ /* 0x000fe200078e021f */
[----:B------:R-:W-:Y:S01]  /*1d10*/  @!P6 IADD3 R29, PT, PT, R29, -R0, RZ ;  /* 0x800000001d1de210 */ /* 0x000fe20007ffe0ff */
[----:B------:R-:W-:Y:S01]  /*1d20*/  IMAD.HI.U32 R3, R2, R33, RZ ;  /* 0x0000002102037227 */ /* 0x000fe200078e00ff */
[----:B------:R-:W-:-:S02]  /*1d30*/  ISETP.GE.AND P1, PT, R35, RZ, PT ;  /* 0x000000ff2300720c */ /* 0x000fc40003f26270 */
[C---:B------:R-:W-:Y:S01]  /*1d40*/  ISETP.GT.U32.AND P5, PT, R0.reuse, R29, PT ;  /* 0x0000001d0000720c */ /* 0x040fe20003fa4070 */
[----:B------:R-:W-:Y:S01]  /*1d50*/  @!P4 IMAD.MOV R24, RZ, RZ, -R24 ;  /* 0x000000ffff18c224 */ /* 0x000fe200078e0a18 */
[----:B------:R-:W-:Y:S01]  /*1d60*/  ISETP.GT.U32.AND P4, PT, R0, R28, PT ;  /* 0x0000001c0000720c */ /* 0x000fe20003f84070 */
[----:B------:R-:W-:Y:S01]  /*1d70*/  @!P2 IMAD.IADD R27, R27, 0x1, -R0 ;  /* 0x000000011b1ba824 */ /* 0x000fe200078e0a00 */
[----:B------:R-:W-:Y:S01]  /*1d80*/  IADD3 R3, PT, PT, -R3, RZ, RZ ;  /* 0x000000ff03037210 */ /* 0x000fe20007ffe1ff */
[----:B------:R-:W-:Y:S01]  /*1d90*/  VIADD R32, R132, 0x18 ;  /* 0x0000001884207836 */ /* 0x000fe20000000000 */
[----:B------:R-:W-:Y:S01]  /*1da0*/  ISETP.GE.AND P2, PT, R34, RZ, PT ;  /* 0x000000ff2200720c */ /* 0x000fe20003f46270 */
[----:B------:R-:W-:Y:S01]  /*1db0*/  @!P3 IMAD.MOV R26, RZ, RZ, -R26 ;  /* 0x000000ffff1ab224 */ /* 0x000fe200078e0a1a */
[C---:B------:R-:W-:Y:S01]  /*1dc0*/  ISETP.GT.U32.AND P6, PT, R0.reuse, R27, PT ;  /* 0x0000001b0000720c */ /* 0x040fe20003fc4070 */
[C---:B------:R-:W-:Y:S01]  /*1dd0*/  IMAD R31, R0.reuse, R3, R33 ;  /* 0x00000003001f7224 */ /* 0x040fe200078e0221 */
[----:B------:R-:W-:Y:S01]  /*1de0*/  ISETP.GT.U32.AND P3, PT, R0, R30, PT ;  /* 0x0000001e0000720c */ /* 0x000fe20003f64070 */
[C---:B------:R-:W-:Y:S01]  /*1df0*/  VIADD R43, R132.reuse, 0x1c ;  /* 0x0000001c842b7836 */ /* 0x040fe20000000000 */
[----:B------:R-:W-:Y:S01]  /*1e00*/  IABS R35, R32 ;  /* 0x0000002000237213 */ /* 0x000fe20000000000 */
[----:B------:R-:W-:Y:S01]  /*1e10*/  VIADD R42, R132, 0x1b ;  /* 0x0000001b842a7836 */ /* 0x000fe20000000000 */
[----:B------:R-:W-:Y:S01]  /*1e20*/  @!P5 IADD3 R29, PT, PT, R29, -R0, RZ ;  /* 0x800000001d1dd210 */ /* 0x000fe20007ffe0ff */
[----:B------:R-:W-:Y:S01]  /*1e30*/  @!P4 IMAD.IADD R28, R28, 0x1, -R0 ;  /* 0x000000011c1cc824 */ /* 0x000fe200078e0a00 */
[----:B------:R-:W-:Y:S01]  /*1e40*/  ISETP.GT.U32.AND P5, PT, R0, R31, PT ;  /* 0x0000001f0000720c */ /* 0x000fe20003fa4070 */
[----:B------:R-:W-:Y:S01]  /*1e50*/  IMAD.HI.U32 R3, R2, R35, RZ ;  /* 0x0000002302037227 */ /* 0x000fe200078e00ff */
[----:B------:R-:W-:-:S02]  /*1e60*/  ISETP.GE.AND P4, PT, R38, RZ, PT ;  /* 0x000000ff2600720c */ /* 0x000fc40003f86270 */
[----:B------:R-:W-:Y:S01]  /*1e70*/  IABS R41, R43 ;  /* 0x0000002b00297213 */ /* 0x000fe20000000000 */
[----:B------:R-:W-:Y:S01]  /*1e80*/  VIADD R38, R132, 0x19 ;  /* 0x0000001984267836 */ /* 0x000fe20000000000 */
[----:B------:R-:W-:Y:S01]  /*1e90*/  IABS R39, R42 ;  /* 0x0000002a00277213 */ /* 0x000fe20000000000 */
[--C-:B------:R-:W-:Y:S01]  /*1ea0*/  @!P6 IMAD.IADD R27, R27, 0x1, -R0.reuse ;  /* 0x000000011b1be824 */ /* 0x100fe200078e0a00 */
[----:B------:R-:W-:Y:S01]  /*1eb0*/  ISETP.GE.AND P6, PT, R37, RZ, PT ;  /* 0x000000ff2500720c */ /* 0x000fe20003fc6270 */
[----:B------:R-:W-:Y:S01]  /*1ec0*/  IMAD.MOV R3, RZ, RZ, -R3 ;  /* 0x000000ffff037224 */ /* 0x000fe200078e0a03 */
[----:B------:R-:W-:Y:S01]  /*1ed0*/  IABS R33, R38 ;  /* 0x0000002600217213 */ /* 0x000fe20000000000 */
[----:B------:R-:W-:Y:S01]  /*1ee0*/  @!P3 IMAD.IADD R30, R30, 0x1, -R0 ;  /* 0x000000011e1eb824 */ /* 0x000fe200078e0a00 */
[----:B------:R-:W-:Y:S01]  /*1ef0*/  ISETP.GE.AND P3, PT, R32, RZ, PT ;  /* 0x000000ff2000720c */ /* 0x000fe20003f66270 */
[----:B------:R-:W-:Y:S01]  /*1f00*/  IMAD R32, R0, R3, R35 ;  /* 0x0000000300207224 */ /* 0x000fe200078e0223 */
[----:B------:R-:W-:Y:S01]  /*1f10*/  @!P2 IADD3 R27, PT, PT, -R27, RZ, RZ ;  /* 0x000000ff1b1ba210 */ /* 0x000fe20007ffe1ff */
[----:B------:R-:W-:Y:S01]  /*1f20*/  IMAD.HI.U32 R3, R2, R33, RZ ;  /* 0x0000002102037227 */ /* 0x000fe200078e00ff */
[----:B------:R-:W-:-:S02]  /*1f30*/  @!P5 IADD3 R31, PT, PT, R31, -R0, RZ ;  /* 0x800000001f1fd210 */ /* 0x000fc40007ffe0ff */
[C---:B------:R-:W-:Y:S01]  /*1f40*/  ISETP.GT.U32.AND P2, PT, R0.reuse, R30, PT ;  /* 0x0000001e0000720c */ /* 0x040fe20003f44070 */
[----:B------:R-:W-:Y:S01]  /*1f50*/  IMAD.MOV R3, RZ, RZ, -R3 ;  /* 0x000000ffff037224 */ /* 0x000fe200078e0a03 */
[----:B------:R-:W-:Y:S01]  /*1f60*/  ISETP.GT.U32.AND P5, PT, R0, R31, PT ;  /* 0x0000001f0000720c */ /* 0x000fe20003fa4070 */
[----:B------:R-:W-:Y:S01]  /*1f70*/  IMAD.HI.U32 R35, R2, R41, RZ ;  /* 0x0000002902237227 */ /* 0x000fe200078e00ff */
[----:B------:R-:W-:-:S03]  /*1f80*/  IABS R37, R40 ;  /* 0x0000002800257213 */ /* 0x000fc60000000000 */
[----:B------:R-:W-:Y:S02]  /*1f90*/  IMAD R33, R0, R3, R33 ;  /* 0x0000000300217224 */ /* 0x000fe400078e0221 */
[----:B------:R-:W-:-:S04]  /*1fa0*/  IMAD.HI.U32 R3, R2, R37, RZ ;  /* 0x0000002502037227 */ /* 0x000fc800078e00ff */
[----:B------:R-:W-:Y:S01]  /*1fb0*/  @!P2 IMAD.IADD R30, R30, 0x1, -R0 ;  /* 0x000000011e1ea824 */ /* 0x000fe200078e0a00 */
[----:B------:R-:W-:Y:S01]  /*1fc0*/  ISETP.GT.U32.AND P2, PT, R0, R32, PT ;  /* 0x000000200000720c */ /* 0x000fe20003f44070 */
[----:B------:R-:W-:Y:S01]  /*1fd0*/  IMAD.HI.U32 R34, R2, R39, RZ ;  /* 0x0000002702227227 */ /* 0x000fe200078e00ff */
[----:B------:R-:W-:Y:S02]  /*1fe0*/  @!P5 IADD3 R31, PT, PT, R31, -R0, RZ ;  /* 0x800000001f1fd210 */ /* 0x000fe40007ffe0ff */
[----:B------:R-:W-:Y:S01]  /*1ff0*/  ISETP.GT.U32.AND P5, PT, R0, R33, PT ;  /* 0x000000210000720c */ /* 0x000fe20003fa4070 */
[----:B------:R-:W-:Y:S01]  /*2000*/  IMAD.MOV R3, RZ, RZ, -R3 ;  /* 0x000000ffff037224 */ /* 0x000fe200078e0a03 */
[----:B------:R-:W-:Y:S01]  /*2010*/  @!P6 IADD3 R30, PT, PT, -R30, RZ, RZ ;  /* 0x000000ff1e1ee210 */ /* 0x000fe20007ffe1ff */
[----:B------:R-:W-:Y:S01]  /*2020*/  @!P0 IMAD.MOV R25, RZ, RZ, -R25 ;  /* 0x000000ffff198224 */ /* 0x000fe200078e0a19 */
[----:B------:R-:W-:Y:S01]  /*2030*/  ISETP.GE.AND P0, PT, R36, RZ, PT ;  /* 0x000000ff2400720c */ /* 0x000fe20003f06270 */
[----:B------:R-:W-:-:S02]  /*2040*/  IMAD.MOV R36, RZ, RZ, -R35 ;  /* 0x000000ffff247224 */ /* 0x000fc400078e0a23 */
[----:B------:R-:W-:Y:S02]  /*2050*/  IMAD.MOV R34, RZ, RZ, -R34 ;  /* 0x000000ffff227224 */ /* 0x000fe400078e0a22 */
[----:B------:R-:W-:Y:S01]  /*2060*/  IMAD R35, R0, R3, R37 ;  /* 0x0000000300237224 */ /* 0x000fe200078e0225 */
[----:B------:R-:W-:Y:S01]  /*2070*/  @!P2 IADD3 R32, PT, PT, R32, -R0, RZ ;  /* 0x800000002020a210 */ /* 0x000fe20007ffe0ff */
[----:B------:R-:W-:Y:S01]  /*2080*/  IMAD R34, R0, R34, R39 ;  /* 0x0000002200227224 */ /* 0x000fe200078e0227 */
[----:B------:R-:W-:Y:S01]  /*2090*/  ISETP.GE.AND P2, PT, R38, RZ, PT ;  /* 0x000000ff2600720c */ /* 0x000fe20003f46270 */
[----:B------:R-:W-:Y:S01]  /*20a0*/  @!P1 IMAD.MOV R28, RZ, RZ, -R28 ;  /* 0x000000ffff1c9224 */ /* 0x000fe200078e0a1c */
[C---:B------:R-:W-:Y:S01]  /*20b0*/  ISETP.GT.U32.AND P1, PT, R0.reuse, R35, PT ;  /* 0x000000230000720c */ /* 0x040fe20003f24070 */
[----:B------:R-:W-:Y:S01]  /*20c0*/  @!P5 IMAD.IADD R33, R33, 0x1, -R0 ;  /* 0x000000012121d824 */ /* 0x000fe200078e0a00 */
[----:B------:R-:W-:Y:S01]  /*20d0*/  ISETP.GT.U32.AND P6, PT, R0, R34, PT ;  /* 0x000000220000720c */ /* 0x000fe20003fc4070 */
[----:B------:R-:W-:Y:S01]  /*20e0*/  VIADD R44, R132, 0x1d ;  /* 0x0000001d842c7836 */ /* 0x000fe20000000000 */
[C---:B------:R-:W-:Y:S01]  /*20f0*/  ISETP.GT.U32.AND P5, PT, R0.reuse, R32, PT ;  /* 0x000000200000720c */ /* 0x040fe20003fa4070 */
[----:B------:R-:W-:-:S02]  /*2100*/  IMAD R36, R0, R36, R41 ;  /* 0x0000002400247224 */ /* 0x000fc400078e0229 */
[----:B------:R-:W-:Y:S01]  /*2110*/  @!P4 IMAD.MOV R31, RZ, RZ, -R31 ;  /* 0x000000ffff1fc224 */ /* 0x000fe200078e0a1f */
[----:B------:R-:W-:Y:S01]  /*2120*/  IABS R37, R44 ;  /* 0x0000002c00257213 */ /* 0x000fe20000000000 */
[----:B------:R-:W-:Y:S01]  /*2130*/  @!P0 IMAD.MOV R29, RZ, RZ, -R29 ;  /* 0x000000ffff1d8224 */ /* 0x000fe200078e0a1d */
[----:B------:R-:W-:Y:S01]  /*2140*/  ISETP.GE.AND P4, PT, R40, RZ, PT ;  /* 0x000000ff2800720c */ /* 0x000fe20003f86270 */
[----:B------:R-:W-:Y:S01]  /*2150*/  VIADD R40, R132, 0x1e ;  /* 0x0000001e84287836 */ /* 0x000fe20000000000 */
[----:B------:R-:W-:Y:S01]  /*2160*/  ISETP.GT.U32.AND P0, PT, R0, R33, PT ;  /* 0x000000210000720c */ /* 0x000fe20003f04070 */
[--C-:B------:R-:W-:Y:S01]  /*2170*/  @!P1 IMAD.IADD R35, R35, 0x1, -R0.reuse ;  /* 0x0000000123239824 */ /* 0x100fe200078e0a00 */
[----:B------:R-:W-:Y:S01]  /*2180*/  ISETP.GE.AND P1, PT, R43, RZ, PT ;  /* 0x000000ff2b00720c */ /* 0x000fe20003f26270 */
[----:B------:R-:W-:Y:S01]  /*2190*/  @!P6 IMAD.IADD R34, R34, 0x1, -R0 ;  /* 0x000000012222e824 */ /* 0x000fe200078e0a00 */
[----:B------:R-:W-:Y:S01]  /*21a0*/  IABS R39, R40 ;  /* 0x0000002800277213 */ /* 0x000fe20000000000 */
[----:B------:R-:W-:Y:S01]  /*21b0*/  IMAD.HI.U32 R3, R2, R37, RZ ;  /* 0x0000002502037227 */ /* 0x000fe200078e00ff */
[----:B------:R-:W-:-:S02]  /*21c0*/  ISETP.GT.U32.AND P6, PT, R0, R35, PT ;  /* 0x000000230000720c */ /* 0x000fc40003fc4070 */
[----:B------:R-:W-:Y:S01]  /*21d0*/  @!P5 IADD3 R32, PT, PT, R32, -R0, RZ ;  /* 0x800000002020d210 */ /* 0x000fe20007ffe0ff */
[----:B------:R-:W-:Y:S01]  /*21e0*/  IMAD.MOV R3, RZ, RZ, -R3 ;  /* 0x000000ffff037224 */ /* 0x000fe200078e0a03 */
[----:B------:R-:W-:Y:S01]  /*21f0*/  ISETP.GT.U32.AND P5, PT, R0, R36, PT ;  /* 0x000000240000720c */ /* 0x000fe20003fa4070 */
[----:B------:R-:W-:Y:S02]  /*2200*/  VIADD R47, R132, 0x21 ;  /* 0x00000021842f7836 */ /* 0x000fe40000000000 */
[----:B------:R-:W-:Y:S02]  /*2210*/  IMAD R37, R0, R3, R37 ;  /* 0x0000000300257224 */ /* 0x000fe400078e0225 */
[----:B------:R-:W-:Y:S01]  /*2220*/  IMAD.HI.U32 R3, R2, R39, RZ ;  /* 0x0000002702037227 */ /* 0x000fe200078e00ff */
[----:B------:R-:W-:-:S03]  /*2230*/  IABS R45, R47 ;  /* 0x0000002f002d7213 */ /* 0x000fc60000000000 */
[----:B------:R-:W-:Y:S01]  /*2240*/  @!P6 IMAD.IADD R35, R35, 0x1, -R0 ;  /* 0x000000012323e824 */ /* 0x000fe200078e0a00 */
[C---:B------:R-:W-:Y:S01]  /*2250*/  ISETP.GT.U32.AND P6, PT, R0.reuse, R37, PT ;  /* 0x000000250000720c */ /* 0x040fe20003fc4070 */
[----:B------:R-:W-:Y:S01]  /*2260*/  @!P3 IMAD.MOV R32, RZ, RZ, -R32 ;  /* 0x000000ffff20b224 */ /* 0x000fe200078e0a20 */
[----:B------:R-:W-:Y:S01]  /*2270*/  ISETP.GT.U32.AND P3, PT, R0, R34, PT ;  /* 0x000000220000720c */ /* 0x000fe20003f64070 */
[--C-:B------:R-:W-:Y:S01]  /*2280*/  @!P5 IMAD.IADD R36, R36, 0x1, -R0.reuse ;  /* 0x000000012424d824 */ /* 0x100fe200078e0a00 */
[----:B------:R-:W-:Y:S01]  /*2290*/  IADD3 R3, PT, PT, -R3, RZ, RZ ;  /* 0x000000ff03037210 */ /* 0x000fe20007ffe1ff */
[--C-:B------:R-:W-:Y:S01]  /*22a0*/  @!P0 IMAD.IADD R33, R33, 0x1, -R0.reuse ;  /* 0x0000000121218824 */ /* 0x100fe200078e0a00 */
[----:B------:R-:W-:Y:S01]  /*22b0*/  ISETP.GE.AND P0, PT, R42, RZ, PT ;  /* 0x000000ff2a00720c */ /* 0x000fe20003f06270 */
[C---:B------:R-:W-:Y:S01]  /*22c0*/  VIADD R46, R132.reuse, 0x20 ;  /* 0x00000020842e7836 */ /* 0x040fe20000000000 */
[----:B------:R-:W-:Y:S01]  /*22d0*/  IADD3 R42, PT, PT, R132, 0x1f, RZ ;  /* 0x0000001f842a7810 */ /* 0x000fe20007ffe0ff */
[C---:B------:R-:W-:Y:S01]  /*22e0*/  IMAD R38, R0.reuse, R3, R39 ;  /* 0x0000000300267224 */ /* 0x040fe200078e0227 */
[----:B------:R-:W-:Y:S01]  /*22f0*/  ISETP.GT.U32.AND P5, PT, R0, R36, PT ;  /* 0x000000240000720c */ /* 0x000fe20003fa4070 */
[----:B------:R-:W-:Y:S01]  /*2300*/  @!P2 IMAD.MOV R33, RZ, RZ, -R33 ;  /* 0x000000ffff21a224 */ /* 0x000fe200078e0a21 */
[----:B------:R-:W-:Y:S01]  /*2310*/  IABS R41, R42 ;  /* 0x0000002a00297213 */ /* 0x000fe20000000000 */
[--C-:B------:R-:W-:Y:S01]  /*2320*/  @!P6 IMAD.IADD R37, R37, 0x1, -R0.reuse ;  /* 0x000000012525e824 */ /* 0x100fe200078e0a00 */
[----:B------:R-:W-:Y:S01]  /*2330*/  ISETP.GE.AND P6, PT, R40, RZ, PT ;  /* 0x000000ff2800720c */ /* 0x000fe20003fc6270 */
[----:B------:R-:W-:Y:S01]  /*2340*/  @!P3 IMAD.IADD R34, R34, 0x1, -R0 ;  /* 0x000000012222b824 */ /* 0x000fe200078e0a00 */
[----:B------:R-:W-:Y:S01]  /*2350*/  ISETP.GT.U32.AND P3, PT, R0, R38, PT ;  /* 0x000000260000720c */ /* 0x000fe20003f64070 */
[----:B------:R-:W-:Y:S01]  /*2360*/  IMAD.HI.U32 R3, R2, R41, RZ ;  /* 0x0000002902037227 */ /* 0x000fe200078e00ff */
[----:B------:R-:W-:-:S02]  /*2370*/  ISETP.GT.U32.AND P2, PT, R0, R37, PT ;  /* 0x000000250000720c */ /* 0x000fc40003f44070 */
[----:B------:R-:W-:Y:S01]  /*2380*/  IABS R43, R46 ;  /* 0x0000002e002b7213 */ /* 0x000fe20000000000 */
[----:B------:R-:W-:Y:S02]  /*2390*/  IMAD.MOV R39, RZ, RZ, -R3 ;  /* 0x000000ffff277224 */ /* 0x000fe400078e0a03 */
[-C--:B------:R-:W-:Y:S01]  /*23a0*/  @!P5 IADD3 R36, PT, PT, R36, -R0.reuse, RZ ;  /* 0x800000002424d210 */ /* 0x080fe20007ffe0ff */
[----:B------:R-:W-:Y:S01]  /*23b0*/  IMAD.HI.U32 R40, R2, R45, RZ ;  /* 0x0000002d02287227 */ /* 0x000fe200078e00ff */
[----:B------:R-:W-:Y:S02]  /*23c0*/  ISETP.GE.AND P5, PT, R44, RZ, PT ;  /* 0x000000ff2c00720c */ /* 0x000fe40003fa6270 */
[----:B------:R-:W-:Y:S01]  /*23d0*/  @!P1 IADD3 R36, PT, PT, -R36, RZ, RZ ;  /* 0x000000ff24249210 */ /* 0x000fe20007ffe1ff */
[----:B------:R-:W-:Y:S01]  /*23e0*/  IMAD R39, R0, R39, R41 ;  /* 0x0000002700277224 */ /* 0x000fe200078e0229 */
[----:B------:R-:W-:Y:S01]  /*23f0*/  @!P3 IADD3 R38, PT, PT, R38, -R0, RZ ;  /* 0x800000002626b210 */ /* 0x000fe20007ffe0ff */
[----:B------:R-:W-:Y:S01]  /*2400*/  IMAD.MOV R41, RZ, RZ, -R40 ;  /* 0x000000ffff297224 */ /* 0x000fe200078e0a28 */
[----:B------:R-:W-:Y:S01]  /*2410*/  ISETP.GE.AND P1, PT, R46, RZ, PT ;  /* 0x000000ff2e00720c */ /* 0x000fe20003f26270 */
[----:B------:R-:W-:Y:S01]  /*2420*/  @!P4 IMAD.MOV R35, RZ, RZ, -R35 ;  /* 0x000000ffff23c224 */ /* 0x000fe200078e0a23 */
[C---:B------:R-:W-:Y:S01]  /*2430*/  ISETP.GT.U32.AND P4, PT, R0.reuse, R39, PT ;  /* 0x000000270000720c */ /* 0x040fe20003f84070 */
[----:B------:R-:W-:Y:S01]  /*2440*/  @!P2 IMAD.IADD R37, R37, 0x1, -R0 ;  /* 0x000000012525a824 */ /* 0x000fe200078e0a00 */
[C---:B------:R-:W-:Y:S01]  /*2450*/  ISETP.GT.U32.AND P3, PT, R0.reuse, R38, PT ;  /* 0x000000260000720c */ /* 0x040fe20003f64070 */
[----:B------:R-:W-:Y:S01]  /*2460*/  IMAD R41, R0, R41, R45 ;  /* 0x0000002900297224 */ /* 0x000fe200078e022d */
[----:B------:R-:W-:Y:S01]  /*2470*/  ISETP.GE.AND P2, PT, R47, RZ, PT ;  /* 0x000000ff2f00720c */ /* 0x000fe20003f46270 */
[----:B------:R-:W-:Y:S01]  /*2480*/  IMAD.HI.U32 R3, R2, R43, RZ ;  /* 0x0000002b02037227 */ /* 0x000fe200078e00ff */
[----:B------:R-:W-:-:S02]  /*2490*/  @!P5 IADD3 R37, PT, PT, -R37, RZ, RZ ;  /* 0x000000ff2525d210 */ /* 0x000fc40007ffe1ff */
[----:B------:R-:W-:Y:S01]  /*24a0*/  ISETP.GT.U32.AND P5, PT, R0, R41, PT ;  /* 0x000000290000720c */ /* 0x000fe20003fa4070 */
[----:B------:R-:W-:Y:S02]  /*24b0*/  IMAD.MOV R3, RZ, RZ, -R3 ;  /* 0x000000ffff037224 */ /* 0x000fe400078e0a03 */
[----:B------:R-:W-:Y:S01]  /*24c0*/  @!P0 IMAD.MOV R34, RZ, RZ, -R34 ;  /* 0x000000ffff228224 */ /* 0x000fe200078e0a22 */
[----:B------:R-:W-:Y:S01]  /*24d0*/  ISETP.GE.AND P0, PT, R42, RZ, PT ;  /* 0x000000ff2a00720c */ /* 0x000fe20003f06270 */
[----:B------:R-:W-:Y:S02]  /*24e0*/  VIADD R42, R132, 0x22 ;  /* 0x00000022842a7836 */ /* 0x000fe40000000000 */
[----:B------:R-:W-:Y:S01]  /*24f0*/  IMAD R40, R0, R3, R43 ;  /* 0x0000000300287224 */ /* 0x000fe200078e022b */
[----:B------:R-:W-:Y:S01]  /*2500*/  @!P3 IADD3 R38, PT, PT, R38, -R0, RZ ;  /* 0x800000002626b210 */ /* 0x000fe20007ffe0ff */
[----:B------:R-:W-:Y:S01]  /*2510*/  @!P4 IMAD.IADD R39, R39, 0x1, -R0 ;  /* 0x000000012727c824 */ /* 0x000fe200078e0a00 */
[----:B------:R-:W-:Y:S01]  /*2520*/  IABS R43, R42 ;  /* 0x0000002a002b7213 */ /* 0x000fe20000000000 */
[----:B------:R-:W-:Y:S01]  /*2530*/  VIADD R44, R132, 0x23 ;  /* 0x00000023842c7836 */ /* 0x000fe20000000000 */
[----:B------:R-:W-:Y:S01]  /*2540*/  ISETP.GT.U32.AND P3, PT, R0, R40, PT ;  /* 0x000000280000720c */ /* 0x000fe20003f64070 */
[----:B------:R-:W-:Y:S01]  /*2550*/  VIADD R46, R132, 0x24 ;  /* 0x00000024842e7836 */ /* 0x000fe20000000000 */
[----:B------:R-:W-:Y:S01]  /*2560*/  ISETP.GT.U32.AND P4, PT, R0, R39, PT ;  /* 0x000000270000720c */ /* 0x000fe20003f84070 */
[----:B------:R-:W-:Y:S01]  /*2570*/  IMAD.HI.U32 R3, R2, R43, RZ ;  /* 0x0000002b02037227 */ /* 0x000fe200078e00ff */
[----:B------:R-:W-:-:S02]  /*2580*/  IABS R45, R44 ;  /* 0x0000002c002d7213 */ /* 0x000fc40000000000 */
[----:B------:R-:W-:Y:S01]  /*2590*/  IABS R47, R46 ;  /* 0x0000002e002f7213 */ /* 0x000fe20000000000 */
[----:B------:R-:W-:Y:S02]  /*25a0*/  @!P5 IMAD.IADD R41, R41, 0x1, -R0 ;  /* 0x000000012929d824 */ /* 0x000fe400078e0a00 */
[----:B------:R-:W-:Y:S01]  /*25b0*/  @!P6 IMAD.MOV R38, RZ, RZ, -R38 ;  /* 0x000000ffff26e224 */ /* 0x000fe200078e0a26 */
[----:B------:R-:W-:Y:S01]  /*25c0*/  ISETP.GE.AND P6, PT, R42, RZ, PT ;  /* 0x000000ff2a00720c */ /* 0x000fe20003fc6270 */
[----:B------:R-:W-:Y:S01]  /*25d0*/  IMAD.MOV R42, RZ, RZ, -R3 ;  /* 0x000000ffff2a7224 */ /* 0x000fe200078e0a03 */
[----:B------:R-:W-:Y:S01]  /*25e0*/  ISETP.GT.U32.AND P5, PT, R0, R41, PT ;  /* 0x000000290000720c */ /* 0x000fe20003fa4070 */
[----:B------:R-:W-:Y:S02]  /*25f0*/  IMAD.HI.U32 R3, R2, R45, RZ ;  /* 0x0000002d02037227 */ /* 0x000fe400078e00ff */
[----:B------:R-:W-:Y:S02]  /*2600*/  @!P4 IADD3 R39, PT, PT, R39, -R0, RZ ;  /* 0x800000002727c210 */ /* 0x000fe40007ffe0ff */
[----:B------:R-:W-:Y:S01]  /*2610*/  IMAD R42, R0, R42, R43 ;  /* 0x0000002a002a7224 */ /* 0x000fe200078e022b */
[----:B------:R-:W-:Y:S01]  /*2620*/  ISETP.GE.AND P4, PT, R44, RZ, PT ;  /* 0x000000ff2c00720c */ /* 0x000fe20003f86270 */
[----:B------:R-:W-:-:S04]  /*2630*/  IMAD.HI.U32 R43, R2, R47, RZ ;  /* 0x0000002f022b7227 */ /* 0x000fc800078e00ff */
[--C-:B------:R-:W-:Y:S02]  /*2640*/  @!P3 IMAD.IADD R40, R40, 0x1, -R0.reuse ;  /* 0x000000012828b824 */ /* 0x100fe400078e0a00 */
[----:B------:R-:W-:Y:S02]  /*2650*/  IMAD.MOV R3, RZ, RZ, -R3 ;  /* 0x000000ffff037224 */ /* 0x000fe400078e0a03 */
[----:B------:R-:W-:Y:S01]  /*2660*/  IMAD.MOV R44, RZ, RZ, -R43 ;  /* 0x000000ffff2c7224 */ /* 0x000fe200078e0a2b */
[C---:B------:R-:W-:Y:S01]  /*2670*/  ISETP.GT.U32.AND P3, PT, R0.reuse, R40, PT ;  /* 0x000000280000720c */ /* 0x040fe20003f64070 */
[C---:B------:R-:W-:Y:S02]  /*2680*/  IMAD R43, R0.reuse, R3, R45 ;  /* 0x00000003002b7224 */ /* 0x040fe400078e022d */
[--C-:B------:R-:W-:Y:S02]  /*2690*/  @!P5 IMAD.IADD R41, R41, 0x1, -R0.reuse ;  /* 0x000000012929d824 */ /* 0x100fe400078e0a00 */
[----:B------:R-:W-:Y:S01]  /*26a0*/  @!P0 IMAD.MOV R39, RZ, RZ, -R39 ;  /* 0x000000ffff278224 */ /* 0x000fe200078e0a27 */
[C---:B------:R-:W-:Y:S01]  /*26b0*/  ISETP.GT.U32.AND P5, PT, R0.reuse, R43, PT ;  /* 0x0000002b0000720c */ /* 0x040fe20003fa4070 */
[C---:B------:R-:W-:Y:S01]  /*26c0*/  IMAD R44, R0.reuse, R44, R47 ;  /* 0x0000002c002c7224 */ /* 0x040fe200078e022f */
[----:B------:R-:W-:Y:S01]  /*26d0*/  ISETP.GT.U32.AND P0, PT, R0, R42, PT ;  /* 0x0000002a0000720c */ /* 0x000fe20003f04070 */
[C---:B------:R-:W-:Y:S01]  /*26e0*/  VIADD R3, R132.reuse, 0x25 ;  /* 0x0000002584037836 */ /* 0x040fe20000000000 */
[----:B------:R-:W-:Y:S01]  /*26f0*/  @!P2 IADD3 R41, PT, PT, -R41, RZ, RZ ;  /* 0x000000ff2929a210 */ /* 0x000fe20007ffe1ff */
[----:B------:R-:W-:Y:S01]  /*2700*/  VIADD R48, R132, 0x27 ;  /* 0x0000002784307836 */ /* 0x000fe20000000000 */
[----:B------:R-:W-:Y:S01]  /*2710*/  ISETP.GT.U32.AND P2, PT, R0, R44, PT ;  /* 0x0000002c0000720c */ /* 0x000fe20003f44070 */
[----:B------:R-:W-:Y:S01]  /*2720*/  VIADD R50, R132, 0x29 ;  /* 0x0000002984327836 */ /* 0x000fe20000000000 */
[----:B------:R-:W-:Y:S01]  /*2730*/  @!P3 IADD3 R40, PT, PT, R40, -R0, RZ ;  /* 0x800000002828b210 */ /* 0x000fe20007ffe0ff */
[----:B------:R-:W-:Y:S01]  /*2740*/  VIADD R52, R132, 0x2b ;  /* 0x0000002b84347836 */ /* 0x000fe20000000000 */
[----:B------:R-:W-:Y:S01]  /*2750*/  ISETP.GE.AND P3, PT, R46, RZ, PT ;  /* 0x000000ff2e00720c */ /* 0x000fe20003f66270 */
[----:B------:R-:W-:Y:S01]  /*2760*/  VIADD R46, R132, 0x26 ;  /* 0x00000026842e7836 */ /* 0x000fe20000000000 */
[----:B------:R-:W-:Y:S01]  /*2770*/  IABS R47, R3 ;  /* 0x00000003002f7213 */ /* 0x000fe20000000000 */
[--C-:B------:R-:W-:Y:S01]  /*2780*/  @!P5 IMAD.IADD R43, R43, 0x1, -R0.reuse ;  /* 0x000000012b2bd824 */ /* 0x100fe200078e0a00 */
[----:B------:R-:W-:Y:S01]  /*2790*/  @!P1 IADD3 R40, PT, PT, -R40, RZ, RZ ;  /* 0x000000ff28289210 */ /* 0x000fe20007ffe1ff */
[--C-:B------:R-:W-:Y:S01]  /*27a0*/  @!P0 IMAD.IADD R42, R42, 0x1, -R0.reuse ;  /* 0x000000012a2a8824 */ /* 0x100fe200078e0a00 */
[----:B------:R-:W-:Y:S01]  /*27b0*/  IABS R49, R46 ;  /* 0x0000002e00317213 */ /* 0x000fe20000000000 */
[----:B------:R-:W-:Y:S01]  /*27c0*/  VIADD R54, R132, 0x2e ;  /* 0x0000002e84367836 */ /* 0x000fe20000000000 */
[----:B------:R-:W-:Y:S01]  /*27d0*/  ISETP.GT.U32.AND P5, PT, R0, R43, PT ;  /* 0x0000002b0000720c */ /* 0x000fe20003fa4070 */
[----:B------:R-:W-:Y:S01]  /*27e0*/  @!P2 IMAD.IADD R44, R44, 0x1, -R0 ;  /* 0x000000012c2ca824 */ /* 0x000fe200078e0a00 */
[----:B------:R-:W-:Y:S01]  /*27f0*/  ISETP.GT.U32.AND P0, PT, R0, R42, PT ;  /* 0x0000002a0000720c */ /* 0x000fe20003f04070 */
[----:B------:R-:W-:Y:S01]  /*2800*/  IMAD.HI.U32 R45, R2, R49, RZ ;  /* 0x00000031022d7227 */ /* 0x000fe200078e00ff */
[----:B------:R-:W-:-:S02]  /*2810*/  ISETP.GE.AND P1, PT, R3, RZ, PT ;  /* 0x000000ff0300720c */ /* 0x000fc40003f26270 */
[----:B------:R-:W-:Y:S01]  /*2820*/  IABS R51, R48 ;  /* 0x0000003000337213 */ /* 0x000fe20000000000 */
[----:B------:R-:W-:Y:S01]  /*2830*/  IMAD.HI.U32 R3, R2, R47, RZ ;  /* 0x0000002f02037227 */ /* 0x000fe200078e00ff */
[----:B------:R-:W-:Y:S02]  /*2840*/  IADD3 R45, PT, PT, -R45, RZ, RZ ;  /* 0x000000ff2d2d7210 */ /* 0x000fe40007ffe1ff */
[C---:B------:R-:W-:Y:S01]  /*2850*/  ISETP.GT.U32.AND P2, PT, R0.reuse, R44, PT ;  /* 0x0000002c0000720c */ /* 0x040fe20003f44070 */
[----:B------:R-:W-:Y:S01]  /*2860*/  IMAD.MOV R3, RZ, RZ, -R3 ;  /* 0x000000ffff037224 */ /* 0x000fe200078e0a03 */
[----:B------:R-:W-:Y:S01]  /*2870*/  IABS R55, R52 ;  /* 0x0000003400377213 */ /* 0x000fe20000000000 */
[----:B------:R-:W-:Y:S01]  /*2880*/  IMAD R45, R0, R45, R49 ;  /* 0x0000002d002d7224 */ /* 0x000fe200078e0231 */
[----:B------:R-:W-:Y:S01]  /*2890*/  IABS R57, R54 ;  /* 0x0000003600397213 */ /* 0x000fe20000000000 */
[--C-:B------:R-:W-:Y:S02]  /*28a0*/  @!P5 IMAD.IADD R43, R43, 0x1, -R0.reuse ;  /* 0x000000012b2bd824 */ /* 0x100fe400078e0a00 */
[----:B------:R-:W-:Y:S01]  /*28b0*/  @!P0 IMAD.IADD R42, R42, 0x1, -R0 ;  /* 0x000000012a2a8824 */ /* 0x000fe200078e0a00 */
[----:B------:R-:W-:Y:S01]  /*28c0*/  ISETP.GE.AND P0, PT, R46, RZ, PT ;  /* 0x000000ff2e00720c */ /* 0x000fe20003f06270 */
[----:B------:R-:W-:Y:S01]  /*28d0*/  @!P4 IMAD.MOV R43, RZ, RZ, -R43 ;  /* 0x000000ffff2bc224 */ /* 0x000fe200078e0a2b */
[----:B------:R-:W-:Y:S01]  /*28e0*/  ISETP.GT.U32.AND P4, PT, R0, R45, PT ;  /* 0x0000002d0000720c */ /* 0x000fe20003f84070 */
[----:B------:R-:W-:Y:S01]  /*28f0*/  IMAD.HI.U32 R46, R2, R51, RZ ;  /* 0x00000033022e7227 */ /* 0x000fe200078e00ff */
[----:B------:R-:W-:-:S02]  /*2900*/  @!P6 IADD3 R42, PT, PT, -R42, RZ, RZ ;  /* 0x000000ff2a2ae210 */ /* 0x000fc40007ffe1ff */
[----:B------:R-:W-:Y:S01]  /*2910*/  @!P2 IADD3 R44, PT, PT, R44, -R0, RZ ;  /* 0x800000002c2ca210 */ /* 0x000fe20007ffe0ff */
[----:B------:R-:W-:Y:S01]  /*2920*/  IMAD R3, R0, R3, R47 ;  /* 0x0000000300037224 */ /* 0x000fe200078e022f */
[----:B------:R-:W-:Y:S01]  /*2930*/  ISETP.GE.AND P6, PT, R48, RZ, PT ;  /* 0x000000ff3000720c */ /* 0x000fe20003fc6270 */
[----:B------:R-:W-:Y:S02]  /*2940*/  IMAD.MOV R46, RZ, RZ, -R46 ;  /* 0x000000ffff2e7224 */ /* 0x000fe400078e0a2e */
[----:B------:R-:W-:Y:S01]  /*2950*/  @!P3 IMAD.MOV R44, RZ, RZ, -R44 ;  /* 0x000000ffff2cb224 */ /* 0x000fe200078e0a2c */
[C---:B------:R-:W-:Y:S01]  /*2960*/  ISETP.GT.U32.AND P5, PT, R0.reuse, R3, PT ;  /* 0x000000030000720c */ /* 0x040fe20003fa4070 */
[----:B------:R-:W-:Y:S01]  /*2970*/  IMAD R47, R0, R46, R51 ;  /* 0x0000002e002f7224 */ /* 0x000fe200078e0233 */
[----:B------:R-:W-:Y:S01]  /*2980*/  IABS R51, R50 ;  /* 0x0000003200337213 */ /* 0x000fe20000000000 */
[----:B------:R-:W-:Y:S02]  /*2990*/  VIADD R46, R132, 0x28 ;  /* 0x00000028842e7836 */ /* 0x000fe40000000000 */
[----:B------:R-:W-:Y:S01]  /*29a0*/  @!P4 IMAD.IADD R45, R45, 0x1, -R0 ;  /* 0x000000012d2dc824 */ /* 0x000fe200078e0a00 */
[----:B------:R-:W-:Y:S01]  /*29b0*/  ISETP.GT.U32.AND P3, PT, R0, R47, PT ;  /* 0x0000002f0000720c */ /* 0x000fe20003f64070 */
[----:B------:R-:W-:Y:S01]  /*29c0*/  IMAD.HI.U32 R48, R2, R51, RZ ;  /* 0x0000003302307227 */ /* 0x000fe200078e00ff */
[----:B------:R-:W-:-:S02]  /*29d0*/  IABS R49, R46 ;  /* 0x0000002e00317213 */ /* 0x000fc40000000000 */
[----:B------:R-:W-:Y:S01]  /*29e0*/  ISETP.GE.AND P2, PT, R46, RZ, PT ;  /* 0x000000ff2e00720c */ /* 0x000fe20003f46270 */
[----:B------:R-:W-:Y:S01]  /*29f0*/  VIADD R56, R132, 0x30 ;  /* 0x0000003084387836 */ /* 0x000fe20000000000 */
[----:B------:R-:W-:Y:S01]  /*2a00*/  ISETP.GT.U32.AND P4, PT, R0, R45, PT ;  /* 0x0000002d0000720c */ /* 0x000fe20003f84070 */
[----:B------:R-:W-:Y:S01]  /*2a10*/  @!P5 IMAD.IADD R3, R3, 0x1, -R0 ;  /* 0x000000010303d824 */ /* 0x000fe200078e0a00 */
[----:B------:R-:W-:Y:S01]  /*2a20*/  IADD3 R48, PT, PT, -R48, RZ, RZ ;  /* 0x000000ff30307210 */ /* 0x000fe20007ffe1ff */
[----:B------:R-:W-:Y:S01]  /*2a30*/  IMAD.HI.U32 R46, R2, R49, RZ ;  /* 0x00000031022e7227 */ /* 0x000fe200078e00ff */
[----:B------:R-:W-:Y:S02]  /*2a40*/  IABS R59, R56 ;  /* 0x00000038003b7213 */ /* 0x000fe40000000000 */
[C---:B------:R-:W-:Y:S01]  /*2a50*/  ISETP.GT.U32.AND P5, PT, R0.reuse, R3, PT ;  /* 0x000000030000720c */ /* 0x040fe20003fa4070 */
[----:B------:R-:W-:Y:S02]  /*2a60*/  IMAD.MOV R46, RZ, RZ, -R46 ;  /* 0x000000ffff2e7224 */ /* 0x000fe400078e0a2e */
[----:B------:R-:W-:-:S02]  /*2a70*/  IMAD R51, R0, R48, R51 ;  /* 0x0000003000337224 */ /* 0x000fc400078e0233 */
[C---:B------:R-:W-:Y:S02]  /*2a80*/  IMAD R49, R0.reuse, R46, R49 ;  /* 0x0000002e00317224 */ /* 0x040fe400078e0231 */
[----:B------:R-:W-:Y:S01]  /*2a90*/  @!P4 IADD3 R45, PT, PT, R45, -R0, RZ ;  /* 0x800000002d2dc210 */ /* 0x000fe20007ffe0ff */
[--C-:B------:R-:W-:Y:S02]  /*2aa0*/  @!P3 IMAD.IADD R47, R47, 0x1, -R0.reuse ;  /* 0x000000012f2fb824 */ /* 0x100fe400078e0a00 */
[----:B------:R-:W-:Y:S01]  /*2ab0*/  ISETP.GT.U32.AND P4, PT, R0, R49, PT ;  /* 0x000000310000720c */ /* 0x000fe20003f84070 */
[----:B------:R-:W-:Y:S02]  /*2ac0*/  VIADD R58, R132, 0x31 ;  /* 0x00000031843a7836 */ /* 0x000fe40000000000 */
[----:B------:R-:W-:Y:S01]  /*2ad0*/  @!P5 IMAD.IADD R3, R3, 0x1, -R0 ;  /* 0x000000010303d824 */ /* 0x000fe200078e0a00 */
[----:B------:R-:W-:Y:S01]  /*2ae0*/  ISETP.GE.AND P5, PT, R50, RZ, PT ;  /* 0x000000ff3200720c */ /* 0x000fe20003fa6270 */
[----:B------:R-:W-:Y:S01]  /*2af0*/  VIADD R50, R132, 0x2a ;  /* 0x0000002a84327836 */ /* 0x000fe20000000000 */
[----:B------:R-:W-:Y:S01]  /*2b00*/  ISETP.GT.U32.AND P3, PT, R0, R47, PT ;  /* 0x0000002f0000720c */ /* 0x000fe20003f64070 */
[----:B------:R-:W-:Y:S01]  /*2b10*/  IMAD.MOV.U32 R46, RZ, RZ, R3 ;  /* 0x000000ffff2e7224 */ /* 0x000fe200078e0003 */
[----:B------:R-:W-:Y:S01]  /*2b20*/  IABS R61, R58 ;  /* 0x0000003a003d7213 */ /* 0x000fe20000000000 */
[----:B------:R-:W-:Y:S01]  /*2b30*/  IMAD.MOV.U32 R48, RZ, RZ, R45 ;  /* 0x000000ffff307224 */ /* 0x000fe200078e002d */
[----:B------:R-:W-:Y:S01]  /*2b40*/  IABS R53, R50 ;  /* 0x0000003200357213 */ /* 0x000fe20000000000 */
[----:B------:R-:W-:Y:S01]  /*2b50*/  IMAD.HI.U32 R45, R2, R55, RZ ;  /* 0x00000037022d7227 */ /* 0x000fe200078e00ff */
[----:B------:R-:W-:-:S02]  /*2b60*/  @!P1 IADD3 R46, PT, PT, -R46, RZ, RZ ;  /* 0x000000ff2e2e9210 */ /* 0x000fc40007ffe1ff */
[----:B------:R-:W-:Y:S01]  /*2b70*/  ISETP.GT.U32.AND P1, PT, R0, R51, PT ;  /* 0x000000330000720c */ /* 0x000fe20003f24070 */
[----:B------:R-:W-:Y:S01]  /*2b80*/  @!P4 IMAD.IADD R49, R49, 0x1, -R0 ;  /* 0x000000013131c824 */ /* 0x000fe200078e0a00 */
[----:B------:R-:W-:Y:S01]  /*2b90*/  ISETP.GE.AND P4, PT, R50, RZ, PT ;  /* 0x000000ff3200720c */ /* 0x000fe20003f86270 */
[----:B------:R-:W-:Y:S01]  /*2ba0*/  IMAD.HI.U32 R3, R2, R53, RZ ;  /* 0x0000003502037227 */ /* 0x000fe200078e00ff */
[----:B------:R-:W-:-:S03]  /*2bb0*/  IADD3 R50, PT, PT, R132, 0x2c, RZ ;  /* 0x0000002c84327810 */ /* 0x000fc60007ffe0ff */
[----:B------:R-:W-:Y:S01]  /*2bc0*/  @!P0 IMAD.MOV R48, RZ, RZ, -R48 ;  /* 0x000000ffff308224 */ /* 0x000fe200078e0a30 */
[----:B------:R-:W-:Y:S01]  /*2bd0*/  ISETP.GT.U32.AND P0, PT, R0, R49, PT ;  /* 0x000000310000720c */ /* 0x000fe20003f04070 */
[----:B------:R-:W-:Y:S01]  /*2be0*/  IMAD.MOV R45, RZ, RZ, -R45 ;  /* 0x000000ffff2d7224 */ /* 0x000fe200078e0a2d */
[----:B------:R-:W-:Y:S01]  /*2bf0*/  IADD3 R3, PT, PT, -R3, RZ, RZ ;  /* 0x000000ff03037210 */ /* 0x000fe20007ffe1ff */
[--C-:B------:R-:W-:Y:S01]  /*2c00*/  @!P3 IMAD.IADD R47, R47, 0x1, -R0.reuse ;  /* 0x000000012f2fb824 */ /* 0x100fe200078e0a00 */
[----:B------:R-:W-:Y:S01]  /*2c10*/  ISETP.GE.AND P3, PT, R52, RZ, PT ;  /* 0x000000ff3400720c */ /* 0x000fe20003f66270 */
[----:B------:R-:W-:Y:S02]  /*2c20*/  @!P1 IMAD.IADD R51, R51, 0x1, -R0 ;  /* 0x0000000133339824 */ /* 0x000fe400078e0a00 */
[C---:B------:R-:W-:Y:S01]  /*2c30*/  IMAD R3, R0.reuse, R3, R53 ;  /* 0x0000000300037224 */ /* 0x040fe200078e0235 */
[----:B------:R-:W-:Y:S01]  /*2c40*/  IABS R53, R50 ;  /* 0x0000003200357213 */ /* 0x000fe20000000000 */
[C---:B------:R-:W-:Y:S01]  /*2c50*/  IMAD R45, R0.reuse, R45, R55 ;  /* 0x0000002d002d7224 */ /* 0x040fe200078e0237 */
[----:B------:R-:W-:Y:S01]  /*2c60*/  ISETP.GT.U32.AND P1, PT, R0, R51, PT ;  /* 0x000000330000720c */ /* 0x000fe20003f24070 */
[----:B------:R-:W-:-:S02]  /*2c70*/  VIADD R52, R132, 0x2d ;  /* 0x0000002d84347836 */ /* 0x000fc40000000000 */
[--C-:B------:R-:W-:Y:S01]  /*2c80*/  @!P0 IMAD.IADD R49, R49, 0x1, -R0.reuse ;  /* 0x0000000131318824 */ /* 0x100fe200078e0a00 */
[----:B------:R-:W-:Y:S01]  /*2c90*/  ISETP.GT.U32.AND P0, PT, R0, R3, PT ;  /* 0x000000030000720c */ /* 0x000fe20003f04070 */
[----:B------:R-:W-:Y:S01]  /*2ca0*/  @!P6 IMAD.MOV R47, RZ, RZ, -R47 ;  /* 0x000000ffff2fe224 */ /* 0x000fe200078e0a2f */
[----:B------:R-:W-:Y:S01]  /*2cb0*/  IABS R55, R52 ;  /* 0x0000003400377213 */ /* 0x000fe20000000000 */
[----:B------:R-:W-:Y:S01]  /*2cc0*/  VIADD R60, R132, 0x33 ;  /* 0x00000033843c7836 */ /* 0x000fe20000000000 */
[----:B------:R-:W-:Y:S01]  /*2cd0*/  ISETP.GE.AND P6, PT, R50, RZ, PT ;  /* 0x000000ff3200720c */ /* 0x000fe20003fc6270 */
[----:B------:R-:W-:Y:S01]  /*2ce0*/  IMAD.HI.U32 R50, R2, R53, RZ ;  /* 0x0000003502327227 */ /* 0x000fe200078e00ff */
[----:B------:R-:W-:Y:S02]  /*2cf0*/  @!P2 IADD3 R49, PT, PT, -R49, RZ, RZ ;  /* 0x000000ff3131a210 */ /* 0x000fe40007ffe1ff */
[----:B------:R-:W-:Y:S01]  /*2d00*/  ISETP.GE.AND P2, PT, R52, RZ, PT ;  /* 0x000000ff3400720c */ /* 0x000fe20003f46270 */
[----:B------:R-:W-:Y:S01]  /*2d10*/  @!P1 IMAD.IADD R51, R51, 0x1, -R0 ;  /* 0x0000000133339824 */ /* 0x000fe200078e0a00 */
[----:B------:R-:W-:Y:S01]  /*2d20*/  ISETP.GT.U32.AND P1, PT, R0, R45, PT ;  /* 0x0000002d0000720c */ /* 0x000fe20003f24070 */
[----:B------:R-:W-:Y:S01]  /*2d30*/  IMAD.HI.U32 R52, R2, R55, RZ ;  /* 0x0000003702347227 */ /* 0x000fe200078e00ff */
[----:B------:R-:W-:-:S02]  /*2d40*/  IABS R65, R60 ;  /* 0x0000003c00417213 */ /* 0x000fc40000000000 */
[----:B------:R-:W-:Y:S01]  /*2d50*/  @!P5 IADD3 R51, PT, PT, -R51, RZ, RZ ;  /* 0x000000ff3333d210 */ /* 0x000fe20007ffe1ff */
[----:B------:R-:W-:Y:S01]  /*2d60*/  @!P0 IMAD.IADD R3, R3, 0x1, -R0 ;  /* 0x0000000103038824 */ /* 0x000fe200078e0a00 */
[----:B------:R-:W-:Y:S01]  /*2d70*/  ISETP.GE.AND P5, PT, R54, RZ, PT ;  /* 0x000000ff3600720c */ /* 0x000fe20003fa6270 */
[----:B------:R-:W-:Y:S02]  /*2d80*/  IMAD.MOV R50, RZ, RZ, -R50 ;  /* 0x000000ffff327224 */ /* 0x000fe400078e0a32 */
[----:B------:R-:W-:Y:S01]  /*2d90*/  IMAD.MOV R52, RZ, RZ, -R52 ;  /* 0x000000ffff347224 */ /* 0x000fe200078e0a34 */
[C---:B------:R-:W-:Y:S01]  /*2da0*/  ISETP.GT.U32.AND P0, PT, R0.reuse, R3, PT ;  /* 0x000000030000720c */ /* 0x040fe20003f04070 */
[C---:B------:R-:W-:Y:S02]  /*2db0*/  IMAD R53, R0.reuse, R50, R53 ;  /* 0x0000003200357224 */ /* 0x040fe400078e0235 */
[----:B------:R-:W-:Y:S02]  /*2dc0*/  @!P1 IMAD.IADD R45, R45, 0x1, -R0 ;  /* 0x000000012d2d9824 */ /* 0x000fe400078e0a00 */
[----:B------:R-:W-:-:S02]  /*2dd0*/  IMAD R55, R0, R52, R55 ;  /* 0x0000003400377224 */ /* 0x000fc400078e0237 */
[----:B------:R-:W-:Y:S01]  /*2de0*/  IMAD.HI.U32 R52, R2, R57, RZ ;  /* 0x0000003902347227 */ /* 0x000fe200078e00ff */
[----:B------:R-:W-:-:S03]  /*2df0*/  ISETP.GT.U32.AND P1, PT, R0, R45, PT ;  /* 0x0000002d0000720c */ /* 0x000fc60003f24070 */
[----:B------:R-:W-:Y:S02]  /*2e00*/  IMAD.MOV R52, RZ, RZ, -R52 ;  /* 0x000000ffff347224 */ /* 0x000fe400078e0a34 */
[----:B------:R-:W-:Y:S01]  /*2e10*/  @!P0 IADD3 R3, PT, PT, R3, -R0, RZ ;  /* 0x8000000003038210 */ /* 0x000fe20007ffe0ff */
[----:B------:R-:W-:Y:S01]  /*2e20*/  VIADD R64, R132, 0x39 ;  /* 0x0000003984407836 */ /* 0x000fe20000000000 */
[----:B------:R-:W-:Y:S01]  /*2e30*/  ISETP.GT.U32.AND P0, PT, R0, R53, PT ;  /* 0x000000350000720c */ /* 0x000fe20003f04070 */
[C---:B------:R-:W-:Y:S02]  /*2e40*/  VIADD R68, R132.reuse, 0x3b ;  /* 0x0000003b84447836 */ /* 0x040fe40000000000 */
[----:B------:R-:W-:Y:S01]  /*2e50*/  IMAD.MOV.U32 R50, RZ, RZ, R3 ;  /* 0x000000ffff327224 */ /* 0x000fe200078e0003 */
[----:B------:R-:W-:Y:S01]  /*2e60*/  IABS R73, R64 ;  /* 0x0000004000497213 */ /* 0x000fe20000000000 */
[----:B------:R-:W-:Y:S01]  /*2e70*/  VIADD R3, R132, 0x2f ;  /* 0x0000002f84037836 */ /* 0x000fe20000000000 */
[----:B------:R-:W-:Y:S01]  /*2e80*/  IABS R77, R68 ;  /* 0x00000044004d7213 */ /* 0x000fe20000000000 */
[----:B------:R-:W-:Y:S01]  /*2e90*/  @!P1 IMAD.IADD R45, R45, 0x1, -R0 ;  /* 0x000000012d2d9824 */ /* 0x000fe200078e0a00 */
[----:B------:R-:W-:Y:S01]  /*2ea0*/  @!P4 IADD3 R50, PT, PT, -R50, RZ, RZ ;  /* 0x000000ff3232c210 */ /* 0x000fe20007ffe1ff */
[----:B------:R-:W-:Y:S01]  /*2eb0*/  VIADD R70, R132, 0x3c ;  /* 0x0000003c84467836 */ /* 0x000fe20000000000 */
[----:B------:R-:W-:Y:S01]  /*2ec0*/  ISETP.GT.U32.AND P4, PT, R0, R55, PT ;  /* 0x000000370000720c */ /* 0x000fe20003f84070 */
[C---:B------:R-:W-:Y:S01]  /*2ed0*/  VIADD R72, R132.reuse, 0x3d ;  /* 0x0000003d84487836 */ /* 0x040fe20000000000 */
[----:B------:R-:W-:Y:S01]  /*2ee0*/  IABS R54, R3 ;  /* 0x0000000300367213 */ /* 0x000fe20000000000 */
[----:B------:R-:W-:Y:S01]  /*2ef0*/  VIADD R74, R132, 0x3e ;  /* 0x0000003e844a7836 */ /* 0x000fe20000000000 */
[----:B------:R-:W-:Y:S01]  /*2f00*/  ISETP.GE.AND P1, PT, R3, RZ, PT ;  /* 0x000000ff0300720c */ /* 0x000fe20003f26270 */
[C---:B------:R-:W-:Y:S01]  /*2f10*/  IMAD R3, R0.reuse, R52, R57 ;  /* 0x0000003400037224 */ /* 0x040fe200078e0239 */
[----:B------:R-:W-:Y:S01]  /*2f20*/  @!P0 IADD3 R53, PT, PT, R53, -R0, RZ ;  /* 0x8000000035358210 */ /* 0x000fe20007ffe0ff */
[----:B------:R-:W-:Y:S01]  /*2f30*/  IMAD.MOV.U32 R57, RZ, RZ, R54 ;  /* 0x000000ffff397224 */ /* 0x000fe200078e0036 */
[----:B------:R-:W-:Y:S01]  /*2f40*/  IABS R79, R70 ;  /* 0x00000046004f7213 */ /* 0x000fe20000000000 */
[----:B------:R-:W-:Y:S01]  /*2f50*/  IMAD.MOV.U32 R52, RZ, RZ, R45 ;  /* 0x000000ffff347224 */ /* 0x000fe200078e002d */
[----:B------:R-:W-:Y:S01]  /*2f60*/  ISETP.GT.U32.AND P0, PT, R0, R3, PT ;  /* 0x000000030000720c */ /* 0x000fe20003f04070 */
[----:B------:R-:W-:Y:S01]  /*2f70*/  IMAD.HI.U32 R45, R2, R57, RZ ;  /* 0x00000039022d7227 */ /* 0x000fe200078e00ff */
[----:B------:R-:W-:-:S02]  /*2f80*/  IABS R81, R72 ;  /* 0x0000004800517213 */ /* 0x000fc40000000000 */
[----:B------:R-:W-:Y:S01]  /*2f90*/  IABS R85, R74 ;  /* 0x0000004a00557213 */ /* 0x000fe20000000000 */
[----:B------:R-:W-:Y:S01]  /*2fa0*/  @!P4 IMAD.IADD R55, R55, 0x1, -R0 ;  /* 0x000000013737c824 */ /* 0x000fe200078e0a00 */
[----:B------:R-:W-:Y:S01]  /*2fb0*/  ISETP.GT.U32.AND P4, PT, R0, R53, PT ;  /* 0x000000350000720c */ /* 0x000fe20003f84070 */
[----:B------:R-:W-:Y:S01]  /*2fc0*/  @!P3 IMAD.MOV R52, RZ, RZ, -R52 ;  /* 0x000000ffff34b224 */ /* 0x000fe200078e0a34 */
[----:B------:R-:W-:Y:S01]  /*2fd0*/  IADD3 R45, PT, PT, -R45, RZ, RZ ;  /* 0x000000ff2d2d7210 */ /* 0x000fe20007ffe1ff */
[----:B------:R-:W-:Y:S01]  /*2fe0*/  IMAD.HI.U32 R54, R2, R59, RZ ;  /* 0x0000003b02367227 */ /* 0x000fe200078e00ff */
[----:B------:R-:W-:-:S03]  /*2ff0*/  ISETP.GT.U32.AND P3, PT, R0, R55, PT ;  /* 0x000000370000720c */ /* 0x000fc60003f64070 */
[C---:B------:R-:W-:Y:S02]  /*3000*/  IMAD R45, R0.reuse, R45, R57 ;  /* 0x0000002d002d7224 */ /* 0x040fe400078e0239 */
[----:B------:R-:W-:Y:S02]  /*3010*/  IMAD.MOV R54, RZ, RZ, -R54 ;  /* 0x000000ffff367224 */ /* 0x000fe400078e0a36 */
[----:B------:R-:W-:Y:S02]  /*3020*/  @!P0 IMAD.IADD R3, R3, 0x1, -R0 ;  /* 0x0000000103038824 */ /* 0x000fe400078e0a00 */
[----:B------:R-:W-:Y:S01]  /*3030*/  @!P4 IADD3 R53, PT, PT, R53, -R0, RZ ;  /* 0x800000003535c210 */ /* 0x000fe20007ffe0ff */
[C---:B------:R-:W-:Y:S01]  /*3040*/  IMAD R57, R0.reuse, R54, R59 ;  /* 0x0000003600397224 */ /* 0x040fe200078e023b */
[----:B------:R-:W-:Y:S01]  /*3050*/  ISETP.GT.U32.AND P4, PT, R0, R45, PT ;  /* 0x0000002d0000720c */ /* 0x000fe20003f84070 */
[----:B------:R-:W-:Y:S01]  /*3060*/  IMAD.HI.U32 R54, R2, R61, RZ ;  /* 0x0000003d02367227 */ /* 0x000fe200078e00ff */
[----:B------:R-:W-:-:S02]  /*3070*/  ISETP.GT.U32.AND P0, PT, R0, R3, PT ;  /* 0x000000030000720c */ /* 0x000fc40003f04070 */
[----:B------:R-:W-:Y:S01]  /*3080*/  @!P6 IADD3 R53, PT, PT, -R53, RZ, RZ ;  /* 0x000000ff3535e210 */ /* 0x000fe20007ffe1ff */
[----:B------:R-:W-:Y:S01]  /*3090*/  @!P3 IMAD.IADD R55, R55, 0x1, -R0 ;  /* 0x000000013737b824 */ /* 0x000fe200078e0a00 */
[----:B------:R-:W-:Y:S01]  /*30a0*/  ISETP.GE.AND P3, PT, R56, RZ, PT ;  /* 0x000000ff3800720c */ /* 0x000fe20003f66270 */
[----:B------:R-:W-:Y:S02]  /*30b0*/  VIADD R56, R132, 0x32 ;  /* 0x0000003284387836 */ /* 0x000fe40000000000 */
[----:B------:R-:W-:Y:S02]  /*30c0*/  IMAD.MOV R54, RZ, RZ, -R54 ;  /* 0x000000ffff367224 */ /* 0x000fe400078e0a36 */
[----:B------:R-:W-:Y:S01]  /*30d0*/  @!P2 IMAD.MOV R55, RZ, RZ, -R55 ;  /* 0x000000ffff37a224 */ /* 0x000fe200078e0a37 */
[----:B------:R-:W-:Y:S01]  /*30e0*/  IABS R63, R56 ;  /* 0x00000038003f7213 */ /* 0x000fe20000000000 */
[----:B------:R-:W-:Y:S01]  /*30f0*/  @!P4 IMAD.IADD R45, R45, 0x1, -R0 ;  /* 0x000000012d2dc824 */ /* 0x000fe200078e0a00 */
[----:B------:R-:W-:Y:S01]  /*3100*/  ISETP.GE.AND P4, PT, R58, RZ, PT ;  /* 0x000000ff3a00720c */ /* 0x000fe20003f86270 */
[----:B------:R-:W-:Y:S01]  /*3110*/  IMAD R59, R0, R54, R61 ;  /* 0x00000036003b7224 */ /* 0x000fe200078e023d */
[----:B------:R-:W-:Y:S01]  /*3120*/  @!P0 IADD3 R3, PT, PT, R3, -R0, RZ ;  /* 0x8000000003038210 */ /* 0x000fe20007ffe0ff */
[----:B------:R-:W-:Y:S01]  /*3130*/  IMAD.HI.U32 R54, R2, R63, RZ ;  /* 0x0000003f02367227 */ /* 0x000fe200078e00ff */
[----:B------:R-:W-:-:S02]  /*3140*/  ISETP.GT.U32.AND P6, PT, R0, R45, PT ;  /* 0x0000002d0000720c */ /* 0x000fc40003fc4070 */
[C---:B------:R-:W-:Y:S01]  /*3150*/  ISETP.GT.U32.AND P0, PT, R0.reuse, R57, PT ;  /* 0x000000390000720c */ /* 0x040fe20003f04070 */
[----:B------:R-:W-:Y:S01]  /*3160*/  IMAD.MOV R61, RZ, RZ, -R54 ;  /* 0x000000ffff3d7224 */ /* 0x000fe200078e0a36 */
[C---:B------:R-:W-:Y:S01]  /*3170*/  ISETP.GT.U32.AND P2, PT, R0.reuse, R59, PT ;  /* 0x0000003b0000720c */ /* 0x040fe20003f44070 */
[----:B------:R-:W-:Y:S02]  /*3180*/  IMAD.MOV.U32 R54, RZ, RZ, R3 ;  /* 0x000000ffff367224 */ /* 0x000fe400078e0003 */
[----:B------:R-:W-:Y:S02]  /*3190*/  IMAD R61, R0, R61, R63 ;  /* 0x0000003d003d7224 */ /* 0x000fe400078e023f */
[----:B------:R-:W-:Y:S01]  /*31a0*/  IMAD.HI.U32 R3, R2, R65, RZ ;  /* 0x0000004102037227 */ /* 0x000fe200078e00ff */
[----:B------:R-:W-:Y:S02]  /*31b0*/  @!P5 IADD3 R54, PT, PT, -R54, RZ, RZ ;  /* 0x000000ff3636d210 */ /* 0x000fe40007ffe1ff */
[----:B------:R-:W-:Y:S01]  /*31c0*/  ISETP.GE.AND P5, PT, R56, RZ, PT ;  /* 0x000000ff3800720c */ /* 0x000fe20003fa6270 */
[--C-:B------:R-:W-:Y:S01]  /*31d0*/  @!P6 IMAD.IADD R45, R45, 0x1, -R0.reuse ;  /* 0x000000012d2de824 */ /* 0x100fe200078e0a00 */
[----:B------:R-:W-:Y:S01]  /*31e0*/  ISETP.GT.U32.AND P6, PT, R0, R61, PT ;  /* 0x0000003d0000720c */ /* 0x000fe20003fc4070 */
[----:B------:R-:W-:-:S02]  /*31f0*/  @!P0 IMAD.IADD R57, R57, 0x1, -R0 ;  /* 0x0000000139398824 */ /* 0x000fc400078e0a00 */
[----:B------:R-:W-:Y:S01]  /*3200*/  @!P2 IADD3 R59, PT, PT, R59, -R0, RZ ;  /* 0x800000003b3ba210 */ /* 0x000fe20007ffe0ff */
[----:B------:R-:W-:Y:S01]  /*3210*/  IMAD.MOV R3, RZ, RZ, -R3 ;  /* 0x000000ffff037224 */ /* 0x000fe200078e0a03 */
[----:B------:R-:W-:Y:S01]  /*3220*/  MOV R56, R45 ;  /* 0x0000002d00387202 */ /* 0x000fe20000000f00 */
[----:B------:R-:W-:Y:S01]  /*3230*/  VIADD R58, R132, 0x35 ;  /* 0x00000035843a7836 */ /* 0x000fe20000000000 */
[C---:B------:R-:W-:Y:S01]  /*3240*/  ISETP.GT.U32.AND P0, PT, R0.reuse, R57, PT ;  /* 0x000000390000720c */ /* 0x040fe20003f04070 */
[C---:B------:R-:W-:Y:S01]  /*3250*/  IMAD R63, R0.reuse, R3, R65 ;  /* 0x00000003003f7224 */ /* 0x040fe200078e0241 */
[----:B------:R-:W-:Y:S01]  /*3260*/  ISETP.GT.U32.AND P2, PT, R0, R59, PT ;  /* 0x0000003b0000720c */ /* 0x000fe20003f44070 */
[----:B------:R-:W-:Y:S01]  /*3270*/  @!P1 IMAD.MOV R56, RZ, RZ, -R56 ;  /* 0x000000ffff389224 */ /* 0x000fe200078e0a38 */
[----:B------:R-:W-:Y:S01]  /*3280*/  IABS R65, R132 ;  /* 0x0000008400417213 */ /* 0x000fe20000000000 */
[----:B------:R-:W-:Y:S01]  /*3290*/  VIADD R3, R132, 0x34 ;  /* 0x0000003484037836 */ /* 0x000fe20000000000 */
[----:B------:R-:W-:Y:S01]  /*32a0*/  IABS R69, R58 ;  /* 0x0000003a00457213 */ /* 0x000fe20000000000 */
[----:B------:R-:W-:-:S03]  /*32b0*/  @!P6 IMAD.IADD R61, R61, 0x1, -R0 ;  /* 0x000000013d3de824 */ /* 0x000fc600078e0a00 */
[----:B------:R-:W-:Y:S02]  /*32c0*/  IABS R67, R3 ;  /* 0x0000000300437213 */ /* 0x000fe40000000000 */
[----:B------:R-:W-:Y:S01]  /*32d0*/  ISETP.GT.U32.AND P1, PT, R0, R61, PT ;  /* 0x0000003d0000720c */ /* 0x000fe20003f24070 */
[----:B------:R-:W-:Y:S01]  /*32e0*/  @!P0 IMAD.IADD R57, R57, 0x1, -R0 ;  /* 0x0000000139398824 */ /* 0x000fe200078e0a00 */
[----:B------:R-:W-:Y:S01]  /*32f0*/  ISETP.GE.AND P0, PT, R60, RZ, PT ;  /* 0x000000ff3c00720c */ /* 0x000fe20003f06270 */
[----:B------:R-:W-:Y:S01]  /*3300*/  VIADD R60, R132, 0x36 ;  /* 0x00000036843c7836 */ /* 0x000fe20000000000 */
[----:B------:R-:W-:Y:S01]  /*3310*/  ISETP.GE.AND P6, PT, R3, RZ, PT ;  /* 0x000000ff0300720c */ /* 0x000fe20003fc6270 */
[C---:B------:R-:W-:Y:S01]  /*3320*/  IMAD.HI.U32 R3, R2.reuse, R65, RZ ;  /* 0x0000004102037227 */ /* 0x040fe200078e00ff */
[----:B------:R-:W-:Y:S02]  /*3330*/  @!P2 IADD3 R59, PT, PT, R59, -R0, RZ ;  /* 0x800000003b3ba210 */ /* 0x000fe40007ffe0ff */
[----:B------:R-:W-:Y:S01]  /*3340*/  IABS R71, R60 ;  /* 0x0000003c00477213 */ /* 0x000fe20000000000 */
[----:B------:R-:W-:Y:S01]  /*3350*/  IMAD.HI.U32 R45, R2, R67, RZ ;  /* 0x00000043022d7227 */ /* 0x000fe200078e00ff */
[----:B------:R-:W-:-:S02]  /*3360*/  ISETP.GE.AND P2, PT, R60, RZ, PT ;  /* 0x000000ff3c00720c */ /* 0x000fc40003f46270 */
[----:B------:R-:W-:Y:S01]  /*3370*/  @!P4 IADD3 R59, PT, PT, -R59, RZ, RZ ;  /* 0x000000ff3b3bc210 */ /* 0x000fe20007ffe1ff */
[----:B------:R-:W-:Y:S01]  /*3380*/  @!P1 IMAD.IADD R61, R61, 0x1, -R0 ;  /* 0x000000013d3d9824 */ /* 0x000fe200078e0a00 */
[----:B------:R-:W-:Y:S01]  /*3390*/  ISETP.GT.U32.AND P1, PT, R0, R63, PT ;  /* 0x0000003f0000720c */ /* 0x000fe20003f24070 */
[----:B------:R-:W-:Y:S02]  /*33a0*/  IMAD.MOV R60, RZ, RZ, -R3 ;  /* 0x000000ffff3c7224 */ /* 0x000fe400078e0a03 */
[----:B------:R-:W-:-:S04]  /*33b0*/  IMAD.HI.U32 R3, R2, R71, RZ ;  /* 0x0000004702037227 */ /* 0x000fc800078e00ff */
[----:B------:R-:W-:Y:S02]  /*33c0*/  IMAD.MOV R62, RZ, RZ, -R45 ;  /* 0x000000ffff3e7224 */ /* 0x000fe400078e0a2d */
[C---:B------:R-:W-:Y:S02]  /*33d0*/  IMAD R45, R0.reuse, R60, R65 ;  /* 0x0000003c002d7224 */ /* 0x040fe400078e0241 */
[----:B------:R-:W-:Y:S02]  /*33e0*/  IMAD.MOV R60, RZ, RZ, -R3 ;  /* 0x000000ffff3c7224 */ /* 0x000fe400078e0a03 */
[----:B------:R-:W-:Y:S02]  /*33f0*/  @!P1 IMAD.IADD R63, R63, 0x1, -R0 ;  /* 0x000000013f3f9824 */ /* 0x000fe400078e0a00 */
[C---:B------:R-:W-:Y:S02]  /*3400*/  IMAD R3, R0.reuse, R62, R67 ;  /* 0x0000003e00037224 */ /* 0x040fe400078e0243 */
[----:B------:R-:W-:Y:S01]  /*3410*/  @!P3 IMAD.MOV R57, RZ, RZ, -R57 ;  /* 0x000000ffff39b224 */ /* 0x000fe200078e0a39 */
[C---:B------:R-:W-:Y:S01]  /*3420*/  ISETP.GT.U32.AND P1, PT, R0.reuse, R63, PT ;  /* 0x0000003f0000720c */ /* 0x040fe20003f24070 */
[C---:B------:R-:W-:Y:S01]  /*3430*/  IMAD R67, R0.reuse, R60, R71 ;  /* 0x0000003c00437224 */ /* 0x040fe200078e0247 */
[----:B------:R-:W-:Y:S01]  /*3440*/  ISETP.GT.U32.AND P4, PT, R0, R3, PT ;  /* 0x000000030000720c */ /* 0x000fe20003f84070 */
[----:B------:R-:W-:Y:S01]  /*3450*/  @!P5 IMAD.MOV R61, RZ, RZ, -R61 ;  /* 0x000000ffff3dd224 */ /* 0x000fe200078e0a3d */
[----:B------:R-:W-:Y:S01]  /*3460*/  ISETP.GE.AND P3, PT, R58, RZ, PT ;  /* 0x000000ff3a00720c */ /* 0x000fe20003f66270 */
[----:B------:R-:W-:-:S04]  /*3470*/  IMAD.HI.U32 R58, R2, R69, RZ ;  /* 0x00000045023a7227 */ /* 0x000fc800078e00ff */
[----:B------:R-:W-:Y:S01]  /*3480*/  IMAD.HI.U32 R60, R2, R73, RZ ;  /* 0x00000049023c7227 */ /* 0x000fe200078e00ff */
[----:B------:R-:W-:-:S03]  /*3490*/  IADD3 R58, PT, PT, -R58, RZ, RZ ;  /* 0x000000ff3a3a7210 */ /* 0x000fc60007ffe1ff */
[--C-:B------:R-:W-:Y:S01]  /*34a0*/  @!P1 IMAD.IADD R63, R63, 0x1, -R0.reuse ;  /* 0x000000013f3f9824 */ /* 0x100fe200078e0a00 */
[----:B------:R-:W-:Y:S01]  /*34b0*/  IADD3 R60, PT, PT, -R60, RZ, RZ ;  /* 0x000000ff3c3c7210 */ /* 0x000fe20007ffe1ff */
[----:B------:R-:W-:Y:S02]  /*34c0*/  IMAD R65, R0, R58, R69 ;  /* 0x0000003a00417224 */ /* 0x000fe400078e0245 */
[----:B------:R-:W-:Y:S01]  /*34d0*/  @!P4 IMAD.IADD R3, R3, 0x1, -R0 ;  /* 0x000000010303c824 */ /* 0x000fe200078e0a00 */
[----:B------:R-:W-:Y:S01]  /*34e0*/  @!P0 IADD3 R63, PT, PT, -R63, RZ, RZ ;  /* 0x000000ff3f3f8210 */ /* 0x000fe20007ffe1ff */
[----:B------:R-:W-:Y:S01]  /*34f0*/  VIADD R58, R132, 0x37 ;  /* 0x00000037843a7836 */ /* 0x000fe20000000000 */
[C---:B------:R-:W-:Y:S01]  /*3500*/  ISETP.GT.U32.AND P0, PT, R0.reuse, R65, PT ;  /* 0x000000410000720c */ /* 0x040fe20003f04070 */
[C---:B------:R-:W-:Y:S01]  /*3510*/  IMAD R73, R0.reuse, R60, R73 ;  /* 0x0000003c00497224 */ /* 0x040fe200078e0249 */
[----:B------:R-:W-:Y:S01]  /*3520*/  ISETP.GT.U32.AND P4, PT, R0, R3, PT ;  /* 0x000000030000720c */ /* 0x000fe20003f84070 */
[----:B------:R-:W-:Y:S01]  /*3530*/  IMAD.HI.U32 R62, R2, R75, RZ ;  /* 0x0000004b023e7227 */ /* 0x000fe200078e00ff */
[----:B------:R-:W-:-:S02]  /*3540*/  ISETP.GE.AND P5, PT, R58, RZ, PT ;  /* 0x000000ff3a00720c */ /* 0x000fc40003fa6270 */
[----:B------:R-:W-:Y:S01]  /*3550*/  IABS R69, R58 ;  /* 0x0000003a00457213 */ /* 0x000fe20000000000 */
[----:B------:R-:W-:Y:S02]  /*3560*/  VIADD R58, R132, 0x38 ;  /* 0x00000038843a7836 */ /* 0x000fe40000000000 */
[----:B------:R-:W-:Y:S02]  /*3570*/  IMAD.MOV R62, RZ, RZ, -R62 ;  /* 0x000000ffff3e7224 */ /* 0x000fe400078e0a3e */
[----:B------:R-:W-:Y:S01]  /*3580*/  IMAD.HI.U32 R60, R2, R79, RZ ;  /* 0x0000004f023c7227 */ /* 0x000fe200078e00ff */
[----:B------:R-:W-:Y:S02]  /*3590*/  ISETP.GE.AND P1, PT, R58, RZ, PT ;  /* 0x000000ff3a00720c */ /* 0x000fe40003f26270 */
[----:B------:R-:W-:Y:S01]  /*35a0*/  IABS R71, R58 ;  /* 0x0000003a00477213 */ /* 0x000fe20000000000 */
[--C-:B------:R-:W-:Y:S01]  /*35b0*/  @!P4 IMAD.IADD R3, R3, 0x1, -R0.reuse ;  /* 0x000000010303c824 */ /* 0x100fe200078e0a00 */
[----:B------:R-:W-:Y:S01]  /*35c0*/  ISETP.GT.U32.AND P4, PT, R0, R67, PT ;  /* 0x000000430000720c */ /* 0x000fe20003f84070 */
[----:B------:R-:W-:-:S02]  /*35d0*/  @!P0 IMAD.IADD R65, R65, 0x1, -R0 ;  /* 0x0000000141418824 */ /* 0x000fc400078e0a00 */
[----:B------:R-:W-:-:S03]  /*35e0*/  IMAD.HI.U32 R58, R2, R69, RZ ;  /* 0x00000045023a7227 */ /* 0x000fc600078e00ff */
[C---:B------:R-:W-:Y:S01]  /*35f0*/  ISETP.GT.U32.AND P0, PT, R0.reuse, R65, PT ;  /* 0x000000410000720c */ /* 0x040fe20003f04070 */
[----:B------:R-:W-:Y:S02]  /*3600*/  IMAD.MOV R58, RZ, RZ, -R58 ;  /* 0x000000ffff3a7224 */ /* 0x000fe400078e0a3a */
[C---:B------:R-:W-:Y:S02]  /*3610*/  IMAD R75, R0.reuse, R62, R75 ;  /* 0x0000003e004b7224 */ /* 0x040fe400078e024b */
[----:B------:R-:W-:Y:S02]  /*3620*/  IMAD R69, R0, R58, R69 ;  /* 0x0000003a00457224 */ /* 0x000fe400078e0245 */
[----:B------:R-:W-:Y:S01]  /*3630*/  @!P4 IADD3 R67, PT, PT, R67, -R0, RZ ;  /* 0x800000004343c210 */ /* 0x000fe20007ffe0ff */
[----:B------:R-:W-:-:S03]  /*3640*/  IMAD.HI.U32 R58, R2, R71, RZ ;  /* 0x00000047023a7227 */ /* 0x000fc600078e00ff */
[C---:B------:R-:W-:Y:S01]  /*3650*/  ISETP.GT.U32.AND P4, PT, R0.reuse, R67, PT ;  /* 0x000000430000720c */ /* 0x040fe20003f84070 */
[----:B------:R-:W-:Y:S02]  /*3660*/  IMAD.MOV R58, RZ, RZ, -R58 ;  /* 0x000000ffff3a7224 */ /* 0x000fe400078e0a3a */
[----:B------:R-:W-:Y:S01]  /*3670*/  @!P0 IMAD.IADD R65, R65, 0x1, -R0 ;  /* 0x0000000141418824 */ /* 0x000fe200078e0a00 */
[C---:B------:R-:W-:Y:S01]  /*3680*/  ISETP.GT.U32.AND P0, PT, R0.reuse, R69, PT ;  /* 0x000000450000720c */ /* 0x040fe20003f04070 */
[----:B------:R-:W-:Y:S02]  /*3690*/  IMAD R71, R0, R58, R71 ;  /* 0x0000003a00477224 */ /* 0x000fe400078e0247 */
[----:B------:R-:W-:-:S04]  /*36a0*/  IMAD.HI.U32 R58, R2, R77, RZ ;  /* 0x0000004d023a7227 */ /* 0x000fc800078e00ff */
[----:B------:R-:W-:Y:S02]  /*36b0*/  IMAD.MOV R62, RZ, RZ, -R58 ;  /* 0x000000ffff3e7224 */ /* 0x000fe400078e0a3a */
[----:B------:R-:W-:Y:S01]  /*36c0*/  @!P4 IADD3 R67, PT, PT, R67, -R0, RZ ;  /* 0x800000004343c210 */ /* 0x000fe20007ffe0ff */
[----:B------:R-:W-:Y:S01]  /*36d0*/  IMAD.MOV R60, RZ, RZ, -R60 ;  /* 0x000000ffff3c7224 */ /* 0x000fe200078e0a3c */
[----:B------:R-:W-:Y:S01]  /*36e0*/  ISETP.GT.U32.AND P4, PT, R0, R71, PT ;  /* 0x000000470000720c */ /* 0x000fe20003f84070 */
[----:B------:R-:W-:-:S04]  /*36f0*/  IMAD.HI.U32 R58, R2, R81, RZ ;  /* 0x00000051023a7227 */ /* 0x000fc800078e00ff */
[--C-:B------:R-:W-:Y:S01]  /*3700*/  @!P0 IMAD.IADD R69, R69, 0x1, -R0.reuse ;  /* 0x0000000145458824 */ /* 0x100fe200078e0a00 */
[C---:B------:R-:W-:Y:S01]  /*3710*/  ISETP.GT.U32.AND P0, PT, R0.reuse, R73, PT ;  /* 0x000000490000720c */ /* 0x040fe20003f04070 */
[----:B------:R-:W-:Y:S01]  /*3720*/  IMAD R79, R0, R60, R79 ;  /* 0x0000003c004f7224 */ /* 0x000fe200078e024f */
[----:B------:R-:W-:Y:S01]  /*3730*/  IADD3 R60, PT, PT, -R58, RZ, RZ ;  /* 0x000000ff3a3c7210 */ /* 0x000fe20007ffe1ff */
[----:B------:R-:W-:Y:S02]  /*3740*/  IMAD.MOV.U32 R58, RZ, RZ, R3 ;  /* 0x000000ffff3a7224 */ /* 0x000fe400078e0003 */
[----:B------:R-:W-:Y:S01]  /*3750*/  @!P3 IMAD.MOV R65, RZ, RZ, -R65 ;  /* 0x000000ffff41b224 */ /* 0x000fe200078e0a41 */
[C---:B------:R-:W-:Y:S01]  /*3760*/  ISETP.GT.U32.AND P3, PT, R0.reuse, R75, PT ;  /* 0x0000004b0000720c */ /* 0x040fe20003f64070 */
[----:B------:R-:W-:Y:S01]  /*3770*/  @!P4 IMAD.IADD R71, R71, 0x1, -R0 ;  /* 0x000000014747c824 */ /* 0x000fe200078e0a00 */
[----:B------:R-:W-:Y:S01]  /*3780*/  ISETP.GT.U32.AND P4, PT, R0, R69, PT ;  /* 0x000000450000720c */ /* 0x000fe20003f84070 */
[----:B------:R-:W-:-:S02]  /*3790*/  @!P6 IMAD.MOV R58, RZ, RZ, -R58 ;  /* 0x000000ffff3ae224 */ /* 0x000fc400078e0a3a */
[----:B------:R-:W-:Y:S01]  /*37a0*/  IMAD.HI.U32 R2, R2, R85, RZ ;  /* 0x0000005502027227 */ /* 0x000fe200078e00ff */
[C---:B------:R-:W-:Y:S02]  /*37b0*/  ISETP.GT.U32.AND P6, PT, R0.reuse, R71, PT ;  /* 0x000000470000720c */ /* 0x040fe40003fc4070 */
[----:B------:R-:W-:Y:S01]  /*37c0*/  @!P0 IADD3 R73, PT, PT, R73, -R0, RZ ;  /* 0x8000000049498210 */ /* 0x000fe20007ffe0ff */
[----:B------:R-:W-:Y:S02]  /*37d0*/  IMAD.MOV R2, RZ, RZ, -R2 ;  /* 0x000000ffff027224 */ /* 0x000fe400078e0a02 */
[C---:B------:R-:W-:Y:S01]  /*37e0*/  IMAD R81, R0.reuse, R60, R81 ;  /* 0x0000003c00517224 */ /* 0x040fe200078e0251 */
[C---:B------:R-:W-:Y:S01]  /*37f0*/  ISETP.GT.U32.AND P0, PT, R0.reuse, R73, PT ;  /* 0x000000490000720c */ /* 0x040fe20003f04070 */
[C---:B------:R-:W-:Y:S02]  /*3800*/  IMAD R77, R0.reuse, R62, R77 ;  /* 0x0000003e004d7224 */ /* 0x040fe400078e024d */
[C---:B------:R-:W-:Y:S01]  /*3810*/  IMAD R85, R0.reuse, R2, R85 ;  /* 0x0000000200557224 */ /* 0x040fe200078e0255 */
[----:B------:R-:W-:Y:S01]  /*3820*/  @!P4 IADD3 R69, PT, PT, R69, -R0, RZ ;  /* 0x800000004545c210 */ /* 0x000fe20007ffe0ff */
[----:B------:R-:W-:Y:S01]  /*3830*/  @!P2 IMAD.MOV R67, RZ, RZ, -R67 ;  /* 0x000000ffff43a224 */ /* 0x000fe200078e0a43 */
[C---:B------:R-:W-:Y:S01]  /*3840*/  ISETP.GT.U32.AND P4, PT, R0.reuse, R79, PT ;  /* 0x0000004f0000720c */ /* 0x040fe20003f84070 */
[--C-:B------:R-:W-:Y:S01]  /*3850*/  @!P6 IMAD.IADD R71, R71, 0x1, -R0.reuse ;  /* 0x000000014747e824 */ /* 0x100fe200078e0a00 */
[C---:B------:R-:W-:Y:S01]  /*3860*/  ISETP.GT.U32.AND P6, PT, R0.reuse, R81, PT ;  /* 0x000000510000720c */ /* 0x040fe20003fc4070 */
[--C-:B------:R-:W-:Y:S01]  /*3870*/  @!P3 IMAD.IADD R75, R75, 0x1, -R0.reuse ;  /* 0x000000014b4bb824 */ /* 0x100fe200078e0a00 */
[C---:B------:R-:W-:Y:S01]  /*3880*/  ISETP.GT.U32.AND P2, PT, R0.reuse, R77, PT ;  /* 0x0000004d0000720c */ /* 0x040fe20003f44070 */
[----:B------:R-:W-:Y:S01]  /*3890*/  @!P5 IMAD.MOV R69, RZ, RZ, -R69 ;  /* 0x000000ffff45d224 */ /* 0x000fe200078e0a45 */
[C---:B------:R-:W-:Y:S01]  /*38a0*/  ISETP.GT.U32.AND P3, PT, R0.reuse, R85, PT ;  /* 0x000000550000720c */ /* 0x040fe20003f64070 */
[--C-:B------:R-:W-:Y:S01]  /*38b0*/  @!P0 IMAD.IADD R73, R73, 0x1, -R0.reuse ;  /* 0x0000000149498824 */ /* 0x100fe200078e0a00 */
[C---:B------:R-:W-:Y:S01]  /*38c0*/  ISETP.GT.U32.AND P0, PT, R0.reuse, R45, PT ;  /* 0x0000002d0000720c */ /* 0x040fe20003f04070 */
[----:B------:R-:W-:Y:S01]  /*38d0*/  @!P1 IMAD.MOV R71, RZ, RZ, -R71 ;  /* 0x000000ffff479224 */ /* 0x000fe200078e0a47 */
[----:B------:R-:W-:Y:S01]  /*38e0*/  ISETP.GT.U32.AND P5, PT, R0, R75, PT ;  /* 0x0000004b0000720c */ /* 0x000fe20003fa4070 */
[----:B------:R-:W2:Y:S02]  /*38f0*/  LDC.64 R2, c[0x0][0x3a8] ;  /* 0x0000ea00ff027b82 */ /* 0x000ea40000000a00 */
[----:B------:R-:W-:-:S02]  /*3900*/  @!P4 IMAD.IADD R79, R79, 0x1, -R0 ;  /* 0x000000014f4fc824 */ /* 0x000fc400078e0a00 */
[--C-:B------:R-:W-:Y:S02]  /*3910*/  @!P6 IMAD.IADD R81, R81, 0x1, -R0.reuse ;  /* 0x000000015151e824 */ /* 0x100fe400078e0a00 */
[-C--:B------:R-:W-:Y:S02]  /*3920*/  @!P2 IADD3 R77, PT, PT, R77, -R0.reuse, RZ ;  /* 0x800000004d4da210 */ /* 0x080fe40007ffe0ff */
[----:B------:R-:W-:Y:S02]  /*3930*/  @!P3 IADD3 R85, PT, PT, R85, -R0, RZ ;  /* 0x800000005555b210 */ /* 0x000fe40007ffe0ff */
[--C-:B------:R-:W-:Y:S01]  /*3940*/  @!P0 IMAD.IADD R45, R45, 0x1, -R0.reuse ;  /* 0x000000012d2d8824 */ /* 0x100fe200078e0a00 */
[C---:B------:R-:W-:Y:S01]  /*3950*/  ISETP.GT.U32.AND P4, PT, R0.reuse, R77, PT ;  /* 0x0000004d0000720c */ /* 0x040fe20003f84070 */
[----:B------:R-:W-:Y:S01]  /*3960*/  @!P5 IMAD.IADD R75, R75, 0x1, -R0 ;  /* 0x000000014b4bd824 */ /* 0x000fe200078e0a00 */
[C---:B------:R-:W-:Y:S02]  /*3970*/  ISETP.GT.U32.AND P6, PT, R0.reuse, R79, PT ;  /* 0x0000004f0000720c */ /* 0x040fe40003fc4070 */
[----:B------:R-:W-:-:S02]  /*3980*/  ISETP.GT.U32.AND P3, PT, R0, R81, PT ;  /* 0x000000510000720c */ /* 0x000fc40003f64070 */
[C---:B------:R-:W-:Y:S02]  /*3990*/  ISETP.GT.U32.AND P1, PT, R0.reuse, R85, PT ;  /* 0x000000550000720c */ /* 0x040fe40003f24070 */
[----:B------:R-:W-:Y:S02]  /*39a0*/  ISETP.GT.U32.AND P0, PT, R0, R45, PT ;  /* 0x0000002d0000720c */ /* 0x000fe40003f04070 */
[----:B------:R-:W-:Y:S02]  /*39b0*/  ISETP.GE.AND P2, PT, R64, RZ, PT ;  /* 0x000000ff4000720c */ /* 0x000fe40003f46270 */
[----:B------:R-:W-:Y:S02]  /*39c0*/  ISETP.GE.AND P5, PT, R66, RZ, PT ;  /* 0x000000ff4200720c */ /* 0x000fe40003fa6270 */
[----:B------:R-:W-:Y:S01]  /*39d0*/  @!P4 IADD3 R77, PT, PT, R77, -R0, RZ ;  /* 0x800000004d4dc210 */ /* 0x000fe20007ffe0ff */
[--C-:B------:R-:W-:Y:S01]  /*39e0*/  @!P6 IMAD.IADD R79, R79, 0x1, -R0.reuse ;  /* 0x000000014f4fe824 */ /* 0x100fe200078e0a00 */
[----:B------:R-:W-:Y:S01]  /*39f0*/  ISETP.GE.AND P4, PT, R68, RZ, PT ;  /* 0x000000ff4400720c */ /* 0x000fe20003f86270 */
[--C-:B------:R-:W-:Y:S01]  /*3a00*/  @!P3 IMAD.IADD R81, R81, 0x1, -R0.reuse ;  /* 0x000000015151b824 */ /* 0x100fe200078e0a00 */
[----:B------:R-:W-:Y:S01]  /*3a10*/  ISETP.GE.AND P6, PT, R70, RZ, PT ;  /* 0x000000ff4600720c */ /* 0x000fe20003fc6270 */
[----:B------:R-:W-:Y:S01]  /*3a20*/  @!P1 IMAD.IADD R85, R85, 0x1, -R0 ;  /* 0x0000000155559824 */ /* 0x000fe200078e0a00 */
[----:B------:R-:W-:-:S02]  /*3a30*/  ISETP.GE.AND P3, PT, R72, RZ, PT ;  /* 0x000000ff4800720c */ /* 0x000fc40003f66270 */
[----:B------:R-:W-:Y:S01]  /*3a40*/  @!P0 IADD3 R45, PT, PT, R45, -R0, RZ ;  /* 0x800000002d2d8210 */ /* 0x000fe20007ffe0ff */
[----:B------:R-:W-:Y:S01]  /*3a50*/  @!P2 IMAD.MOV R73, RZ, RZ, -R73 ;  /* 0x000000ffff49a224 */ /* 0x000fe200078e0a49 */
[----:B------:R-:W1:Y:S01]  /*3a60*/  LDC R0, c[0x0][0x3a0] ;  /* 0x0000e800ff007b82 */ /* 0x000e620000000800 */
[----:B------:R-:W-:Y:S01]  /*3a70*/  ISETP.GE.AND P0, PT, R132, RZ, PT ;  /* 0x000000ff8400720c */ /* 0x000fe20003f06270 */
[----:B------:R-:W-:Y:S01]  /*3a80*/  @!P5 IMAD.MOV R75, RZ, RZ, -R75 ;  /* 0x000000ffff4bd224 */ /* 0x000fe200078e0a4b */
[----:B------:R-:W-:Y:S02]  /*3a90*/  ISETP.GE.AND P1, PT, R74, RZ, PT ;  /* 0x000000ff4a00720c */ /* 0x000fe40003f26270 */
[----:B------:R-:W-:Y:S01]  /*3aa0*/  @!P4 IMAD.MOV R77, RZ, RZ, -R77 ;  /* 0x000000ffff4dc224 */ /* 0x000fe200078e0a4d */
[----:B------:R-:W-:Y:S01]  /*3ab0*/  ISETP.GE.AND P4, PT, R76, RZ, PT ;  /* 0x000000ff4c00720c */ /* 0x000fe20003f86270 */
[----:B------:R-:W-:Y:S01]  /*3ac0*/  @!P6 IMAD.MOV R79, RZ, RZ, -R79 ;  /* 0x000000ffff4fe224 */ /* 0x000fe200078e0a4f */
[----:B------:R-:W-:Y:S01]  /*3ad0*/  ISETP.NE.AND P2, PT, R5, RZ, PT ;  /* 0x000000ff0500720c */ /* 0x000fe20003f45270 */
[----:B------:R-:W-:Y:S01]  /*3ae0*/  @!P3 IMAD.MOV R81, RZ, RZ, -R81 ;  /* 0x000000ffff51b224 */ /* 0x000fe200078e0a51 */
[----:B------:R-:W-:-:S02]  /*3af0*/  ISETP.GE.AND P5, PT, R78, RZ, PT ;  /* 0x000000ff4e00720c */ /* 0x000fc40003fa6270 */
[----:B------:R-:W-:Y:S02]  /*3b00*/  LOP3.LUT R5, RZ, R5, RZ, 0x33, !PT ;  /* 0x00000005ff057212 */ /* 0x000fe400078e33ff */
[----:B------:R-:W-:Y:S02]  /*3b10*/  @!P0 IADD3 R45, PT, PT, -R45, RZ, RZ ;  /* 0x000000ff2d2d8210 */ /* 0x000fe40007ffe1ff */
[C---:B------:R-:W-:Y:S01]  /*3b20*/  SEL R64, R5.reuse, R15, !P2 ;  /* 0x0000000f05407207 */ /* 0x040fe20005000000 */
[----:B------:R-:W-:Y:S01]  /*3b30*/  @!P1 IMAD.MOV R85, RZ, RZ, -R85 ;  /* 0x000000ffff559224 */ /* 0x000fe200078e0a55 */
[----:B------:R-:W-:Y:S01]  /*3b40*/  ISETP.NE.AND P0, PT, R4, RZ, PT ;  /* 0x000000ff0400720c */ /* 0x000fe20003f05270 */
[----:B------:R-:W-:Y:S01]  /*3b50*/  @!P4 IMAD.MOV R7, RZ, RZ, -R7 ;  /* 0x000000ffff07c224 */ /* 0x000fe200078e0a07 */
[----:B------:R-:W-:Y:S02]  /*3b60*/  LOP3.LUT R15, RZ, R4, RZ, 0x33, !PT ;  /* 0x00000004ff0f7212 */ /* 0x000fe400078e33ff */
[----:B------:R-:W-:Y:S01]  /*3b70*/  SEL R60, R5, R9, !P2 ;  /* 0x00000009053c7207 */ /* 0x000fe20005000000 */
[----:B--2---:R-:W-:Y:S01]  /*3b80*/  IMAD R9, R83, R3, RZ ;  /* 0x0000000353097224 */ /* 0x004fe200078e02ff */
[C---:B------:R-:W-:Y:S01]  /*3b90*/  SEL R66, R5.reuse, R18, !P2 ;  /* 0x0000001205427207 */ /* 0x040fe20005000000 */
[----:B-1----:R-:W-:Y:S01]  /*3ba0*/  VIADD R4, R0, 0xffffffff ;  /* 0xffffffff00047836 */ /* 0x002fe20000000000 */
[----:B------:R-:W-:-:S02]  /*3bb0*/  SEL R68, R5, R19, !P2 ;  /* 0x0000001305447207 */ /* 0x000fc40005000000 */
[C---:B------:R-:W-:Y:S02]  /*3bc0*/  SEL R88, R5.reuse, R30, !P2 ;  /* 0x0000001e05587207 */ /* 0x040fe40005000000 */
[----:B------:R-:W-:Y:S01]  /*3bd0*/  ISETP.GE.U32.AND P4, PT, R4, 0x7fffff80, PT ;  /* 0x7fffff800400780c */ /* 0x000fe20003f86070 */
[----:B------:R-:W-:Y:S01]  /*3be0*/  VIADD R4, R0, 0xfffffffe ;  /* 0xfffffffe00047836 */ /* 0x000fe20000000000 */
[C---:B------:R-:W-:Y:S02]  /*3bf0*/  SEL R89, R5.reuse, R31, !P2 ;  /* 0x0000001f05597207 */ /* 0x040fe40005000000 */
[C---:B------:R-:W-:Y:S02]  /*3c00*/  SEL R91, R5.reuse, R34, !P2 ;  /* 0x00000022055b7207 */ /* 0x040fe40005000000 */
[----:B------:R-:W-:Y:S02]  /*3c10*/  @!P5 IADD3 R6, PT, PT, -R6, RZ, RZ ;  /* 0x000000ff0606d210 */ /* 0x000fe40007ffe1ff */
[----:B------:R-:W-:-:S02]  /*3c20*/  SEL R45, R5, R45, !P2 ;  /* 0x0000002d052d7207 */ /* 0x000fc40005000000 */
[C---:B------:R-:W-:Y:S02]  /*3c30*/  SEL R10, R5.reuse, R10, !P2 ;  /* 0x0000000a050a7207 */ /* 0x040fe40005000000 */
[C---:B------:R-:W-:Y:S02]  /*3c40*/  SEL R11, R5.reuse, R11, !P2 ;  /* 0x0000000b050b7207 */ /* 0x040fe40005000000 */
[C---:B------:R-:W-:Y:S02]  /*3c50*/  SEL R12, R5.reuse, R12, !P2 ;  /* 0x0000000c050c7207 */ /* 0x040fe40005000000 */
[C---:B------:R-:W-:Y:S02]  /*3c60*/  SEL R13, R5.reuse, R13, !P2 ;  /* 0x0000000d050d7207 */ /* 0x040fe40005000000 */
[C---:B------:R-:W-:Y:S02]  /*3c70*/  SEL R62, R5.reuse, R14, !P2 ;  /* 0x0000000e053e7207 */ /* 0x040fe40005000000 */
[----:B------:R-:W-:-:S02]  /*3c80*/  SEL R16, R5, R16, !P2 ;  /* 0x0000001005107207 */ /* 0x000fc40005000000 */
[C---:B------:R-:W-:Y:S02]  /*3c90*/  SEL R17, R5.reuse, R17, !P2 ;  /* 0x0000001105117207 */ /* 0x040fe40005000000 */
[C---:B------:R-:W-:Y:S01]  /*3ca0*/  SEL R70, R5.reuse, R20, !P2 ;  /* 0x0000001405467207 */ /* 0x040fe20005000000 */
[----:B----4-:R-:W-:Y:S01]  /*3cb0*/  IMAD R20, R16, UR8, RZ ;  /* 0x0000000810147c24 */ /* 0x010fe2000f8e02ff */
[----:B------:R-:W-:Y:S01]  /*3cc0*/  SEL R72, R5, R21, !P2 ;  /* 0x0000001505487207 */ /* 0x000fe20005000000 */
[----:B------:R-:W-:Y:S01]  /*3cd0*/  IMAD R21, R17, UR8, RZ ;  /* 0x0000000811157c24 */ /* 0x000fe2000f8e02ff */
[C---:B------:R-:W-:Y:S01]  /*3ce0*/  SEL R74, R5.reuse, R22, !P2 ;  /* 0x00000016054a7207 */ /* 0x040fe20005000000 */
[----:B------:R-:W-:Y:S01]  /*3cf0*/  IMAD R22, R66, UR8, RZ ;  /* 0x0000000842167c24 */ /* 0x000fe2000f8e02ff */
[C---:B------:R-:W-:Y:S01]  /*3d00*/  SEL R76, R5.reuse, R23, !P2 ;  /* 0x00000017054c7207 */ /* 0x040fe20005000000 */
[----:B------:R-:W-:Y:S01]  /*3d10*/  IMAD R23, R68, UR8, RZ ;  /* 0x0000000844177c24 */ /* 0x000fe2000f8e02ff */
[C---:B------:R-:W-:Y:S01]  /*3d20*/  SEL R78, R5.reuse, R24, !P2 ;  /* 0x00000018054e7207 */ /* 0x040fe20005000000 */
[----:B------:R-:W-:Y:S01]  /*3d30*/  IMAD R24, R70, UR8, RZ ;  /* 0x0000000846187c24 */ /* 0x000fe2000f8e02ff */
[C---:B------:R-:W-:Y:S01]  /*3d40*/  SEL R80, R5.reuse, R25, !P2 ;  /* 0x0000001905507207 */ /* 0x040fe20005000000 */
[----:B-----5:R-:W-:Y:S01]  /*3d50*/  IMAD R25, R74, UR9, RZ ;  /* 0x000000094a197c24 */ /* 0x020fe2000f8e02ff */
[C---:B------:R-:W-:Y:S01]  /*3d60*/  SEL R82, R5.reuse, R26, !P2 ;  /* 0x0000001a05527207 */ /* 0x040fe20005000000 */
        /* <DEDUP_REMOVED lines=8> */
[----:B------:R-:W-:Y:S01]  /*3df0*/  UMOV UR9, 0x1 ;  /* 0x0000000100097882 */ /* 0x000fe20000000000 */
[----:B------:R-:W-:-:S02]  /*3e00*/  SEL R33, R5, R33, !P2 ;  /* 0x0000002105217207 */ /* 0x000fc40005000000 */
[C---:B------:R-:W-:Y:S01]  /*3e10*/  SEL R90, R5.reuse, R35, !P2 ;  /* 0x00000023055a7207 */ /* 0x040fe20005000000 */
[----:B------:R-:W-:Y:S01]  /*3e20*/  IMAD R35, R84, UR22, RZ ;  /* 0x0000001654237c24 */ /* 0x000fe2000f8e02ff */
[C---:B------:R-:W-:Y:S01]  /*3e30*/  SEL R92, R5.reuse, R36, !P2 ;  /* 0x00000024055c7207 */ /* 0x040fe20005000000 */
[----:B------:R-:W-:Y:S01]  /*3e40*/  IMAD R36, R86, UR23, RZ ;  /* 0x0000001756247c24 */ /* 0x000fe2000f8e02ff */
[----:B------:R-:W-:Y:S01]  /*3e50*/  SEL R93, R5, R37, !P2 ;  /* 0x00000025055d7207 */ /* 0x000fe20005000000 */
[----:B---3--:R-:W-:Y:S01]  /*3e60*/  IMAD R37, R87, UR24, RZ ;  /* 0x0000001857257c24 */ /* 0x008fe2000f8e02ff */
[C---:B------:R-:W-:Y:S01]  /*3e70*/  SEL R94, R5.reuse, R38, !P2 ;  /* 0x00000026055e7207 */ /* 0x040fe20005000000 */
[----:B------:R-:W-:Y:S01]  /*3e80*/  IMAD R38, R88, UR25, RZ ;  /* 0x0000001958267c24 */ /* 0x000fe2000f8e02ff */
[----:B------:R-:W-:Y:S01]  /*3e90*/  SEL R95, R5, R39, !P2 ;  /* 0x00000027055f7207 */ /* 0x000fe20005000000 */
[----:B------:R-:W-:Y:S01]  /*3ea0*/  IMAD R39, R89, UR26, RZ ;  /* 0x0000001a59277c24 */ /* 0x000fe2000f8e02ff */
        /* <DEDUP_REMOVED lines=8> */
[----:B------:R-:W-:-:S02]  /*3f30*/  SEL R44, R5, R44, !P2 ;  /* 0x0000002c052c7207 */ /* 0x000fc40005000000 */
[C---:B------:R-:W-:Y:S02]  /*3f40*/  SEL R46, R5.reuse, R46, !P2 ;  /* 0x0000002e052e7207 */ /* 0x040fe40005000000 */
[C---:B------:R-:W-:Y:S02]  /*3f50*/  SEL R48, R5.reuse, R48, !P2 ;  /* 0x0000003005307207 */ /* 0x040fe40005000000 */
[C---:B------:R-:W-:Y:S02]  /*3f60*/  SEL R47, R5.reuse, R47, !P2 ;  /* 0x0000002f052f7207 */ /* 0x040fe40005000000 */
[C---:B------:R-:W-:Y:S01]  /*3f70*/  SEL R100, R5.reuse, R49, !P2 ;  /* 0x0000003105647207 */ /* 0x040fe20005000000 */
[----:B------:R-:W-:Y:S01]  /*3f80*/  IMAD R49, R92, UR31, RZ ;  /* 0x0000001f5c317c24 */ /* 0x000fe2000f8e02ff */
[C---:B------:R-:W-:Y:S01]  /*3f90*/  SEL R101, R5.reuse, R51, !P2 ;  /* 0x0000003305657207 */ /* 0x040fe20005000000 */
[----:B------:R-:W-:Y:S01]  /*3fa0*/  IMAD R51, R94, UR33, RZ ;  /* 0x000000215e337c24 */ /* 0x000fe2000f8e02ff */
[----:B------:R-:W-:Y:S01]  /*3fb0*/  SEL R102, R5, R50, !P2 ;  /* 0x0000003205667207 */ /* 0x000fe20005000000 */
        /* <DEDUP_REMOVED lines=16> */
[C---:B------:R-:W-:Y:S01]  /*40c0*/  SEL R119, R5.reuse, R63, !P2 ;  /* 0x0000003f05777207 */ /* 0x040fe20005000000 */
[----:B------:R-:W-:Y:S01]  /*40d0*/  IMAD R91, R108, UR51, RZ ;  /* 0x000000336c5b7c24 */ /* 0x000fe2000f8e02ff */
[----:B------:R-:W-:-:S02]  /*40e0*/  SEL R120, R5, R58, !P2 ;  /* 0x0000003a05787207 */ /* 0x000fc40005000000 */
[C---:B------:R-:W-:Y:S02]  /*40f0*/  SEL R121, R5.reuse, R65, !P2 ;  /* 0x0000004105797207 */ /* 0x040fe40005000000 */
[C---:B------:R-:W-:Y:S02]  /*4100*/  SEL R122, R5.reuse, R67, !P2 ;  /* 0x00000043057a7207 */ /* 0x040fe40005000000 */
[----:B------:R-:W-:Y:S01]  /*4110*/  SEL R123, R5, R69, !P2 ;  /* 0x00000045057b7207 */ /* 0x000fe20005000000 */
[----:B------:R-:W-:Y:S01]  /*4120*/  IMAD R92, R121, UR56, RZ ;  /* 0x00000038795c7c24 */ /* 0x000fe2000f8e02ff */
        /* <DEDUP_REMOVED lines=8> */
[----:B------:R-:W-:-:S02]  /*41b0*/  SEL R30, R5, R79, !P2 ;  /* 0x0000004f051e7207 */ /* 0x000fc40005000000 */
[C---:B------:R-:W-:Y:S02]  /*41c0*/  SEL R31, R5.reuse, R81, !P2 ;  /* 0x00000051051f7207 */ /* 0x040fe40005000000 */
[C---:B------:R-:W-:Y:S02]  /*41d0*/  SEL R19, R5.reuse, R85, !P2 ;  /* 0x0000005505137207 */ /* 0x040fe40005000000 */
[----:B------:R-:W-:Y:S01]  /*41e0*/  SEL R18, R5, R8, !P2 ;  /* 0x0000000805127207 */ /* 0x000fe20005000000 */
[----:B------:R-:W-:Y:S01]  /*41f0*/  IMAD R136, R31, UR64, RZ ;  /* 0x000000401f887c24 */ /* 0x000fe2000f8e02ff */
[C---:B------:R-:W-:Y:S01]  /*4200*/  IADD3 R5, PT, PT, R0.reuse, -0x3, RZ ;  /* 0xfffffffd00057810 */ /* 0x040fe20007ffe0ff */
[----:B------:R-:W-:Y:S01]  /*4210*/  IMAD R137, R19, UR65, RZ ;  /* 0x0000004113897c24 */ /* 0x000fe2000f8e02ff */
[----:B------:R-:W-:Y:S01]  /*4220*/  SEL R14, R15, R6, !P0 ;  /* 0x000000060f0e7207 */ /* 0x000fe20004000000 */
[----:B------:R-:W-:Y:S01]  /*4230*/  VIADD R6, R0, 0xfffffffc ;  /* 0xfffffffc00067836 */ /* 0x000fe20000000000 */
[----:B------:R-:W-:Y:S01]  /*4240*/  ISETP.GE.U32.AND P5, PT, R4, 0x7fffff7f, PT ;  /* 0x7fffff7f0400780c */ /* 0x000fe20003fa6070 */
[----:B------:R-:W-:Y:S01]  /*4250*/  IMAD R4, R45, UR8, RZ ;  /* 0x000000082d047c24 */ /* 0x000fe2000f8e02ff */
[----:B------:R-:W-:Y:S01]  /*4260*/  ISETP.GE.U32.AND P6, PT, R5, 0x7fffff7e, PT ;  /* 0x7fffff7e0500780c */ /* 0x000fe20003fc6070 */
[----:B------:R-:W-:Y:S01]  /*4270*/  IMAD R5, R60, UR8, RZ ;  /* 0x000000083c057c24 */ /* 0x000fe2000f8e02ff */
[----:B------:R-:W-:Y:S01]  /*4280*/  LEA R8, P1, R9, UR14, 0x2 ;  /* 0x0000000e09087c11 */ /* 0x000fe2000f8210ff */
[----:B------:R-:W-:Y:S01]  /*4290*/  IMAD R60, R99, UR38, RZ ;  /* 0x00000026633c7c24 */ /* 0x000fe2000f8e02ff */
[----:B------:R-:W-:Y:S01]  /*42a0*/  SEL R15, R15, R7, !P0 ;  /* 0x000000070f0f7207 */ /* 0x000fe20004000000 */
[----:B------:R-:W-:Y:S01]  /*42b0*/  IMAD R7, R11, UR8, RZ ;  /* 0x000000080b077c24 */ /* 0x000fe2000f8e02ff */
[----:B------:R-:W-:Y:S01]  /*42c0*/  ISETP.GE.U32.AND P0, PT, R6, 0x7fffff7d, PT ;  /* 0x7fffff7d0600780c */ /* 0x000fe20003f06070 */
[----:B------:R-:W-:Y:S01]  /*42d0*/  IMAD R6, R10, UR8, RZ ;  /* 0x000000080a067c24 */ /* 0x000fe2000f8e02ff */
[----:B------:R-:W-:Y:S01]  /*42e0*/  LEA.HI.X.SX32 R9, R9, UR15, 0x2, P1 ;  /* 0x0000000f09097c11 */ /* 0x000fe200088f16ff */
[----:B------:R-:W-:Y:S01]  /*42f0*/  IMAD R10, R12, UR8, RZ ;  /* 0x000000080c0a7c24 */ /* 0x000fe2000f8e02ff */
[-C--:B------:R-:W-:Y:S01]  /*4300*/  LEA R54, P1, R4, R8.reuse, 0x2 ;  /* 0x0000000804367211 */ /* 0x080fe200078210ff */
[----:B------:R-:W-:Y:S01]  /*4310*/  IMAD R11, R13, UR8, RZ ;  /* 0x000000080d0b7c24 */ /* 0x000fe2000f8e02ff */
[CC--:B------:R-:W-:Y:S01]  /*4320*/  LEA R76, P2, R5.reuse, R8.reuse, 0x2 ;  /* 0x00000008054c7211 */ /* 0x0c0fe200078410ff */
[----:B------:R-:W-:Y:S01]  /*4330*/  IMAD R12, R62, UR8, RZ ;  /* 0x000000083e0c7c24 */ /* 0x000fe2000f8e02ff */
[-C--:B------:R-:W-:Y:S01]  /*4340*/  LEA.HI.X.SX32 R55, R4, R9.reuse, 0x2, P1 ;  /* 0x0000000904377211 */ /* 0x080fe200008f16ff */
[----:B------:R-:W-:Y:S01]  /*4350*/  IMAD R13, R64, UR8, RZ ;  /* 0x00000008400d7c24 */ /* 0x000fe2000f8e02ff */
[----:B------:R-:W-:Y:S01]  /*4360*/  LEA R94, P1, R6, R8, 0x2 ;  /* 0x00000008065e7211 */ /* 0x000fe200078210ff */
[----:B------:R-:W-:Y:S01]  /*4370*/  IMAD R140, R18, UR66, RZ ;  /* 0x00000042128c7c24 */ /* 0x000fe2000f8e02ff */
[----:B------:R-:W-:-:S02]  /*4380*/  LEA.HI.X.SX32 R77, R5, R9, 0x2, P2 ;  /* 0x00000009054d7211 */ /* 0x000fc400010f16ff */
[-C--:B------:R-:W-:Y:S02]  /*4390*/  LEA R110, P2, R7, R8.reuse, 0x2 ;  /* 0x00000008076e7211 */ /* 0x080fe400078410ff */
[-C--:B------:R-:W-:Y:S01]  /*43a0*/  LEA.HI.X.SX32 R95, R6, R9.reuse, 0x2, P1 ;  /* 0x00000009065f7211 */ /* 0x080fe200008f16ff */
[----:B------:R-:W-:Y:S01]  /*43b0*/  IMAD R6, R72, UR8, RZ ;  /* 0x0000000848067c24 */ /* 0x000fe2000f8e02ff */
[-C--:B------:R-:W-:Y:S01]  /*43c0*/  LEA R126, P1, R10, R8.reuse, 0x2 ;  /* 0x000000080a7e7211 */ /* 0x080fe200078210ff */
[----:B------:R-:W-:Y:S01]  /*43d0*/  IMAD R72, R101, UR44, RZ ;  /* 0x0000002c65487c24 */ /* 0x000fe2000f8e02ff */
[-C--:B------:R-:W-:Y:S01]  /*43e0*/  LEA.HI.X.SX32 R111, R7, R9.reuse, 0x2, P2 ;  /* 0x00000009076f7211 */ /* 0x080fe200010f16ff */
[----:B------:R-:W-:Y:S01]  /*43f0*/  IMAD R7, R46, UR40, RZ ;  /* 0x000000282e077c24 */ /* 0x000fe2000f8e02ff */
[----:B------:R-:W-:Y:S02]  /*4400*/  LEA R44, P2, R11, R8, 0x2 ;  /* 0x000000080b2c7211 */ /* 0x000fe400078410ff */
[----:B------:R-:W-:-:S02]  /*4410*/  LEA.HI.X.SX32 R127, R10, R9, 0x2, P1 ;  /* 0x000000090a7f7211 */ /* 0x000fc400008f16ff */
[-C--:B------:R-:W-:Y:S02]  /*4420*/  LEA R4, P1, R12, R8.reuse, 0x2 ;  /* 0x000000080c047211 */ /* 0x080fe400078210ff */
[-C--:B------:R-:W-:Y:S01]  /*4430*/  LEA.HI.X.SX32 R45, R11, R9.reuse, 0x2, P2 ;  /* 0x000000090b2d7211 */ /* 0x080fe200010f16ff */
[----:B------:R-:W-:Y:S01]  /*4440*/  IMAD R11, R48, UR41, RZ ;  /* 0x00000029300b7c24 */ /* 0x000fe2000f8e02ff */
[-C--:B------:R-:W-:Y:S02]  /*4450*/  LEA R16, P2, R13, R8.reuse, 0x2 ;  /* 0x000000080d107211 */ /* 0x080fe400078410ff */
[-C--:B------:R-:W-:Y:S01]  /*4460*/  LEA.HI.X.SX32 R5, R12, R9.reuse, 0x2, P1 ;  /* 0x000000090c057211 */ /* 0x080fe200008f16ff */
[----:B------:R-:W-:Y:S01]  /*4470*/  IMAD R12, R47, UR42, RZ ;  /* 0x0000002a2f0c7c24 */ /* 0x000fe2000f8e02ff */
[-C--:B------:R-:W-:Y:S02]  /*4480*/  LEA R62, P1, R20, R8.reuse, 0x2 ;  /* 0x00000008143e7211 */ /* 0x080fe400078210ff */
[----:B------:R-:W-:Y:S01]  /*4490*/  LEA.HI.X.SX32 R17, R13, R9, 0x2, P2 ;  /* 0x000000090d117211 */ /* 0x000fe200010f16ff */
[----:B------:R-:W-:Y:S01]  /*44a0*/  IMAD R13, R100, UR43, RZ ;  /* 0x0000002b640d7c24 */ /* 0x000fe2000f8e02ff */
[----:B------:R-:W-:-:S02]  /*44b0*/  LEA R78, P2, R21, R8, 0x2 ;  /* 0x00000008154e7211 */ /* 0x000fc400078410ff */
[-C--:B------:R-:W-:Y:S02]  /*44c0*/  LEA.HI.X.SX32 R63, R20, R9.reuse, 0x2, P1 ;  /* 0x00000009143f7211 */ /* 0x080fe400008f16ff */
[CC--:B------:R-:W-:Y:S02]  /*44d0*/  LEA R96, P1, R22.reuse, R8.reuse, 0x2 ;  /* 0x0000000816607211 */ /* 0x0c0fe400078210ff */
[-C--:B------:R-:W-:Y:S02]  /*44e0*/  LEA.HI.X.SX32 R79, R21, R9.reuse, 0x2, P2 ;  /* 0x00000009154f7211 */ /* 0x080fe400010f16ff */
[-C--:B------:R-:W-:Y:S02]  /*44f0*/  LEA R112, P2, R23, R8.reuse, 0x2 ;  /* 0x0000000817707211 */ /* 0x080fe400078410ff */
[----:B------:R-:W-:Y:S02]  /*4500*/  LEA.HI.X.SX32 R97, R22, R9, 0x2, P1 ;  /* 0x0000000916617211 */ /* 0x000fe400008f16ff */
[----:B------:R-:W-:-:S02]  /*4510*/  LEA R128, P1, R24, R8, 0x2 ;  /* 0x0000000818807211 */ /* 0x000fc400078210ff */
[-C--:B------:R-:W-:Y:S02]  /*4520*/  LEA.HI.X.SX32 R113, R23, R9.reuse, 0x2, P2 ;  /* 0x0000000917717211 */ /* 0x080fe400010f16ff */
[-C--:B------:R-:W-:Y:S02]  /*4530*/  LEA R46, P2, R6, R8.reuse, 0x2 ;  /* 0x00000008062e7211 */ /* 0x080fe400078410ff */
[-C--:B------:R-:W-:Y:S02]  /*4540*/  LEA.HI.X.SX32 R129, R24, R9.reuse, 0x2, P1 ;  /* 0x0000000918817211 */ /* 0x080fe400008f16ff */
[-C--:B------:R-:W-:Y:S02]  /*4550*/  LEA R58, P1, R25, R8.reuse, 0x2 ;  /* 0x00000008193a7211 */ /* 0x080fe400078210ff */
[----:B------:R-:W-:Y:S02]  /*4560*/  LEA.HI.X.SX32 R47, R6, R9, 0x2, P2 ;  /* 0x00000009062f7211 */ /* 0x000fe400010f16ff */
        /* <DEDUP_REMOVED lines=20> */
[-C--:B------:R-:W-:Y:S01]  /*46b0*/  LEA.HI.X.SX32 R25, R39, R9.reuse, 0x2, P2 ;  /* 0x0000000927197211 */ /* 0x080fe200010f16ff */
[----:B------:R-:W-:Y:S01]  /*46c0*/  IMAD R39, R106, UR49, RZ ;  /* 0x000000316a277c24 */ /* 0x000fe2000f8e02ff */
        /* <DEDUP_REMOVED lines=11> */
[-C--:B------:R-:W-:Y:S01]  /*4780*/  LEA.HI.X.SX32 R49, R50, R9.reuse, 0x2, P2 ;  /* 0x0000000932317211 */ /* 0x080fe200010f16ff */
[----:B------:R-:W-:Y:S01]  /*4790*/  IMAD R50, R109, UR52, RZ ;  /* 0x000000346d327c24 */ /* 0x000fe2000f8e02ff */
[-C--:B------:R-:W-:Y:S01]  /*47a0*/  LEA R36, P2, R52, R8.reuse, 0x2 ;  /* 0x0000000834247211 */ /* 0x080fe200078410ff */
[----:B------:R-:W-:Y:S01]  /*47b0*/  IMAD R109, R124, UR59, RZ ;  /* 0x0000003b7c6d7c24 */ /* 0x000fe2000f8e02ff */
[-C--:B------:R-:W-:Y:S01]  /*47c0*/  LEA.HI.X.SX32 R27, R51, R9.reuse, 0x2, P1 ;  /* 0x00000009331b7211 */ /* 0x080fe200008f16ff */
[----:B------:R-:W-:Y:S01]  /*47d0*/  IMAD R51, R118, UR53, RZ ;  /* 0x0000003576337c24 */ /* 0x000fe2000f8e02ff */
[-C--:B------:R-:W-:Y:S01]  /*47e0*/  LEA R68, P1, R53, R8.reuse, 0x2 ;  /* 0x0000000835447211 */ /* 0x080fe200078210ff */
[----:B------:R-:W-:Y:S01]  /*47f0*/  IMAD R124, R125, UR60, RZ ;  /* 0x0000003c7d7c7c24 */ /* 0x000fe2000f8e02ff */
[----:B------:R-:W-:Y:S01]  /*4800*/  LEA.HI.X.SX32 R37, R52, R9, 0x2, P2 ;  /* 0x0000000934257211 */ /* 0x000fe200010f16ff */
[----:B------:R-:W-:Y:S01]  /*4810*/  IMAD R125, R34, UR62, RZ ;  /* 0x0000003e227d7c24 */ /* 0x000fe2000f8e02ff */
[----:B------:R-:W-:-:S02]  /*4820*/  LEA R86, P2, R56, R8, 0x2 ;  /* 0x0000000838567211 */ /* 0x000fc400078410ff */
[-C--:B------:R-:W-:Y:S01]  /*4830*/  LEA.HI.X.SX32 R69, R53, R9.reuse, 0x2, P1 ;  /* 0x0000000935457211 */ /* 0x080fe200008f16ff */
[----:B------:R-:W-:Y:S01]  /*4840*/  IMAD R53, R119, UR54, RZ ;  /* 0x0000003677357c24 */ /* 0x000fe2000f8e02ff */
[CC--:B------:R-:W-:Y:S02]  /*4850*/  LEA R102, P1, R57.reuse, R8.reuse, 0x2 ;  /* 0x0000000839667211 */ /* 0x0c0fe400078210ff */
[-C--:B------:R-:W-:Y:S02]  /*4860*/  LEA.HI.X.SX32 R87, R56, R9.reuse, 0x2, P2 ;  /* 0x0000000938577211 */ /* 0x080fe400010f16ff */
[-C--:B------:R-:W-:Y:S02]  /*4870*/  LEA R118, P2, R60, R8.reuse, 0x2 ;  /* 0x000000083c767211 */ /* 0x080fe400078410ff */
[----:B------:R-:W-:Y:S01]  /*4880*/  LEA.HI.X.SX32 R103, R57, R9, 0x2, P1 ;  /* 0x0000000939677211 */ /* 0x000fe200008f16ff */
[----:B------:R-:W-:Y:S01]  /*4890*/  IMAD R57, R120, UR55, RZ ;  /* 0x0000003778397c24 */ /* 0x000fe2000f8e02ff */
        /* <DEDUP_REMOVED lines=27> */
[CC--:B------:R-:W-:Y:S01]  /*4a50*/  LEA R90, P2, R50.reuse, R8.reuse, 0x2 ;  /* 0x00000008325a7211 */ /* 0x0c0fe200078410ff */
[----:B------:R-:W-:Y:S01]  /*4a60*/  IMAD R133, R15, UR6, RZ ;  /* 0x000000060f857c24 */ /* 0x000fe2000f8e02ff */
[-C--:B------:R-:W-:Y:S02]  /*4a70*/  LEA.HI.X.SX32 R73, R91, R9.reuse, 0x2, P1 ;  /* 0x000000095b497211 */ /* 0x080fe400008f16ff */
[-C--:B------:R-:W-:Y:S02]  /*4a80*/  LEA R106, P1, R51, R8.reuse, 0x2 ;  /* 0x00000008336a7211 */ /* 0x080fe400078210ff */
[----:B------:R-:W-:Y:S02]  /*4a90*/  LEA.HI.X.SX32 R91, R50, R9, 0x2, P2 ;  /* 0x00000009325b7211 */ /* 0x000fe400010f16ff */
[----:B------:R-:W-:-:S02]  /*4aa0*/  LEA R122, P2, R53, R8, 0x2 ;  /* 0x00000008357a7211 */ /* 0x000fc400078410ff */
[-C--:B------:R-:W-:Y:S01]  /*4ab0*/  LEA.HI.X.SX32 R107, R51, R9.reuse, 0x2, P1 ;  /* 0x00000009336b7211 */ /* 0x080fe200008f16ff */
[----:B------:R-:W-:Y:S01]  /*4ac0*/  IMAD R51, R30, UR63, RZ ;  /* 0x0000003f1e337c24 */ /* 0x000fe2000f8e02ff */
[-C--:B------:R-:W-:Y:S02]  /*4ad0*/  LEA R52, P1, R57, R8.reuse, 0x2 ;  /* 0x0000000839347211 */ /* 0x080fe400078210ff */
[-C--:B------:R-:W-:Y:S02]  /*4ae0*/  LEA.HI.X.SX32 R123, R53, R9.reuse, 0x2, P2 ;  /* 0x00000009357b7211 */ /* 0x080fe400010f16ff */
[C---:B------:R-:W-:Y:S02]  /*4af0*/  LEA R56, P2, R92.reuse, R8, 0x2 ;  /* 0x000000085c387211 */ /* 0x040fe400078410ff */
[-C--:B------:R-:W-:Y:S02]  /*4b00*/  LEA.HI.X.SX32 R53, R57, R9.reuse, 0x2, P1 ;  /* 0x0000000939357211 */ /* 0x080fe400008f16ff */
[----:B------:R-:W-:-:S02]  /*4b10*/  LEA.HI.X.SX32 R57, R92, R9, 0x2, P2 ;  /* 0x000000095c397211 */ /* 0x000fc400010f16ff */
[CC--:B------:R-:W-:Y:S02]  /*4b20*/  LEA R34, P1, R93.reuse, R8.reuse, 0x2 ;  /* 0x000000085d227211 */ /* 0x0c0fe400078210ff */
[CC--:B------:R-:W-:Y:S02]  /*4b30*/  LEA R30, P2, R108.reuse, R8.reuse, 0x2 ;  /* 0x000000086c1e7211 */ /* 0x0c0fe400078410ff */
[-C--:B------:R-:W-:Y:S02]  /*4b40*/  LEA.HI.X.SX32 R35, R93, R9.reuse, 0x2, P1 ;  /* 0x000000095d237211 */ /* 0x080fe400008f16ff */
[----:B------:R-:W-:Y:S02]  /*4b50*/  LEA.HI.X.SX32 R31, R108, R9, 0x2, P2 ;  /* 0x000000096c1f7211 */ /* 0x000fe400010f16ff */
[-C--:B------:R-:W-:Y:S02]  /*4b60*/  LEA R74, P1, R109, R8.reuse, 0x2 ;  /* 0x000000086d4a7211 */ /* 0x080fe400078210ff */
[----:B------:R-:W-:-:S02]  /*4b70*/  LEA R92, P2, R124, R8, 0x2 ;  /* 0x000000087c5c7211 */ /* 0x000fc400078410ff */
[-C--:B------:R-:W-:Y:S02]  /*4b80*/  LEA.HI.X.SX32 R75, R109, R9.reuse, 0x2, P1 ;  /* 0x000000096d4b7211 */ /* 0x080fe400008f16ff */
[-C--:B------:R-:W-:Y:S02]  /*4b90*/  LEA.HI.X.SX32 R93, R124, R9.reuse, 0x2, P2 ;  /* 0x000000097c5d7211 */ /* 0x080fe400010f16ff */
[CC--:B------:R-:W-:Y:S02]  /*4ba0*/  LEA R108, P1, R82.reuse, R8.reuse, 0x2 ;  /* 0x00000008526c7211 */ /* 0x0c0fe400078210ff */
[C---:B------:R-:W-:Y:S02]  /*4bb0*/  LEA R124, P2, R125.reuse, R8, 0x2 ;  /* 0x000000087d7c7211 */ /* 0x040fe400078410ff */
[-C--:B------:R-:W-:Y:S01]  /*4bc0*/  LEA.HI.X.SX32 R109, R82, R9.reuse, 0x2, P1 ;  /* 0x00000009526d7211 */ /* 0x080fe200008f16ff */
[----:B------:R-:W-:Y:S01]  /*4bd0*/  IMAD R82, R14, UR6, RZ ;  /* 0x000000060e527c24 */ /* 0x000fe2000f8e02ff */
[----:B------:R-:W-:-:S02]  /*4be0*/  LEA.HI.X.SX32 R125, R125, R9, 0x2, P2 ;  /* 0x000000097d7d7211 */ /* 0x000fc400010f16ff */
[CC--:B------:R-:W-:Y:S02]  /*4bf0*/  LEA R50, P1, R51.reuse, R8.reuse, 0x2 ;  /* 0x0000000833327211 */ /* 0x0c0fe400078210ff */
[CC--:B------:R-:W-:Y:S02]  /*4c00*/  LEA R18, P2, R136.reuse, R8.reuse, 0x2 ;  /* 0x0000000888127211 */ /* 0x0c0fe400078410ff */
[-C--:B------:R-:W-:Y:S02]  /*4c10*/  LEA.HI.X.SX32 R51, R51, R9.reuse, 0x2, P1 ;  /* 0x0000000933337211 */ /* 0x080fe400008f16ff */
[----:B------:R-:W-:Y:S02]  /*4c20*/  LEA.HI.X.SX32 R19, R136, R9, 0x2, P2 ;  /* 0x0000000988137211 */ /* 0x000fe400010f16ff */
[----:B------:R-:W-:Y:S02]  /*4c30*/  LEA R14, P1, R137, R8, 0x2 ;  /* 0x00000008890e7211 */ /* 0x000fe400078210ff */
[----:B------:R-:W-:-:S02]  /*4c40*/  LEA R138, P2, R82, UR12, 0x2 ;  /* 0x0000000c528a7c11 */ /* 0x000fc4000f8410ff */
[----:B------:R-:W-:Y:S02]  /*4c50*/  LEA.HI.X.SX32 R15, R137, R9, 0x2, P1 ;  /* 0x00000009890f7211 */ /* 0x000fe400008f16ff */
[----:B------:R-:W-:Y:S02]  /*4c60*/  LEA.HI.X.SX32 R139, R82, UR13, 0x2, P2 ;  /* 0x0000000d528b7c11 */ /* 0x000fe400090f16ff */
[----:B------:R-:W-:Y:S02]  /*4c70*/  LEA R136, P1, R133, UR12, 0x2 ;  /* 0x0000000c85887c11 */ /* 0x000fe4000f8210ff */
[----:B------:R-:W-:Y:S02]  /*4c80*/  LEA R8, P2, R140, R8, 0x2 ;  /* 0x000000088c087211 */ /* 0x000fe400078410ff */
[----:B------:R-:W-:Y:S02]  /*4c90*/  ISETP.NE.U32.AND P3, PT, R83, RZ, PT ;  /* 0x000000ff5300720c */ /* 0x000fe40003f65070 */
[----:B------:R-:W-:-:S02]  /*4ca0*/  LEA.HI.X.SX32 R137, R133, UR13, 0x2, P1 ;  /* 0x0000000d85897c11 */ /* 0x000fc400088f16ff */
[----:B------:R-:W-:Y:S01]  /*4cb0*/  LEA.HI.X.SX32 R9, R140, R9, 0x2, P2 ;  /* 0x000000098c097211 */ /* 0x000fe200010f16ff */
[----:B------:R-:W-:Y:S08]  /*4cc0*/  BRA.U UP0, `(.L_x_5) ;  /* 0x0000000100187547 */ /* 0x000ff0000b800000 */
[----:B------:R-:W-:Y:S01]  /*4cd0*/  ELECT P1, URZ, PT ;  /* 0x0000000000ff782f */ /* 0x000fe20003820000 */
[----:B------:R-:W-:Y:S01]  /*4ce0*/  IMAD.MOV.U32 R82, RZ, RZ, 0x1 ;  /* 0x00000001ff527424 */ /* 0x000fe200078e00ff */
[----:B------:R-:W-:Y:S01]  /*4cf0*/  UMOV UR6, 0x40 ;  /* 0x0000004000067882 */ /* 0x000fe20000000000 */
[----:B------:R-:W-:Y:S01]  /*4d00*/  UVIRTCOUNT.DEALLOC.SMPOOL 0x80 ;  /* 0x000000800000784c */ /* 0x000fe20000000000 */
[----:B------:R-:W-:-:S09]  /*4d10*/  ULEA UR6, UR5, UR6, 0x18 ;  /* 0x0000000605067291 */ /* 0x000fd2000f8ec0ff */
[----:B------:R1:W-:Y:S03]  /*4d20*/  @P1 STS.U8 [UR6], R82 ;  /* 0x00000052ff001988 */ /* 0x0003e60008000006 */
.L_x_5:
[----:B------:R-:W-:Y:S01]  /*4d30*/  UIADD3 UR11, UPT, UPT, UR10, UR4, URZ ;  /* 0x000000040a0b7290 */ /* 0x000fe2000fffe0ff */
[C---:B-1----:R-:W-:Y:S01]  /*4d40*/  VIADD R82, R0.reuse, 0xfffffffb ;  /* 0xfffffffb00527836 */ /* 0x042fe20000000000 */
[----:B------:R-:W-:Y:S01]  /*4d50*/  VOTEU.ALL UP1, P3 ;  /* 0x0000000000ff7886 */ /* 0x000fe20001820000 */
[----:B------:R-:W-:Y:S01]  /*4d60*/  UIADD3 UR8, UPT, UPT, UR7, 0x58000, URZ ;  /* 0x0005800007087890 */ /* 0x000fe2000fffe0ff */
[----:B------:R-:W-:Y:S01]  /*4d70*/  IADD3 R133, PT, PT, R0, -0x6, RZ ;  /* 0xfffffffa00857810 */ /* 0x000fe20007ffe0ff */
[----:B------:R-:W-:Y:S01]  /*4d80*/  VOTEU.ALL UP2, P3 ;  /* 0x0000000000ff7886 */ /* 0x000fe20001840000 */
[----:B------:R-:W-:Y:S01]  /*4d90*/  ISETP.GE.U32.AND P1, PT, R82, 0x7fffff7c, PT ;  /* 0x7fffff7c5200780c */ /* 0x000fe20003f26070 */
[----:B------:R-:W-:Y:S01]  /*4da0*/  IMAD.WIDE R154, R2, 0x4, R138 ;  /* 0x00000004029a7825 */ /* 0x000fe200078e028a */
[----:B------:R-:W-:-:S04]  /*4db0*/  @!UP1 UIADD3 UR12, UPT, UPT, -UR9, 0x100000, URZ ;  /* 0x00100000090c9890 */ /* 0x000fc8000fffe1ff */
[----:B------:R-:W-:Y:S02]  /*4dc0*/  @!UP1 USHF.L.U32 UR13, UR12, 0xb, URZ ;  /* 0x0000000b0c0d9899 */ /* 0x000fe400080006ff */
[----:B------:R-:W-:Y:S01]  /*4dd0*/  @!UP1 USHF.L.U32 UR12, UR12, 0x1, URZ ;  /* 0x000000010c0c9899 */ /* 0x000fe200080006ff */
[----:B------:R-:W-:Y:S01]  /*4de0*/  STTM.x128 tmem[UR11], RZ ;  /* 0x000000ff000079ed */ /* 0x000fe200083c000b */
[----:B------:R-:W1:Y:S01]  /*4df0*/  FENCE.VIEW.ASYNC.T ;  /* 0x00000000000073c6 */ /* 0x000e620000000200 */
[----:B------:R-:W-:-:S04]  /*4e00*/  @!UP1 UIADD3 UR4, UPT, UPT, -UR9, 0x100000, URZ ;  /* 0x0010000009049890 */ /* 0x000fc8000fffe1ff */
[----:B------:R-:W-:Y:S02]  /*4e10*/  @!UP1 USHF.L.U32 UR5, UR4, 0xb, URZ ;  /* 0x0000000b04059899 */ /* 0x000fe400080006ff */
[----:B------:R-:W-:Y:S01]  /*4e20*/  @!UP1 USHF.L.U32 UR4, UR4, 0x1, URZ ;  /* 0x0000000104049899 */ /* 0x000fe200080006ff */
[----:B-1----:R-:W-:Y:S01]  /*4e30*/  BAR.SYNC.DEFER_BLOCKING 0x0 ;  /* 0x0000000000007b1d */ /* 0x002fe20000010000 */
[----:B------:R-:W-:Y:S01]  /*4e40*/  LEA R82, R83, UR7, 0x2 ;  /* 0x0000000753527c11 */ /* 0x000fe2000f8e10ff */
[----:B------:R-:W-:Y:S01]  /*4e50*/  IMAD.WIDE R156, R2, 0x4, R136 ;  /* 0x00000004029c7825 */ /* 0x000fe200078e0288 */
[----:B------:R-:W-:Y:S02]  /*4e60*/  ISETP.GE.U32.AND P2, PT, R133, 0x7fffff7b, PT ;  /* 0x7fffff7b8500780c */ /* 0x000fe40003f46070 */
[C---:B------:R-:W-:Y:S01]  /*4e70*/  IADD3 R246, PT, PT, R0.reuse, -0x7a, RZ ;  /* 0xffffff8600f67810 */ /* 0x040fe20007ffe0ff */
[----:B------:R-:W-:Y:S01]  /*4e80*/  VOTEU.ALL UP1, P3 ;  /* 0x0000000000ff7886 */ /* 0x000fe20001820000 */
[----:B------:R-:W-:Y:S01]  /*4e90*/  VIADD R133, R0, 0xfffffff9 ;  /* 0xfffffff900857836 */ /* 0x000fe20000000000 */
[----:B------:R1:W-:Y:S01]  /*4ea0*/  STL [R1+0xe1c], R132 ;  /* 0x000e1c8401007387 */ /* 0x0003e20000100800 */
[----:B------:R-:W-:-:S02]  /*4eb0*/  IMAD R141, R2, 0x3, RZ ;  /* 0x00000003028d7824 */ /* 0x000fc400078e02ff */
[----:B------:R-:W-:Y:S02]  /*4ec0*/  VIADD R140, R0, 0xfffffff8 ;  /* 0xfffffff8008c7836 */ /* 0x000fe40000000000 */
[----:B------:R-:W-:-:S04]  /*4ed0*/  IMAD.WIDE R152, R141, 0x4, R138 ;  /* 0x000000048d987825 */ /* 0x000fc800078e028a */
[----:B------:R-:W-:Y:S01]  /*4ee0*/  IMAD.WIDE R142, R141, 0x4, R136 ;  /* 0x000000048d8e7825 */ /* 0x000fe200078e0288 */
[----:B-1----:R-:W1:Y:S03]  /*4ef0*/  LDC R132, c[0x0][0x3a0] ;  /* 0x0000e800ff847b82 */ /* 0x002e660000000800 */
[C---:B------:R-:W-:Y:S01]  /*4f00*/  IMAD R141, R2.reuse, 0x5, RZ ;  /* 0x00000005028d7824 */ /* 0x040fe200078e02ff */
[----:B------:R2:W-:Y:S01]  /*4f10*/  STL.64 [R1+0x568], R142 ;  /* 0x0005688e01007387 */ /* 0x0005e20000100a00 */
[----:B------:R-:W-:Y:S02]  /*4f20*/  IMAD R248, R2, 0x59, RZ ;  /* 0x0000005902f87824 */ /* 0x000fe400078e02ff */
[--C-:B------:R-:W-:Y:S01]  /*4f30*/  IMAD.WIDE R148, R141, 0x4, R138.reuse ;  /* 0x000000048d947825 */ /* 0x100fe200078e028a */
[----:B------:R-:W3:Y:S02]  /*4f40*/  FENCE.VIEW.ASYNC.S ;  /* 0x00000000000073c6 */ /* 0x000ee40000000000 */
[----:B---3--:R3:W4:Y:S02]  /*4f50*/  @!UP1 SYNCS.EXCH.64 URZ, [UR8], UR12 ;  /* 0x0000000c08ff95b2 */ /* 0x0087240008000100 */
[----:B----4-:R-:W-:Y:S01]  /*4f60*/  BAR.SYNC.DEFER_BLOCKING 0x0 ;  /* 0x0000000000007b1d */ /* 0x010fe20000010000 */
[----:B------:R-:W-:-:S04]  /*4f70*/  IMAD.WIDE R250, R248, 0x4, R138 ;  /* 0x00000004f8fa7825 */ /* 0x000fc800078e028a */
[----:B------:R-:W-:-:S04]  /*4f80*/  IMAD.WIDE R248, R248, 0x4, R136 ;  /* 0x00000004f8f87825 */ /* 0x000fc800078e0288 */
[C---:B------:R-:W-:Y:S02]  /*4f90*/  IMAD R162, R2.reuse, 0x5f, RZ ;  /* 0x0000005f02a27824 */ /* 0x040fe400078e02ff */
[----:B------:R-:W-:Y:S02]  /*4fa0*/  IMAD R166, R2, 0x60, RZ ;  /* 0x0000006002a67824 */ /* 0x000fe400078e02ff */
[----:B------:R-:W-:-:S04]  /*4fb0*/  IMAD.WIDE R160, R162, 0x4, R138 ;  /* 0x00000004a2a07825 */ /* 0x000fc800078e028a */
[----:B------:R-:W-:-:S04]  /*4fc0*/  IMAD.WIDE R162, R162, 0x4, R136 ;  /* 0x00000004a2a27825 */ /* 0x000fc800078e0288 */
[C---:B------:R-:W-:Y:S01]  /*4fd0*/  IMAD.WIDE R164, R166.reuse, 0x4, R138 ;  /* 0x00000004a6a47825 */ /* 0x040fe200078e028a */
[----:B------:R3:W4:Y:S02]  /*4fe0*/  @!UP2 SYNCS.EXCH.64 URZ, [UR7+0x58008], UR4 ;  /* 0x0580080407ffa5b2 */ /* 0x0007240008000100 */
[----:B------:R-:W-:Y:S01]  /*4ff0*/  @!PT LDS RZ, [RZ] ;  /* 0x00000000fffff984 */ /* 0x000fe20000000800 */
[----:B------:R-:W-:Y:S01]  /*5000*/  @!PT LDS RZ, [RZ] ;  /* 0x00000000fffff984 */ /* 0x000fe20000000800 */
[----:B------:R-:W-:Y:S01]  /*5010*/  @!PT LDS RZ, [RZ] ;  /* 0x00000000fffff984 */ /* 0x000fe20000000800 */
[----:B----4-:R-:W-:Y:S01]  /*5020*/  LDGSTS.E [R82], desc[UR16][R138.64], !P4 ;  /* 0x000000008a527fae */ /* 0x010fe2000e1a1010 */
[----:B------:R-:W-:-:S03]  /*5030*/  IMAD.WIDE R166, R166, 0x4, R136 ;  /* 0x00000004a6a67825 */ /* 0x000fc600078e0288 */
[----:B------:R-:W-:Y:S01]  /*5040*/  LDGSTS.E [R82+0x200], desc[UR16][R136.64], !P4 ;  /* 0x0020000088527fae */ /* 0x000fe2000e1a1010 */
[----:B------:R-:W-:Y:S01]  /*5050*/  ISETP.GE.U32.AND P4, PT, R133, 0x7fffff7a, PT ;  /* 0x7fffff7a8500780c */ /* 0x000fe20003f86070 */
[C---:B------:R-:W-:Y:S02]  /*5060*/  IMAD.SHL.U32 R133, R2.reuse, 0x2, RZ ;  /* 0x0000000202857824 */ /* 0x040fe400078e00ff */
[----:B------:R-:W-:Y:S01]  /*5070*/  LDGSTS.E [R82+0x400], desc[UR16][R154.64], !P5 ;  /* 0x004000009a527fae */ /* 0x000fe2000e9a1010 */
[----:B------:R-:W-:Y:S02]  /*5080*/  IMAD R170, R2, 0x61, RZ ;  /* 0x0000006102aa7824 */ /* 0x000fe400078e02ff */
[C---:B------:R-:W-:Y:S01]  /*5090*/  IMAD.WIDE R144, R133.reuse, 0x4, R138 ;  /* 0x0000000485907825 */ /* 0x040fe200078e028a */
[----:B------:R-:W-:Y:S01]  /*50a0*/  LDGSTS.E [R82+0x600], desc[UR16][R156.64], !P5 ;  /* 0x006000009c527fae */ /* 0x000fe2000e9a1010 */
[----:B------:R-:W-:Y:S02]  /*50b0*/  ISETP.GE.U32.AND P5, PT, R140, 0x7fffff79, PT ;  /* 0x7fffff798c00780c */ /* 0x000fe40003fa6070 */
[----:B------:R-:W-:Y:S01]  /*50c0*/  IMAD.WIDE R146, R133, 0x4, R136 ;  /* 0x0000000485927825 */ /* 0x000fe200078e0288 */
[C---:B------:R-:W-:Y:S01]  /*50d0*/  IADD3 R133, PT, PT, R0.reuse, -0x9, RZ ;  /* 0xfffffff700857810 */ /* 0x040fe20007ffe0ff */
[----:B------:R-:W-:Y:S02]  /*50e0*/  LDGSTS.E [R82+0x800], desc[UR16][R144.64], !P6 ;  /* 0x0080000090527fae */ /* 0x000fe4000f1a1010 */
[----:B------:R-:W-:-:S02]  /*50f0*/  VIADD R140, R0, 0xfffffff6 ;  /* 0xfffffff6008c7836 */ /* 0x000fc40000000000 */
[----:B------:R-:W-:Y:S01]  /*5100*/  LDGSTS.E [R82+0xa00], desc[UR16][R146.64], !P6 ;  /* 0x00a0000092527fae */ /* 0x000fe2000f1a1010 */
[----:B------:R-:W-:Y:S01]  /*5110*/  ISETP.GE.U32.AND P6, PT, R133, 0x7fffff78, PT ;  /* 0x7fffff788500780c */ /* 0x000fe20003fc6070 */
[----:B------:R-:W-:Y:S02]  /*5120*/  IMAD.SHL.U32 R133, R2, 0x4, RZ ;  /* 0x0000000402857824 */ /* 0x000fe400078e00ff */
[----:B------:R-:W-:Y:S01]  /*5130*/  LDGSTS.E [R82+0xc00], desc[UR16][R152.64], !P0 ;  /* 0x00c0000098527fae */ /* 0x000fe2000c1a1010 */
[----:B------:R-:W-:-:S03]  /*5140*/  IMAD.WIDE R168, R170, 0x4, R138 ;  /* 0x00000004aaa87825 */ /* 0x000fc600078e028a */
[----:B------:R2:W-:Y:S01]  /*5150*/  LDGSTS.E [R82+0xe00], desc[UR16][R142.64], !P0 ;  /* 0x00e000008e527fae */ /* 0x0005e2000c1a1010 */
[C---:B------:R-:W-:Y:S01]  /*5160*/  IMAD.WIDE R158, R133.reuse, 0x4, R138 ;  /* 0x00000004859e7825 */ /* 0x040fe200078e028a */
[----:B------:R-:W-:Y:S02]  /*5170*/  ISETP.GE.U32.AND P0, PT, R140, 0x7fffff77, PT ;  /* 0x7fffff778c00780c */ /* 0x000fe40003f06070 */
[C---:B------:R-:W-:Y:S01]  /*5180*/  IADD3 R140, PT, PT, R0.reuse, -0xc, RZ ;  /* 0xfffffff4008c7810 */ /* 0x040fe20007ffe0ff */
[--C-:B------:R-:W-:Y:S01]  /*5190*/  IMAD.WIDE R150, R133, 0x4, R136.reuse ;  /* 0x0000000485967825 */ /* 0x100fe200078e0288 */
[----:B------:R4:W-:Y:S03]  /*51a0*/  LDGSTS.E [R82+0x1000], desc[UR16][R158.64], !P1 ;  /* 0x010000009e527fae */ /* 0x0009e6000c9a1010 */
[----:B------:R-:W-:Y:S01]  /*51b0*/  VIADD R133, R0, 0xfffffff5 ;  /* 0xfffffff500857836 */ /* 0x000fe20000000000 */
[----:B------:R1:W-:Y:S01]  /*51c0*/  LDGSTS.E [R82+0x1200], desc[UR16][R150.64], !P1 ;  /* 0x0120000096527fae */ /* 0x0003e2000c9a1010 */
[----:B------:R-:W-:-:S03]  /*51d0*/  IMAD.WIDE R170, R170, 0x4, R136 ;  /* 0x00000004aaaa7825 */ /* 0x000fc600078e0288 */
[----:B------:R-:W-:Y:S01]  /*51e0*/  ISETP.GE.U32.AND P1, PT, R133, 0x7fffff76, PT ;  /* 0x7fffff768500780c */ /* 0x000fe20003f26070 */
[----:B------:R-:W-:Y:S01]  /*51f0*/  IMAD R133, R2, 0x6, RZ ;  /* 0x0000000602857824 */ /* 0x000fe200078e02ff */
[----:B------:R4:W-:Y:S01]  /*5200*/  STL.64 [R1+0x560], R158 ;  /* 0x0005609e01007387 */ /* 0x0009e20000100a00 */
[----:B--2---:R-:W-:-:S03]  /*5210*/  IMAD.WIDE R142, R141, 0x4, R136 ;  /* 0x000000048d8e7825 */ /* 0x004fc600078e0288 */
[----:B------:R1:W-:Y:S01]  /*5220*/  STL.64 [R1+0x558], R150 ;  /* 0x0005589601007387 */ /* 0x0003e20000100a00 */
[C---:B------:R-:W-:Y:S02]  /*5230*/  IMAD R141, R2.reuse, 0x7, RZ ;  /* 0x00000007028d7824 */ /* 0x040fe400078e02ff */
[C---:B------:R-:W-:Y:S01]  /*5240*/  IMAD R174, R2.reuse, 0x62, RZ ;  /* 0x0000006202ae7824 */ /* 0x040fe200078e02ff */
[----:B------:R2:W-:Y:S01]  /*5250*/  LDGSTS.E [R82+0x1400], desc[UR16][R148.64], !P2 ;  /* 0x0140000094527fae */ /* 0x0005e2000d1a1010 */
[----:B------:R-:W-:Y:S02]  /*5260*/  IMAD R178, R2, 0x63, RZ ;  /* 0x0000006302b27824 */ /* 0x000fe400078e02ff */
[--C-:B------:R-:W-:Y:S01]  /*5270*/  IMAD.WIDE R172, R174, 0x4, R138.reuse ;  /* 0x00000004aeac7825 */ /* 0x100fe200078e028a */
[----:B------:R2:W-:Y:S01]  /*5280*/  LDGSTS.E [R82+0x1600], desc[UR16][R142.64], !P2 ;  /* 0x016000008e527fae */ /* 0x0005e2000d1a1010 */
[----:B------:R-:W-:Y:S02]  /*5290*/  ISETP.GE.U32.AND P2, PT, R140, 0x7fffff75, PT ;  /* 0x7fffff758c00780c */ /* 0x000fe40003f46070 */
[C---:B----4-:R-:W-:Y:S01]  /*52a0*/  IMAD.WIDE R158, R133.reuse, 0x4, R138 ;  /* 0x00000004859e7825 */ /* 0x050fe200078e028a */
[----:B------:R2:W-:Y:S03]  /*52b0*/  STL.64 [R1+0x550], R148 ;  /* 0x0005509401007387 */ /* 0x0005e60000100a00 */
[----:B-1----:R-:W-:Y:S01]  /*52c0*/  IMAD.WIDE R150, R133, 0x4, R136 ;  /* 0x0000000485967825 */ /* 0x002fe200078e0288 */
[----:B------:R1:W-:Y:S03]  /*52d0*/  LDGSTS.E [R82+0x1800], desc[UR16][R158.64], !P4 ;  /* 0x018000009e527fae */ /* 0x0003e6000e1a1010 */
[C---:B------:R-:W-:Y:S01]  /*52e0*/  VIADD R133, R0.reuse, 0xfffffff3 ;  /* 0xfffffff300857836 */ /* 0x040fe20000000000 */
[----:B------:R4:W-:Y:S01]  /*52f0*/  LDGSTS.E [R82+0x1a00], desc[UR16][R150.64], !P4 ;  /* 0x01a0000096527fae */ /* 0x0009e2000e1a1010 */
[----:B------:R-:W-:-:S02]  /*5300*/  VIADD R140, R0, 0xfffffff2 ;  /* 0xfffffff2008c7836 */ /* 0x000fc40000000000 */
[----:B------:R-:W-:Y:S01]  /*5310*/  IMAD.WIDE R174, R174, 0x4, R136 ;  /* 0x00000004aeae7825 */ /* 0x000fe200078e0288 */
[----:B------:R-:W-:Y:S01]  /*5320*/  ISETP.GE.U32.AND P4, PT, R133, 0x7fffff74, PT ;  /* 0x7fffff748500780c */ /* 0x000fe20003f86070 */
[----:B------:R1:W-:Y:S02]  /*5330*/  STL.64 [R1+0x548], R142 ;  /* 0x0005488e01007387 */ /* 0x0003e40000100a00 */
[----:B------:R-:W-:Y:S02]  /*5340*/  IMAD.SHL.U32 R133, R2, 0x8, RZ ;  /* 0x0000000802857824 */ /* 0x000fe400078e00ff */
[C-C-:B--2---:R-:W-:Y:S01]  /*5350*/  IMAD.WIDE R148, R141.reuse, 0x4, R138.reuse ;  /* 0x000000048d947825 */ /* 0x144fe200078e028a */
[----:B------:R2:W-:Y:S03]  /*5360*/  STL.64 [R1+0x540], R158 ;  /* 0x0005409e01007387 */ /* 0x0005e60000100a00 */
[----:B------:R-:W-:Y:S01]  /*5370*/  IMAD.WIDE R176, R178, 0x4, R138 ;  /* 0x00000004b2b07825 */ /* 0x000fe200078e028a */
[----:B------:R4:W-:Y:S03]  /*5380*/  STL.64 [R1+0x538], R150 ;  /* 0x0005389601007387 */ /* 0x0009e60000100a00 */
[----:B-1----:R-:W-:Y:S01]  /*5390*/  IMAD.WIDE R142, R141, 0x4, R136 ;  /* 0x000000048d8e7825 */ /* 0x002fe200078e0288 */
[----:B------:R1:W-:Y:S03]  /*53a0*/  LDGSTS.E [R82+0x1c00], desc[UR16][R148.64], !P5 ;  /* 0x01c0000094527fae */ /* 0x0003e6000e9a1010 */
[----:B------:R-:W-:Y:S01]  /*53b0*/  IMAD R141, R2, 0x9, RZ ;  /* 0x00000009028d7824 */ /* 0x000fe200078e02ff */
[----:B------:R1:W-:Y:S01]  /*53c0*/  LDGSTS.E [R82+0x1e00], desc[UR16][R142.64], !P5 ;  /* 0x01e000008e527fae */ /* 0x0003e2000e9a1010 */
[----:B--2---:R-:W-:Y:S01]  /*53d0*/  IMAD.WIDE R158, R133, 0x4, R138 ;  /* 0x00000004859e7825 */ /* 0x004fe200078e028a */
[----:B------:R-:W-:-:S02]  /*53e0*/  ISETP.GE.U32.AND P5, PT, R140, 0x7fffff73, PT ;  /* 0x7fffff738c00780c */ /* 0x000fc40003fa6070 */
[----:B------:R1:W-:Y:S01]  /*53f0*/  STL.64 [R1+0x530], R148 ;  /* 0x0005309401007387 */ /* 0x0003e20000100a00 */
[--C-:B----4-:R-:W-:Y:S01]  /*5400*/  IMAD.WIDE R150, R133, 0x4, R136.reuse ;  /* 0x0000000485967825 */ /* 0x110fe200078e0288 */
[C---:B------:R-:W-:Y:S02]  /*5410*/  IADD3 R133, PT, PT, R0.reuse, -0xf, RZ ;  /* 0xfffffff100857810 */ /* 0x040fe40007ffe0ff */
[----:B------:R2:W-:Y:S01]  /*5420*/  LDGSTS.E [R82+0x2000], desc[UR16][R158.64], !P6 ;  /* 0x020000009e527fae */ /* 0x0005e2000f1a1010 */
[----:B------:R-:W-:Y:S02]  /*5430*/  VIADD R140, R0, 0xfffffff0 ;  /* 0xfffffff0008c7836 */ /* 0x000fe40000000000 */
[----:B------:R-:W-:Y:S01]  /*5440*/  IMAD.WIDE R178, R178, 0x4, R136 ;  /* 0x00000004b2b27825 */ /* 0x000fe200078e0288 */
[----:B------:R4:W-:Y:S01]  /*5450*/  LDGSTS.E [R82+0x2200], desc[UR16][R150.64], !P6 ;  /* 0x0220000096527fae */ /* 0x0009e2000f1a1010 */
[----:B------:R-:W-:Y:S02]  /*5460*/  ISETP.GE.U32.AND P6, PT, R133, 0x7fffff72, PT ;  /* 0x7fffff728500780c */ /* 0x000fe40003fc6070 */
[----:B------:R-:W-:Y:S01]  /*5470*/  IMAD R133, R2, 0xa, RZ ;  /* 0x0000000a02857824 */ /* 0x000fe200078e02ff */
[----:B------:R2:W-:Y:S01]  /*5480*/  STL.64 [R1+0x528], R142 ;  /* 0x0005288e01007387 */ /* 0x0005e20000100a00 */
[----:B-1----:R-:W-:-:S03]  /*5490*/  IMAD.WIDE R148, R141, 0x4, R138 ;  /* 0x000000048d947825 */ /* 0x002fc600078e028a */
[----:B------:R1:W-:Y:S01]  /*54a0*/  STL.64 [R1+0x520], R158 ;  /* 0x0005209e01007387 */ /* 0x0003e20000100a00 */
[C---:B------:R-:W-:Y:S02]  /*54b0*/  IMAD R182, R2.reuse, 0x64, RZ ;  /* 0x0000006402b67824 */ /* 0x040fe400078e02ff */
[----:B------:R-:W-:Y:S01]  /*54c0*/  IMAD R186, R2, 0x65, RZ ;  /* 0x0000006502ba7824 */ /* 0x000fe200078e02ff */
[----:B------:R4:W-:Y:S01]  /*54d0*/  STL.64 [R1+0x518], R150 ;  /* 0x0005189601007387 */ /* 0x0009e20000100a00 */
[----:B------:R-:W-:-:S03]  /*54e0*/  IMAD.WIDE R180, R182, 0x4, R138 ;  /* 0x00000004b6b47825 */ /* 0x000fc600078e028a */
[----:B------:R3:W-:Y:S01]  /*54f0*/  LDGSTS.E [R82+0x2400], desc[UR16][R148.64], !P0 ;  /* 0x0240000094527fae */ /* 0x0007e2000c1a1010 */
[----:B--2---:R-:W-:-:S03]  /*5500*/  IMAD.WIDE R142, R141, 0x4, R136 ;  /* 0x000000048d8e7825 */ /* 0x004fc600078e0288 */
[----:B------:R3:W-:Y:S01]  /*5510*/  STL.64 [R1+0x510], R148 ;  /* 0x0005109401007387 */ /* 0x0007e20000100a00 */
[----:B-1----:R-:W-:-:S03]  /*5520*/  IMAD.WIDE R158, R133, 0x4, R138 ;  /* 0x00000004859e7825 */ /* 0x002fc600078e028a */
[----:B------:R1:W-:Y:S01]  /*5530*/  LDGSTS.E [R82+0x2600], desc[UR16][R142.64], !P0 ;  /* 0x026000008e527fae */ /* 0x0003e2000c1a1010 */
[----:B----4-:R-:W-:Y:S01]  /*5540*/  IMAD.WIDE R150, R133, 0x4, R136 ;  /* 0x0000000485967825 */ /* 0x010fe200078e0288 */
[----:B------:R-:W-:Y:S02]  /*5550*/  ISETP.GE.U32.AND P0, PT, R140, 0x7fffff71, PT ;  /* 0x7fffff718c00780c */ /* 0x000fe40003f06070 */
[----:B------:R2:W-:Y:S01]  /*5560*/  LDGSTS.E [R82+0x2800], desc[UR16][R158.64], !P1 ;  /* 0x028000009e527fae */ /* 0x0005e2000c9a1010 */
[----:B------:R-:W-:Y:S02]  /*5570*/  VIADD R133, R0, 0xffffffef ;  /* 0xffffffef00857836 */ /* 0x000fe40000000000 */
[----:B------:R-:W-:Y:S01]  /*5580*/  IMAD R141, R2, 0xb, RZ ;  /* 0x0000000b028d7824 */ /* 0x000fe200078e02ff */
[----:B------:R4:W-:Y:S01]  /*5590*/  LDGSTS.E [R82+0x2a00], desc[UR16][R150.64], !P1 ;  /* 0x02a0000096527fae */ /* 0x0009e2000c9a1010 */
[----:B------:R-:W-:Y:S01]  /*55a0*/  VIADD R140, R0, 0xffffffee ;  /* 0xffffffee008c7836 */ /* 0x000fe20000000000 */
[----:B------:R-:W-:Y:S01]  /*55b0*/  ISETP.GE.U32.AND P1, PT, R133, 0x7fffff70, PT ;  /* 0x7fffff708500780c */ /* 0x000fe20003f26070 */
[----:B------:R-:W-:Y:S01]  /*55c0*/  IMAD R133, R2, 0xc, RZ ;  /* 0x0000000c02857824 */ /* 0x000fe200078e02ff */
[----:B------:R1:W-:Y:S01]  /*55d0*/  STL.64 [R1+0x508], R142 ;  /* 0x0005088e01007387 */ /* 0x0003e20000100a00 */
[----:B---3--:R-:W-:-:S03]  /*55e0*/  IMAD.WIDE R148, R141, 0x4, R138 ;  /* 0x000000048d947825 */ /* 0x008fc600078e028a */
[----:B------:R2:W-:Y:S01]  /*55f0*/  STL.64 [R1+0x500], R158 ;  /* 0x0005009e01007387 */ /* 0x0005e20000100a00 */
[----:B------:R-:W-:-:S03]  /*5600*/  IMAD.WIDE R182, R182, 0x4, R136 ;  /* 0x00000004b6b67825 */ /* 0x000fc600078e0288 */
[----:B------:R4:W-:Y:S01]  /*5610*/  STL.64 [R1+0x4f8], R150 ;  /* 0x0004f89601007387 */ /* 0x0009e20000100a00 */
[----:B------:R-:W-:-:S03]  /*5620*/  IMAD.WIDE R184, R186, 0x4, R138 ;  /* 0x00000004bab87825 */ /* 0x000fc600078e028a */
[----:B------:R3:W-:Y:S01]  /*5630*/  LDGSTS.E [R82+0x2c00], desc[UR16][R148.64], !P2 ;  /* 0x02c0000094527fae */ /* 0x0007e2000d1a1010 */
[----:B-1----:R-:W-:-:S03]  /*5640*/  IMAD.WIDE R142, R141, 0x4, R136 ;  /* 0x000000048d8e7825 */ /* 0x002fc600078e0288 */
[----:B------:R3:W-:Y:S01]  /*5650*/  STL.64 [R1+0x4f0], R148 ;  /* 0x0004f09401007387 */ /* 0x0007e20000100a00 */
[----:B--2---:R-:W-:-:S03]  /*5660*/  IMAD.WIDE R158, R133, 0x4, R138 ;  /* 0x00000004859e7825 */ /* 0x004fc600078e028a */
[----:B------:R1:W-:Y:S01]  /*5670*/  LDGSTS.E [R82+0x2e00], desc[UR16][R142.64], !P2 ;  /* 0x02e000008e527fae */ /* 0x0003e2000d1a1010 */
[----:B----4-:R-:W-:Y:S01]  /*5680*/  IMAD.WIDE R150, R133, 0x4, R136 ;  /* 0x0000000485967825 */ /* 0x010fe200078e0288 */
[----:B------:R-:W-:Y:S02]  /*5690*/  IADD3 R133, PT, PT, R0, -0x13, RZ ;  /* 0xffffffed00857810 */ /* 0x000fe40007ffe0ff */
[----:B------:R2:W-:Y:S01]  /*56a0*/  LDGSTS.E [R82+0x3000], desc[UR16][R158.64], !P4 ;  /* 0x030000009e527fae */ /* 0x0005e2000e1a1010 */
[----:B------:R-:W-:Y:S01]  /*56b0*/  IMAD R141, R2, 0xd, RZ ;  /* 0x0000000d028d7824 */ /* 0x000fe200078e02ff */
[----:B------:R-:W-:Y:S01]  /*56c0*/  ISETP.GE.U32.AND P2, PT, R140, 0x7fffff6f, PT ;  /* 0x7fffff6f8c00780c */ /* 0x000fe20003f46070 */
[----:B------:R-:W-:Y:S01]  /*56d0*/  VIADD R140, R0, 0xffffffec ;  /* 0xffffffec008c7836 */ /* 0x000fe20000000000 */
[----:B------:R4:W-:Y:S01]  /*56e0*/  LDGSTS.E [R82+0x3200], desc[UR16][R150.64], !P4 ;  /* 0x0320000096527fae */ /* 0x0009e2000e1a1010 */
[----:B------:R-:W-:Y:S01]  /*56f0*/  ISETP.GE.U32.AND P4, PT, R133, 0x7fffff6e, PT ;  /* 0x7fffff6e8500780c */ /* 0x000fe20003f86070 */
[----:B------:R-:W-:-:S02]  /*5700*/  IMAD R133, R2, 0xe, RZ ;  /* 0x0000000e02857824 */ /* 0x000fc400078e02ff */
[----:B------:R1:W-:Y:S01]  /*5710*/  STL.64 [R1+0x4e8], R142 ;  /* 0x0004e88e01007387 */ /* 0x0003e20000100a00 */
[----:B---3--:R-:W-:-:S03]  /*5720*/  IMAD.WIDE R148, R141, 0x4, R138 ;  /* 0x000000048d947825 */ /* 0x008fc600078e028a */
[----:B------:R2:W-:Y:S01]  /*5730*/  STL.64 [R1+0x4e0], R158 ;  /* 0x0004e09e01007387 */ /* 0x0005e20000100a00 */
[----:B------:R-:W-:-:S03]  /*5740*/  IMAD.WIDE R186, R186, 0x4, R136 ;  /* 0x00000004baba7825 */ /* 0x000fc600078e0288 */
[----:B------:R4:W-:Y:S01]  /*5750*/  STL.64 [R1+0x4d8], R150 ;  /* 0x0004d89601007387 */ /* 0x0009e20000100a00 */
[C---:B------:R-:W-:Y:S02]  /*5760*/  IMAD R190, R2.reuse, 0x66, RZ ;  /* 0x0000006602be7824 */ /* 0x040fe400078e02ff */
[----:B------:R-:W-:Y:S01]  /*5770*/  IMAD R194, R2, 0x67, RZ ;  /* 0x0000006702c27824 */ /* 0x000fe200078e02ff */
[----:B------:R3:W-:Y:S01]  /*5780*/  LDGSTS.E [R82+0x3400], desc[UR16][R148.64], !P5 ;  /* 0x0340000094527fae */ /* 0x0007e2000e9a1010 */
[----:B-1----:R-:W-:-:S03]  /*5790*/  IMAD.WIDE R142, R141, 0x4, R136 ;  /* 0x000000048d8e7825 */ /* 0x002fc600078e0288 */
[----:B------:R3:W-:Y:S01]  /*57a0*/  STL.64 [R1+0x4d0], R148 ;  /* 0x0004d09401007387 */ /* 0x0007e20000100a00 */
[----:B--2---:R-:W-:-:S03]  /*57b0*/  IMAD.WIDE R158, R133, 0x4, R138 ;  /* 0x00000004859e7825 */ /* 0x004fc600078e028a */
        /* <DEDUP_REMOVED lines=9> */
[--C-:B---3--:R-:W-:Y:S01]  /*5850*/  IMAD.WIDE R148, R141, 0x4, R138.reuse ;  /* 0x000000048d947825 */ /* 0x108fe200078e028a */
[----:B------:R-:W-:Y:S01]  /*5860*/  SHF.L.U32 R133, R2, 0x4, RZ ;  /* 0x0000000402857819 */ /* 0x000fe200000006ff */
[----:B------:R1:W-:Y:S02]  /*5870*/  STL.64 [R1+0x4c8], R142 ;  /* 0x0004c88e01007387 */ /* 0x0003e40000100a00 */
[----:B------:R-:W-:-:S02]  /*5880*/  IMAD.WIDE R188, R190, 0x4, R138 ;  /* 0x00000004bebc7825 */ /* 0x000fc400078e028a */
[----:B------:R2:W-:Y:S02]  /*5890*/  STL.64 [R1+0x4c0], R158 ;  /* 0x0004c09e01007387 */ /* 0x0005e40000100a00 */
[----:B------:R-:W-:Y:S02]  /*58a0*/  IMAD.WIDE R190, R190, 0x4, R136 ;  /* 0x00000004bebe7825 */ /* 0x000fe400078e0288 */
[----:B------:R4:W-:Y:S02]  /*58b0*/  STL.64 [R1+0x4b8], R150 ;  /* 0x0004b89601007387 */ /* 0x0009e40000100a00 */
[----:B------:R-:W-:Y:S02]  /*58c0*/  IMAD.WIDE R192, R194, 0x4, R138 ;  /* 0x00000004c2c07825 */ /* 0x000fe400078e028a */
[----:B------:R3:W-:Y:S02]  /*58d0*/  LDGSTS.E [R82+0x3c00], desc[UR16][R148.64], !P0 ;  /* 0x03c0000094527fae */ /* 0x0007e4000c1a1010 */
[----:B-1----:R-:W-:-:S02]  /*58e0*/  IMAD.WIDE R142, R141, 0x4, R136 ;  /* 0x000000048d8e7825 */ /* 0x002fc400078e0288 */
[----:B------:R3:W-:Y:S02]  /*58f0*/  STL.64 [R1+0x4b0], R148 ;  /* 0x0004b09401007387 */ /* 0x0007e40000100a00 */
[C---:B--2---:R-:W-:Y:S02]  /*5900*/  IMAD.WIDE R158, R133.reuse, 0x4, R138 ;  /* 0x00000004859e7825 */ /* 0x044fe400078e028a */
[----:B------:R1:W-:Y:S01]  /*5910*/  LDGSTS.E [R82+0x3e00], desc[UR16][R142.64], !P0 ;  /* 0x03e000008e527fae */ /* 0x0003e2000c1a1010 */
[----:B------:R-:W-:Y:S01]  /*5920*/  ISETP.GE.U32.AND P0, PT, R140, 0x7fffff6b, PT ;  /* 0x7fffff6b8c00780c */ /* 0x000fe20003f06070 */
[----:B----4-:R-:W-:Y:S02]  /*5930*/  IMAD.WIDE R150, R133, 0x4, R136 ;  /* 0x0000000485967825 */ /* 0x010fe400078e0288 */
[----:B------:R2:W-:Y:S02]  /*5940*/  LDGSTS.E [R82+0x4000], desc[UR16][R158.64], !P1 ;  /* 0x040000009e527fae */ /* 0x0005e4000c9a1010 */
[----:B------:R-:W-:-:S02]  /*5950*/  VIADD R133, R0, 0xffffffe9 ;  /* 0xffffffe900857836 */ /* 0x000fc40000000000 */
        /* <DEDUP_REMOVED lines=20> */
[C---:B------:R-:W-:Y:S01]  /*5aa0*/  VIADD R133, R0.reuse, 0xffffffe7 ;  /* 0xffffffe700857836 */ /* 0x040fe20000000000 */
[----:B------:R-:W-:Y:S01]  /*5ab0*/  IADD3 R140, PT, PT, R0, -0x1a, RZ ;  /* 0xffffffe6008c7810 */ /* 0x000fe20007ffe0ff */
[----:B------:R-:W-:Y:S01]  /*5ac0*/  IMAD R141, R2, 0x13, RZ ;  /* 0x00000013028d7824 */ /* 0x000fe200078e02ff */
[----:B------:R4:W-:Y:S01]  /*5ad0*/  LDGSTS.E [R82+0x4a00], desc[UR16][R150.64], !P4 ;  /* 0x04a0000096527fae */ /* 0x0009e2000e1a1010 */
[----:B------:R-:W-:Y:S01]  /*5ae0*/  IMAD.WIDE R196, R198, 0x4, R138 ;  /* 0x00000004c6c47825 */ /* 0x000fe200078e028a */
[----:B------:R-:W-:-:S02]  /*5af0*/  ISETP.GE.U32.AND P4, PT, R133, 0x7fffff68, PT ;  /* 0x7fffff688500780c */ /* 0x000fc40003f86070 */
[----:B------:R1:W-:Y:S01]  /*5b00*/  STL.64 [R1+0x488], R142 ;  /* 0x0004888e01007387 */ /* 0x0003e20000100a00 */
[----:B------:R-:W-:Y:S02]  /*5b10*/  IMAD R133, R2, 0x14, RZ ;  /* 0x0000001402857824 */ /* 0x000fe400078e02ff */
[C---:B---3--:R-:W-:Y:S01]  /*5b20*/  IMAD.WIDE R148, R141.reuse, 0x4, R138 ;  /* 0x000000048d947825 */ /* 0x048fe200078e028a */
[----:B------:R2:W-:Y:S03]  /*5b30*/  STL.64 [R1+0x480], R158 ;  /* 0x0004809e01007387 */ /* 0x0005e60000100a00 */
[----:B------:R-:W-:Y:S01]  /*5b40*/  IMAD.WIDE R198, R198, 0x4, R136 ;  /* 0x00000004c6c67825 */ /* 0x000fe200078e0288 */
[----:B------:R4:W-:Y:S03]  /*5b50*/  STL.64 [R1+0x478], R150 ;  /* 0x0004789601007387 */ /* 0x0009e60000100a00 */
[----:B------:R-:W-:Y:S01]  /*5b60*/  IMAD.WIDE R200, R202, 0x4, R138 ;  /* 0x00000004cac87825 */ /* 0x000fe200078e028a */
[----:B------:R3:W-:Y:S03]  /*5b70*/  LDGSTS.E [R82+0x4c00], desc[UR16][R148.64], !P5 ;  /* 0x04c0000094527fae */ /* 0x0007e6000e9a1010 */
[----:B-1----:R-:W-:Y:S01]  /*5b80*/  IMAD.WIDE R142, R141, 0x4, R136 ;  /* 0x000000048d8e7825 */ /* 0x002fe200078e0288 */
[----:B------:R3:W-:Y:S03]  /*5b90*/  STL.64 [R1+0x470], R148 ;  /* 0x0004709401007387 */ /* 0x0007e60000100a00 */
[----:B--2---:R-:W-:Y:S01]  /*5ba0*/  IMAD.WIDE R158, R133, 0x4, R138 ;  /* 0x00000004859e7825 */ /* 0x004fe200078e028a */
[----:B------:R1:W-:Y:S01]  /*5bb0*/  LDGSTS.E [R82+0x4e00], desc[UR16][R142.64], !P5 ;  /* 0x04e000008e527fae */ /* 0x0003e2000e9a1010 */
[----:B------:R-:W-:-:S02]  /*5bc0*/  ISETP.GE.U32.AND P5, PT, R140, 0x7fffff67, PT ;  /* 0x7fffff678c00780c */ /* 0x000fc40003fa6070 */
[----:B----4-:R-:W-:Y:S01]  /*5bd0*/  IMAD.WIDE R150, R133, 0x4, R136 ;  /* 0x0000000485967825 */ /* 0x010fe200078e0288 */
[----:B------:R2:W-:Y:S03]  /*5be0*/  LDGSTS.E [R82+0x5000], desc[UR16][R158.64], !P6 ;  /* 0x050000009e527fae */ /* 0x0005e6000f1a1010 */
[----:B------:R-:W-:Y:S01]  /*5bf0*/  VIADD R133, R0, 0xffffffe5 ;  /* 0xffffffe500857836 */ /* 0x000fe20000000000 */
[----:B------:R4:W-:Y:S01]  /*5c00*/  LDGSTS.E [R82+0x5200], desc[UR16][R150.64], !P6 ;  /* 0x0520000096527fae */ /* 0x0009e2000f1a1010 */
[----:B------:R-:W-:Y:S02]  /*5c10*/  IMAD R141, R2, 0x15, RZ ;  /* 0x00000015028d7824 */ /* 0x000fe400078e02ff */
        /* <DEDUP_REMOVED lines=57> */
[----:B------:R-:W-:Y:S01]  /*5fb0*/  IMAD R141, R2, 0x1b, RZ ;  /* 0x0000001b028d7824 */ /* 0x000fe200078e02ff */
[----:B------:R-:W-:Y:S01]  /*5fc0*/  ISETP.GE.U32.AND P5, PT, R140, 0x7fffff61, PT ;  /* 0x7fffff618c00780c */ /* 0x000fe20003fa6070 */
[----:B----4-:R-:W-:Y:S01]  /*5fd0*/  IMAD.WIDE R150, R133, 0x4, R136 ;  /* 0x0000000485967825 */ /* 0x010fe200078e0288 */
[----:B------:R1:W-:Y:S03]  /*5fe0*/  STL.64 [R1+0x408], R142 ;  /* 0x0004088e01007387 */ /* 0x0003e60000100a00 */
[----:B------:R-:W-:Y:S01]  /*5ff0*/  VIADD R133, R0, 0xffffffdf ;  /* 0xffffffdf00857836 */ /* 0x000fe20000000000 */
[----:B------:R2:W-:Y:S01]  /*6000*/  LDGSTS.E [R82+0x6800], desc[UR16][R158.64], !P6 ;  /* 0x068000009e527fae */ /* 0x0005e2000f1a1010 */
[----:B---3--:R-:W-:-:S03]  /*6010*/  IMAD.WIDE R148, R141, 0x4, R138 ;  /* 0x000000048d947825 */ /* 0x008fc600078e028a */
[----:B------:R3:W-:Y:S01]  /*6020*/  LDGSTS.E [R82+0x6a00], desc[UR16][R150.64], !P6 ;  /* 0x06a0000096527fae */ /* 0x0007e2000f1a1010 */
[----:B------:R-:W-:Y:S01]  /*6030*/  ISETP.GE.U32.AND P6, PT, R133, 0x7fffff60, PT ;  /* 0x7fffff608500780c */ /* 0x000fe20003fc6070 */
[----:B------:R-:W-:Y:S01]  /*6040*/  IMAD R140, R2, 0x1c, RZ ;  /* 0x0000001c028c7824 */ /* 0x000fe200078e02ff */
[C---:B------:R-:W-:Y:S01]  /*6050*/  IADD3 R133, PT, PT, R0.reuse, -0x22, RZ ;  /* 0xffffffde00857810 */ /* 0x040fe20007ffe0ff */
[----:B-1----:R-:W-:Y:S01]  /*6060*/  IMAD.WIDE R142, R141, 0x4, R136 ;  /* 0x000000048d8e7825 */ /* 0x002fe200078e0288 */
[----:B------:R2:W-:Y:S01]  /*6070*/  STL.64 [R1+0x400], R158 ;  /* 0x0004009e01007387 */ /* 0x0005e20000100a00 */
[----:B------:R-:W-:Y:S02]  /*6080*/  IADD3 R141, PT, PT, R0, -0x45, RZ ;  /* 0xffffffbb008d7810 */ /* 0x000fe40007ffe0ff */
[C---:B------:R-:W-:Y:S01]  /*6090*/  IMAD.WIDE R212, R214.reuse, 0x4, R138 ;  /* 0x00000004d6d47825 */ /* 0x040fe200078e028a */
[----:B------:R1:W-:Y:S03]  /*60a0*/  LDGSTS.E [R82+0x6c00], desc[UR16][R148.64], !P0 ;  /* 0x06c0000094527fae */ /* 0x0003e6000c1a1010 */
[----:B------:R-:W-:Y:S01]  /*60b0*/  IMAD.WIDE R214, R214, 0x4, R136 ;  /* 0x00000004d6d67825 */ /* 0x000fe200078e0288 */
[----:B------:R3:W-:Y:S03]  /*60c0*/  STL.64 [R1+0x3f8], R150 ;  /* 0x0003f89601007387 */ /* 0x0007e60000100a00 */
[----:B------:R-:W-:Y:S01]  /*60d0*/  IMAD.WIDE R216, R218, 0x4, R138 ;  /* 0x00000004dad87825 */ /* 0x000fe200078e028a */
[----:B------:R4:W-:Y:S01]  /*60e0*/  LDGSTS.E [R82+0x6e00], desc[UR16][R142.64], !P0 ;  /* 0x06e000008e527fae */ /* 0x0009e2000c1a1010 */
[----:B------:R-:W-:-:S02]  /*60f0*/  ISETP.GE.U32.AND P0, PT, R133, 0x7fffff5f, PT ;  /* 0x7fffff5f8500780c */ /* 0x000fc40003f06070 */
[----:B--2---:R-:W-:Y:S01]  /*6100*/  IMAD.WIDE R158, R140, 0x4, R138 ;  /* 0x000000048c9e7825 */ /* 0x004fe200078e028a */
[----:B------:R1:W-:Y:S03]  /*6110*/  STL.64 [R1+0x3f0], R148 ;  /* 0x0003f09401007387 */ /* 0x0003e60000100a00 */
[----:B------:R-:W-:Y:S01]  /*6120*/  IMAD R133, R2, 0x1d, RZ ;  /* 0x0000001d02857824 */ /* 0x000fe200078e02ff */
[----:B------:R2:W-:Y:S01]  /*6130*/  LDGSTS.E [R82+0x7000], desc[UR16][R158.64], !P1 ;  /* 0x070000009e527fae */ /* 0x0005e2000c9a1010 */
[----:B---3--:R-:W-:-:S03]  /*6140*/  IMAD.WIDE R150, R140, 0x4, R136 ;  /* 0x000000048c967825 */ /* 0x008fc600078e0288 */
[----:B------:R4:W-:Y:S01]  /*6150*/  STL.64 [R1+0x3e8], R142 ;  /* 0x0003e88e01007387 */ /* 0x0009e20000100a00 */
[----:B------:R-:W-:Y:S02]  /*6160*/  VIADD R140, R0, 0xffffffdd ;  /* 0xffffffdd008c7836 */ /* 0x000fe40000000000 */
[----:B------:R-:W-:Y:S01]  /*6170*/  IMAD.WIDE R218, R218, 0x4, R136 ;  /* 0x00000004dada7825 */ /* 0x000fe200078e0288 */
[----:B------:R3:W-:Y:S02]  /*6180*/  LDGSTS.E [R82+0x7200], desc[UR16][R150.64], !P1 ;  /* 0x0720000096527fae */ /* 0x0007e4000c9a1010 */
[----:B------:R-:W-:Y:S01]  /*6190*/  ISETP.GE.U32.AND P1, PT, R140, 0x7fffff5e, PT ;  /* 0x7fffff5e8c00780c */ /* 0x000fe20003f26070 */
[C---:B-1----:R-:W-:Y:S01]  /*61a0*/  IMAD.WIDE R148, R133.reuse, 0x4, R138 ;  /* 0x0000000485947825 */ /* 0x042fe200078e028a */
[----:B------:R2:W-:Y:S03]  /*61b0*/  STL.64 [R1+0x3e0], R158 ;  /* 0x0003e09e01007387 */ /* 0x0005e60000100a00 */
[----:B------:R-:W-:Y:S01]  /*61c0*/  VIADD R140, R0, 0xffffffdc ;  /* 0xffffffdc008c7836 */ /* 0x000fe20000000000 */
[----:B------:R1:W-:Y:S01]  /*61d0*/  LDGSTS.E [R82+0x7400], desc[UR16][R148.64], !P2 ;  /* 0x0740000094527fae */ /* 0x0003e2000d1a1010 */
[----:B----4-:R-:W-:-:S03]  /*61e0*/  IMAD.WIDE R142, R133, 0x4, R136 ;  /* 0x00000004858e7825 */ /* 0x010fc600078e0288 */
[----:B------:R3:W-:Y:S01]  /*61f0*/  STL.64 [R1+0x3d8], R150 ;  /* 0x0003d89601007387 */ /* 0x0007e20000100a00 */
[C---:B------:R-:W-:Y:S02]  /*6200*/  IMAD R133, R2.reuse, 0x1e, RZ ;  /* 0x0000001e02857824 */ /* 0x040fe400078e02ff */
[----:B------:R-:W-:Y:S01]  /*6210*/  IMAD R222, R2, 0x6e, RZ ;  /* 0x0000006e02de7824 */ /* 0x000fe200078e02ff */
[----:B------:R4:W-:Y:S01]  /*6220*/  LDGSTS.E [R82+0x7600], desc[UR16][R142.64], !P2 ;  /* 0x076000008e527fae */ /* 0x0009e2000d1a1010 */
[----:B------:R-:W-:Y:S01]  /*6230*/  ISETP.GE.U32.AND P2, PT, R140, 0x7fffff5d, PT ;  /* 0x7fffff5d8c00780c */ /* 0x000fe20003f46070 */
[----:B--2---:R-:W-:Y:S02]  /*6240*/  IMAD.WIDE R158, R133, 0x4, R138 ;  /* 0x00000004859e7825 */ /* 0x004fe400078e028a */
[----:B------:R1:W-:Y:S02]  /*6250*/  STL.64 [R1+0x3d0], R148 ;  /* 0x0003d09401007387 */ /* 0x0003e40000100a00 */
[----:B------:R-:W-:-:S02]  /*6260*/  IMAD R140, R2, 0x1f, RZ ;  /* 0x0000001f028c7824 */ /* 0x000fc400078e02ff */
[----:B---3--:R-:W-:Y:S01]  /*6270*/  IMAD.WIDE R150, R133, 0x4, R136 ;  /* 0x0000000485967825 */ /* 0x008fe200078e0288 */
[----:B------:R4:W-:Y:S03]  /*6280*/  STL.64 [R1+0x3c8], R142 ;  /* 0x0003c88e01007387 */ /* 0x0009e60000100a00 */
[----:B------:R-:W-:Y:S01]  /*6290*/  VIADD R133, R0, 0xffffffdb ;  /* 0xffffffdb00857836 */ /* 0x000fe20000000000 */
[----:B------:R2:W-:Y:S01]  /*62a0*/  LDGSTS.E [R82+0x7800], desc[UR16][R158.64], !P4 ;  /* 0x078000009e527fae */ /* 0x0005e2000e1a1010 */
[----:B------:R-:W-:-:S03]  /*62b0*/  IMAD.WIDE R220, R222, 0x4, R138 ;  /* 0x00000004dedc7825 */ /* 0x000fc600078e028a */
[----:B------:R3:W-:Y:S01]  /*62c0*/  LDGSTS.E [R82+0x7a00], desc[UR16][R150.64], !P4 ;  /* 0x07a0000096527fae */ /* 0x0007e2000e1a1010 */
[C---:B-1----:R-:W-:Y:S01]  /*62d0*/  IMAD.WIDE R148, R140.reuse, 0x4, R138 ;  /* 0x000000048c947825 */ /* 0x042fe200078e028a */
[----:B------:R-:W-:Y:S02]  /*62e0*/  ISETP.GE.U32.AND P4, PT, R133, 0x7fffff5c, PT ;  /* 0x7fffff5c8500780c */ /* 0x000fe40003f86070 */
[----:B------:R2:W-:Y:S01]  /*62f0*/  STL.64 [R1+0x3c0], R158 ;  /* 0x0003c09e01007387 */ /* 0x0005e20000100a00 */
[--C-:B----4-:R-:W-:Y:S01]  /*6300*/  IMAD.WIDE R142, R140, 0x4, R136.reuse ;  /* 0x000000048c8e7825 */ /* 0x110fe200078e0288 */
[----:B------:R-:W-:Y:S02]  /*6310*/  IADD3 R140, PT, PT, R0, -0x26, RZ ;  /* 0xffffffda008c7810 */ /* 0x000fe40007ffe0ff */
[----:B------:R1:W-:Y:S01]  /*6320*/  LDGSTS.E [R82+0x7c00], desc[UR16][R148.64], !P5 ;  /* 0x07c0000094527fae */ /* 0x0003e2000e9a1010 */
[----:B------:R-:W-:Y:S02]  /*6330*/  IMAD.SHL.U32 R133, R2, 0x20, RZ ;  /* 0x0000002002857824 */ /* 0x000fe400078e00ff */
[----:B------:R-:W-:Y:S01]  /*6340*/  IMAD.WIDE R222, R222, 0x4, R136 ;  /* 0x00000004dede7825 */ /* 0x000fe200078e0288 */
[----:B------:R4:W-:Y:S01]  /*6350*/  LDGSTS.E [R82+0x7e00], desc[UR16][R142.64], !P5 ;  /* 0x07e000008e527fae */ /* 0x0009e2000e9a1010 */
[----:B------:R-:W-:-:S02]  /*6360*/  ISETP.GE.U32.AND P5, PT, R140, 0x7fffff5b, PT ;  /* 0x7fffff5b8c00780c */ /* 0x000fc40003fa6070 */
[----:B------:R-:W-:Y:S01]  /*6370*/  IMAD R140, R2, 0x21, RZ ;  /* 0x00000021028c7824 */ /* 0x000fe200078e02ff */
[----:B------:R3:W-:Y:S01]  /*6380*/  STL.64 [R1+0x3b8], R150 ;  /* 0x0003b89601007387 */ /* 0x0007e20000100a00 */
[----:B--2---:R-:W-:-:S03]  /*6390*/  IMAD.WIDE R158, R133, 0x4, R138 ;  /* 0x00000004859e7825 */ /* 0x004fc600078e028a */
[----:B------:R1:W-:Y:S01]  /*63a0*/  STL.64 [R1+0x3b0], R148 ;  /* 0x0003b09401007387 */ /* 0x0003e20000100a00 */
[C---:B------:R-:W-:Y:S02]  /*63b0*/  IMAD R226, R2.reuse, 0x6f, RZ ;  /* 0x0000006f02e27824 */ /* 0x040fe400078e02ff */
[----:B------:R-:W-:Y:S01]  /*63c0*/  IMAD R230, R2, 0x70, RZ ;  /* 0x0000007002e67824 */ /* 0x000fe200078e02ff */
[----:B------:R4:W-:Y:S01]  /*63d0*/  STL.64 [R1+0x3a8], R142 ;  /* 0x0003a88e01007387 */ /* 0x0009e20000100a00 */
[----:B------:R-:W-:-:S03]  /*63e0*/  IMAD.WIDE R224, R226, 0x4, R138 ;  /* 0x00000004e2e07825 */ /* 0x000fc600078e028a */
[----:B------:R2:W-:Y:S01]  /*63f0*/  LDGSTS.E [R82+0x8000], desc[UR16][R158.64], !P6 ;  /* 0x080000009e527fae */ /* 0x0005e2000f1a1010 */
[----:B---3--:R-:W-:-:S03]  /*6400*/  IMAD.WIDE R150, R133, 0x4, R136 ;  /* 0x0000000485967825 */ /* 0x008fc600078e0288 */
[----:B------:R2:W-:Y:S01]  /*6410*/  STL.64 [R1+0x3a0], R158 ;  /* 0x0003a09e01007387 */ /* 0x0005e20000100a00 */
[----:B------:R-:W-:Y:S02]  /*6420*/  VIADD R133, R0, 0xffffffd9 ;  /* 0xffffffd900857836 */ /* 0x000fe40000000000 */
[C---:B-1----:R-:W-:Y:S01]  /*6430*/  IMAD.WIDE R148, R140.reuse, 0x4, R138 ;  /* 0x000000048c947825 */ /* 0x042fe200078e028a */
[----:B------:R1:W-:Y:S02]  /*6440*/  LDGSTS.E [R82+0x8200], desc[UR16][R150.64], !P6 ;  /* 0x0820000096527fae */ /* 0x0003e4000f1a1010 */
[----:B------:R-:W-:Y:S01]  /*6450*/  ISETP.GE.U32.AND P6, PT, R133, 0x7fffff5a, PT ;  /* 0x7fffff5a8500780c */ /* 0x000fe20003fc6070 */
[----:B----4-:R-:W-:Y:S01]  /*6460*/  IMAD.WIDE R142, R140, 0x4, R136 ;  /* 0x000000048c8e7825 */ /* 0x010fe200078e0288 */
[----:B------:R3:W-:Y:S03]  /*6470*/  LDGSTS.E [R82+0x8400], desc[UR16][R148.64], !P0 ;  /* 0x0840000094527fae */ /* 0x0007e6000c1a1010 */
[----:B------:R-:W-:Y:S01]  /*6480*/  VIADD R140, R0, 0xffffffd8 ;  /* 0xffffffd8008c7836 */ /* 0x000fe20000000000 */
[----:B------:R4:W-:Y:S01]  /*6490*/  LDGSTS.E [R82+0x8600], desc[UR16][R142.64], !P0 ;  /* 0x086000008e527fae */ /* 0x0009e2000c1a1010 */
[----:B------:R-:W-:-:S02]  /*64a0*/  IMAD R133, R2, 0x22, RZ ;  /* 0x0000002202857824 */ /* 0x000fc400078e02ff */
[----:B------:R-:W-:Y:S01]  /*64b0*/  IMAD.WIDE R226, R226, 0x4, R136 ;  /* 0x00000004e2e27825 */ /* 0x000fe200078e0288 */
[----:B------:R1:W-:Y:S01]  /*64c0*/  STL.64 [R1+0x398], R150 ;  /* 0x0003989601007387 */ /* 0x0003e20000100a00 */
[----:B------:R-:W-:Y:S02]  /*64d0*/  ISETP.GE.U32.AND P0, PT, R140, 0x7fffff59, PT ;  /* 0x7fffff598c00780c */ /* 0x000fe40003f06070 */
[--C-:B--2---:R-:W-:Y:S01]  /*64e0*/  IMAD.WIDE R158, R133, 0x4, R138.reuse ;  /* 0x00000004859e7825 */ /* 0x104fe200078e028a */
[----:B------:R3:W-:Y:S03]  /*64f0*/  STL.64 [R1+0x390], R148 ;  /* 0x0003909401007387 */ /* 0x0007e60000100a00 */
[----:B------:R-:W-:Y:S01]  /*6500*/  IMAD R140, R2, 0x23, RZ ;  /* 0x00000023028c7824 */ /* 0x000fe200078e02ff */
[----:B------:R4:W-:Y:S01]  /*6510*/  STL.64 [R1+0x388], R142 ;  /* 0x0003888e01007387 */ /* 0x0009e20000100a00 */
[----:B------:R-:W-:-:S03]  /*6520*/  IMAD.WIDE R228, R230, 0x4, R138 ;  /* 0x00000004e6e47825 */ /* 0x000fc600078e028a */
[----:B------:R2:W-:Y:S01]  /*6530*/  LDGSTS.E [R82+0x8800], desc[UR16][R158.64], !P1 ;  /* 0x088000009e527fae */ /* 0x0005e2000c9a1010 */
[----:B-1----:R-:W-:Y:S01]  /*6540*/  IMAD.WIDE R150, R133, 0x4, R136 ;  /* 0x0000000485967825 */ /* 0x002fe200078e0288 */
[----:B------:R-:W-:Y:S02]  /*6550*/  IADD3 R133, PT, PT, R0, -0x29, RZ ;  /* 0xffffffd700857810 */ /* 0x000fe40007ffe0ff */
[----:B------:R2:W-:Y:S01]  /*6560*/  STL.64 [R1+0x380], R158 ;  /* 0x0003809e01007387 */ /* 0x0005e20000100a00 */
[----:B---3--:R-:W-:-:S03]  /*6570*/  IMAD.WIDE R148, R140, 0x4, R138 ;  /* 0x000000048c947825 */ /* 0x008fc600078e028a */
[----:B------:R1:W-:Y:S01]  /*6580*/  LDGSTS.E [R82+0x8a00], desc[UR16][R150.64], !P1 ;  /* 0x08a0000096527fae */ /* 0x0003e2000c9a1010 */
[--C-:B----4-:R-:W-:Y:S01]  /*6590*/  IMAD.WIDE R142, R140, 0x4, R136.reuse ;  /* 0x000000048c8e7825 */ /* 0x110fe200078e0288 */
[----:B------:R-:W-:Y:S02]  /*65a0*/  ISETP.GE.U32.AND P1, PT, R133, 0x7fffff58, PT ;  /* 0x7fffff588500780c */ /* 0x000fe40003f26070 */
[----:B------:R3:W-:Y:S01]  /*65b0*/  LDGSTS.E [R82+0x8c00], desc[UR16][R148.64], !P2 ;  /* 0x08c0000094527fae */ /* 0x0007e2000d1a1010 */
[----:B------:R-:W-:Y:S02]  /*65c0*/  VIADD R140, R0, 0xffffffd6 ;  /* 0xffffffd6008c7836 */ /* 0x000fe40000000000 */
[----:B------:R-:W-:Y:S01]  /*65d0*/  IMAD R133, R2, 0x24, RZ ;  /* 0x0000002402857824 */ /* 0x000fe200078e02ff */
[----:B------:R4:W-:Y:S01]  /*65e0*/  LDGSTS.E [R82+0x8e00], desc[UR16][R142.64], !P2 ;  /* 0x08e000008e527fae */ /* 0x0009e2000d1a1010 */
[----:B------:R-:W-:Y:S01]  /*65f0*/  IMAD.WIDE R230, R230, 0x4, R136 ;  /* 0x00000004e6e67825 */ /* 0x000fe200078e0288 */
[----:B------:R-:W-:-:S02]  /*6600*/  ISETP.GE.U32.AND P2, PT, R140, 0x7fffff57, PT ;  /* 0x7fffff578c00780c */ /* 0x000fc40003f46070 */
[----:B------:R1:W-:Y:S01]  /*6610*/  STL.64 [R1+0x378], R150 ;  /* 0x0003789601007387 */ /* 0x0003e20000100a00 */
[----:B--2---:R-:W-:-:S03]  /*6620*/  IMAD.WIDE R158, R133, 0x4, R138 ;  /* 0x00000004859e7825 */ /* 0x004fc600078e028a */
[----:B------:R3:W-:Y:S01]  /*6630*/  STL.64 [R1+0x370], R148 ;  /* 0x0003709401007387 */ /* 0x0007e20000100a00 */
[C---:B------:R-:W-:Y:S02]  /*6640*/  IMAD R140, R2.reuse, 0x25, RZ ;  /* 0x00000025028c7824 */ /* 0x040fe400078e02ff */
[C---:B------:R-:W-:Y:S01]  /*6650*/  IMAD R234, R2.reuse, 0x71, RZ ;  /* 0x0000007102ea7824 */ /* 0x040fe200078e02ff */
[----:B------:R4:W-:Y:S01]  /*6660*/  STL.64 [R1+0x368], R142 ;  /* 0x0003688e01007387 */ /* 0x0009e20000100a00 */
[----:B------:R-:W-:Y:S02]  /*6670*/  IMAD R238, R2, 0x72, RZ ;  /* 0x0000007202ee7824 */ /* 0x000fe400078e02ff */
[----:B------:R-:W-:Y:S01]  /*6680*/  IMAD.WIDE R232, R234, 0x4, R138 ;  /* 0x00000004eae87825 */ /* 0x000fe200078e028a */
[----:B------:R2:W-:Y:S03]  /*6690*/  LDGSTS.E [R82+0x9000], desc[UR16][R158.64], !P4 ;  /* 0x090000009e527fae */ /* 0x0005e6000e1a1010 */
[----:B-1----:R-:W-:Y:S01]  /*66a0*/  IMAD.WIDE R150, R133, 0x4, R136 ;  /* 0x0000000485967825 */ /* 0x002fe200078e0288 */
[----:B------:R2:W-:Y:S03]  /*66b0*/  STL.64 [R1+0x360], R158 ;  /* 0x0003609e01007387 */ /* 0x0005e60000100a00 */
[----:B------:R-:W-:Y:S01]  /*66c0*/  VIADD R133, R0, 0xffffffd5 ;  /* 0xffffffd500857836 */ /* 0x000fe20000000000 */
[----:B------:R1:W-:Y:S01]  /*66d0*/  LDGSTS.E [R82+0x9200], desc[UR16][R150.64], !P4 ;  /* 0x0920000096527fae */ /* 0x0003e2000e1a1010 */
[----:B---3--:R-:W-:-:S03]  /*66e0*/  IMAD.WIDE R148, R140, 0x4, R138 ;  /* 0x000000048c947825 */ /* 0x008fc600078e028a */
[----:B------:R-:W-:Y:S01]  /*66f0*/  ISETP.GE.U32.AND P4, PT, R133, 0x7fffff56, PT ;  /* 0x7fffff568500780c */ /* 0x000fe20003f86070 */
[--C-:B----4-:R-:W-:Y:S01]  /*6700*/  IMAD.WIDE R142, R140, 0x4, R136.reuse ;  /* 0x000000048c8e7825 */ /* 0x110fe200078e0288 */
[----:B------:R3:W-:Y:S03]  /*6710*/  LDGSTS.E [R82+0x9400], desc[UR16][R148.64], !P5 ;  /* 0x0940000094527fae */ /* 0x0007e6000e9a1010 */
[----:B------:R-:W-:Y:S01]  /*6720*/  VIADD R140, R0, 0xffffffd4 ;  /* 0xffffffd4008c7836 */ /* 0x000fe20000000000 */
[----:B------:R4:W-:Y:S01]  /*6730*/  LDGSTS.E [R82+0x9600], desc[UR16][R142.64], !P5 ;  /* 0x096000008e527fae */ /* 0x0009e2000e9a1010 */
[----:B------:R-:W-:Y:S02]  /*6740*/  IMAD R133, R2, 0x26, RZ ;  /* 0x0000002602857824 */ /* 0x000fe400078e02ff */
[----:B------:R-:W-:Y:S01]  /*6750*/  IMAD.WIDE R234, R234, 0x4, R136 ;  /* 0x00000004eaea7825 */ /* 0x000fe200078e0288 */
[----:B------:R1:W-:Y:S01]  /*6760*/  STL.64 [R1+0x358], R150 ;  /* 0x0003589601007387 */ /* 0x0003e20000100a00 */
[----:B------:R-:W-:-:S02]  /*6770*/  ISETP.GE.U32.AND P5, PT, R140, 0x7fffff55, PT ;  /* 0x7fffff558c00780c */ /* 0x000fc40003fa6070 */
        /* <DEDUP_REMOVED lines=42> */
[C---:B--2---:R-:W-:Y:S01]  /*6a20*/  IMAD.WIDE R158, R133.reuse, 0x4, R138 ;  /* 0x00000004859e7825 */ /* 0x044fe200078e028a */
[----:B------:R3:W-:Y:S03]  /*6a30*/  STL.64 [R1+0x310], R148 ;  /* 0x0003109401007387 */ /* 0x0007e60000100a00 */
[----:B------:R-:W-:Y:S01]  /*6a40*/  IMAD R140, R2, 0x2b, RZ ;  /* 0x0000002b028c7824 */ /* 0x000fe200078e02ff */
[----:B------:R4:W-:Y:S01]  /*6a50*/  STL.64 [R1+0x308], R142 ;  /* 0x0003088e01007387 */ /* 0x0009e20000100a00 */
[----:B-1----:R-:W-:Y:S01]  /*6a60*/  IMAD.WIDE R150, R133, 0x4, R136 ;  /* 0x0000000485967825 */ /* 0x002fe200078e0288 */
[----:B------:R-:W-:Y:S02]  /*6a70*/  IADD3 R133, PT, PT, R0, -0x31, RZ ;  /* 0xffffffcf00857810 */ /* 0x000fe40007ffe0ff */
[----:B------:R1:W-:Y:S01]  /*6a80*/  LDGSTS.E [R82+0xa800], desc[UR16][R158.64], !P4 ;  /* 0x0a8000009e527fae */ /* 0x0003e2000e1a1010 */
[----:B---3--:R-:W-:-:S03]  /*6a90*/  IMAD.WIDE R148, R140, 0x4, R138 ;  /* 0x000000048c947825 */ /* 0x008fc600078e028a */
[----:B------:R2:W-:Y:S01]  /*6aa0*/  LDGSTS.E [R82+0xaa00], desc[UR16][R150.64], !P4 ;  /* 0x0aa0000096527fae */ /* 0x0005e2000e1a1010 */
[----:B------:R-:W-:Y:S01]  /*6ab0*/  ISETP.GE.U32.AND P4, PT, R133, 0x7fffff50, PT ;  /* 0x7fffff508500780c */ /* 0x000fe20003f86070 */
[----:B----4-:R-:W-:Y:S02]  /*6ac0*/  IMAD.WIDE R142, R140, 0x4, R136 ;  /* 0x000000048c8e7825 */ /* 0x010fe400078e0288 */
[----:B------:R3:W-:Y:S02]  /*6ad0*/  LDGSTS.E [R82+0xac00], desc[UR16][R148.64], !P5 ;  /* 0x0ac0000094527fae */ /* 0x0007e4000e9a1010 */
[----:B------:R-:W-:Y:S02]  /*6ae0*/  VIADD R140, R0, 0xffffffce ;  /* 0xffffffce008c7836 */ /* 0x000fe40000000000 */
[----:B------:R-:W-:Y:S01]  /*6af0*/  IMAD R133, R2, 0x2c, RZ ;  /* 0x0000002c02857824 */ /* 0x000fe200078e02ff */
[----:B------:R1:W-:Y:S04]  /*6b00*/  STL.64 [R1+0x300], R158 ;  /* 0x0003009e01007387 */ /* 0x0003e80000100a00 */
[----:B------:R4:W-:Y:S01]  /*6b10*/  LDGSTS.E [R82+0xae00], desc[UR16][R142.64], !P5 ;  /* 0x0ae000008e527fae */ /* 0x0009e2000e9a1010 */
[----:B------:R-:W-:Y:S01]  /*6b20*/  ISETP.GE.U32.AND P5, PT, R140, 0x7fffff4f, PT ;  /* 0x7fffff4f8c00780c */ /* 0x000fe20003fa6070 */
[----:B------:R-:W-:-:S02]  /*6b30*/  IMAD R140, R2, 0x2d, RZ ;  /* 0x0000002d028c7824 */ /* 0x000fc400078e02ff */
[----:B------:R2:W-:Y:S01]  /*6b40*/  STL.64 [R1+0x2f8], R150 ;  /* 0x0002f89601007387 */ /* 0x0005e20000100a00 */
[----:B-1----:R-:W-:-:S03]  /*6b50*/  IMAD.WIDE R158, R133, 0x4, R138 ;  /* 0x00000004859e7825 */ /* 0x002fc600078e028a */
[----:B------:R3:W-:Y:S04]  /*6b60*/  STL.64 [R1+0x2f0], R148 ;  /* 0x0002f09401007387 */ /* 0x0007e80000100a00 */
[----:B------:R4:W-:Y:S01]  /*6b70*/  STL.64 [R1+0x2e8], R142 ;  /* 0x0002e88e01007387 */ /* 0x0009e20000100a00 */
[----:B--2---:R-:W-:-:S03]  /*6b80*/  IMAD.WIDE R150, R133, 0x4, R136 ;  /* 0x0000000485967825 */ /* 0x004fc600078e0288 */
[----:B------:R1:W-:Y:S01]  /*6b90*/  LDGSTS.E [R82+0xb000], desc[UR16][R158.64], !P6 ;  /* 0x0b0000009e527fae */ /* 0x0003e2000f1a1010 */
[----:B------:R-:W-:-:S03]  /*6ba0*/  VIADD R133, R0, 0xffffffcd ;  /* 0xffffffcd00857836 */ /* 0x000fc60000000000 */
[----:B------:R2:W-:Y:S01]  /*6bb0*/  LDGSTS.E [R82+0xb200], desc[UR16][R150.64], !P6 ;  /* 0x0b20000096527fae */ /* 0x0005e2000f1a1010 */
[----:B---3--:R-:W-:Y:S01]  /*6bc0*/  IMAD.WIDE R148, R140, 0x4, R138 ;  /* 0x000000048c947825 */ /* 0x008fe200078e028a */
[----:B------:R-:W-:-:S03]  /*6bd0*/  ISETP.GE.U32.AND P6, PT, R133, 0x7fffff4e, PT ;  /* 0x7fffff4e8500780c */ /* 0x000fc60003fc6070 */
[----:B----4-:R-:W-:Y:S01]  /*6be0*/  IMAD.WIDE R142, R140, 0x4, R136 ;  /* 0x000000048c8e7825 */ /* 0x010fe200078e0288 */
[----:B------:R3:W-:Y:S03]  /*6bf0*/  LDGSTS.E [R82+0xb400], desc[UR16][R148.64], !P0 ;  /* 0x0b40000094527fae */ /* 0x0007e6000c1a1010 */
[----:B------:R-:W-:Y:S01]  /*6c00*/  VIADD R140, R0, 0xffffffcc ;  /* 0xffffffcc008c7836 */ /* 0x000fe20000000000 */
[----:B------:R1:W-:Y:S01]  /*6c10*/  STL.64 [R1+0x2e0], R158 ;  /* 0x0002e09e01007387 */ /* 0x0003e20000100a00 */
[----:B------:R-:W-:-:S03]  /*6c20*/  IMAD R133, R2, 0x2e, RZ ;  /* 0x0000002e02857824 */ /* 0x000fc600078e02ff */
[----:B------:R4:W-:Y:S01]  /*6c30*/  LDGSTS.E [R82+0xb600], desc[UR16][R142.64], !P0 ;  /* 0x0b6000008e527fae */ /* 0x0009e2000c1a1010 */
[----:B------:R-:W-:Y:S01]  /*6c40*/  ISETP.GE.U32.AND P0, PT, R140, 0x7fffff4d, PT ;  /* 0x7fffff4d8c00780c */ /* 0x000fe20003f06070 */
[----:B------:R-:W-:Y:S02]  /*6c50*/  IMAD R140, R2, 0x2f, RZ ;  /* 0x0000002f028c7824 */ /* 0x000fe400078e02ff */
[----:B------:R2:W-:Y:S01]  /*6c60*/  STL.64 [R1+0x2d8], R150 ;  /* 0x0002d89601007387 */ /* 0x0005e20000100a00 */
[----:B-1----:R-:W-:-:S03]  /*6c70*/  IMAD.WIDE R158, R133, 0x4, R138 ;  /* 0x00000004859e7825 */ /* 0x002fc600078e028a */
[----:B------:R3:W-:Y:S04]  /*6c80*/  STL.64 [R1+0x2d0], R148 ;  /* 0x0002d09401007387 */ /* 0x0007e80000100a00 */
[----:B------:R4:W-:Y:S01]  /*6c90*/  STL.64 [R1+0x2c8], R142 ;  /* 0x0002c88e01007387 */ /* 0x0009e20000100a00 */
[----:B--2---:R-:W-:Y:S01]  /*6ca0*/  IMAD.WIDE R150, R133, 0x4, R136 ;  /* 0x0000000485967825 */ /* 0x004fe200078e0288 */
        /* <DEDUP_REMOVED lines=126> */
[----:B------:R-:W-:Y:S01]  /*7490*/  LDGSTS.E [R82+0xf000], desc[UR16][R158.64], !P4 ;  /* 0x0f0000009e527fae */ /* 0x000fe2000e1a1010 */
[----:B------:R-:W-:-:S03]  /*74a0*/  VIADD R133, R0, 0xffffffbd ;  /* 0xffffffbd00857836 */ /* 0x000fc60000000000 */
[----:B------:R-:W-:Y:S01]  /*74b0*/  LDGSTS.E [R82+0xf200], desc[UR16][R150.64], !P4 ;  /* 0x0f20000096527fae */ /* 0x000fe2000e1a1010 */
[----:B---3--:R-:W-:Y:S01]  /*74c0*/  IMAD.WIDE R148, R140, 0x4, R138 ;  /* 0x000000048c947825 */ /* 0x008fe200078e028a */
[----:B------:R-:W-:-:S03]  /*74d0*/  ISETP.GE.U32.AND P4, PT, R133, 0x7fffff3e, PT ;  /* 0x7fffff3e8500780c */ /* 0x000fc60003f86070 */
[----:B----4-:R-:W-:Y:S01]  /*74e0*/  IMAD.WIDE R142, R140, 0x4, R136 ;  /* 0x000000048c8e7825 */ /* 0x010fe200078e0288 */
[----:B------:R-:W-:Y:S03]  /*74f0*/  STL.64 [R1+0x1e0], R158 ;  /* 0x0001e09e01007387 */ /* 0x000fe60000100a00 */
[----:B------:R-:W-:Y:S01]  /*7500*/  IMAD R133, R2, 0x3e, RZ ;  /* 0x0000003e02857824 */ /* 0x000fe200078e02ff */
[----:B------:R-:W-:Y:S01]  /*7510*/  STL.64 [R1+0x1d8], R150 ;  /* 0x0001d89601007387 */ /* 0x000fe20000100a00 */
[----:B------:R-:W-:-:S03]  /*7520*/  VIADD R140, R0, 0xffffffbc ;  /* 0xffffffbc008c7836 */ /* 0x000fc60000000000 */
[----:B------:R1:W-:Y:S04]  /*7530*/  STL.64 [R1+0x1d0], R148 ;  /* 0x0001d09401007387 */ /* 0x0003e80000100a00 */
[----:B------:R1:W-:Y:S04]  /*7540*/  LDGSTS.E [R82+0xf400], desc[UR16][R148.64], !P5 ;  /* 0x0f40000094527fae */ /* 0x0003e8000e9a1010 */
[----:B------:R2:W-:Y:S04]  /*7550*/  STL.64 [R1+0x1c8], R142 ;  /* 0x0001c88e01007387 */ /* 0x0005e80000100a00 */
[----:B------:R2:W-:Y:S01]  /*7560*/  LDGSTS.E [R82+0xf600], desc[UR16][R142.64], !P5 ;  /* 0x0f6000008e527fae */ /* 0x0005e2000e9a1010 */
[----:B------:R-:W-:Y:S01]  /*7570*/  ISETP.GE.U32.AND P5, PT, R140, 0x7fffff3d, PT ;  /* 0x7fffff3d8c00780c */ /* 0x000fe20003fa6070 */
[----:B------:R-:W-:-:S02]  /*7580*/  IMAD.SHL.U32 R140, R2, 0x40, RZ ;  /* 0x00000040028c7824 */ /* 0x000fc400078e00ff */
[----:B-1----:R-:W-:-:S05]  /*7590*/  IMAD.WIDE R148, R133, 0x4, R138 ;  /* 0x0000000485947825 */ /* 0x002fca00078e028a */
[----:B------:R1:W-:Y:S01]  /*75a0*/  LDGSTS.E [R82+0xf800], desc[UR16][R148.64], !P6 ;  /* 0x0f80000094527fae */ /* 0x0003e2000f1a1010 */
[----:B--2---:R-:W-:-:S03]  /*75b0*/  IMAD.WIDE R142, R133, 0x4, R136 ;  /* 0x00000004858e7825 */ /* 0x004fc600078e0288 */
[----:B------:R1:W-:Y:S01]  /*75c0*/  STL.64 [R1+0x1c0], R148 ;  /* 0x0001c09401007387 */ /* 0x0003e20000100a00 */
[----:B------:R-:W-:-:S03]  /*75d0*/  IMAD R133, R2, 0x3f, RZ ;  /* 0x0000003f02857824 */ /* 0x000fc600078e02ff */
[----:B------:R2:W-:Y:S01]  /*75e0*/  LDGSTS.E [R82+0xfa00], desc[UR16][R142.64], !P6 ;  /* 0x0fa000008e527fae */ /* 0x0005e2000f1a1010 */
[----:B------:R-:W-:Y:S01]  /*75f0*/  ISETP.GE.U32.AND P6, PT, R141, 0x7fffff3c, PT ;  /* 0x7fffff3c8d00780c */ /* 0x000fe20003fc6070 */
[C---:B------:R-:W-:Y:S02]  /*7600*/  IMAD.WIDE R158, R133.reuse, 0x4, R138 ;  /* 0x00000004859e7825 */ /* 0x040fe400078e028a */
[----:B------:R2:W-:Y:S02]  /*7610*/  STL.64 [R1+0x1b8], R142 ;  /* 0x0001b88e01007387 */ /* 0x0005e40000100a00 */
[----:B------:R-:W-:Y:S02]  /*7620*/  IMAD.WIDE R150, R133, 0x4, R136 ;  /* 0x0000000485967825 */ /* 0x000fe400078e0288 */
[----:B------:R3:W-:Y:S02]  /*7630*/  LDGSTS.E [R82+0xfc00], desc[UR16][R158.64], !P0 ;  /* 0x0fc000009e527fae */ /* 0x0007e4000c1a1010 */
[----:B------:R-:W-:-:S02]  /*7640*/  VIADD R133, R0, 0xffffffba ;  /* 0xffffffba00857836 */ /* 0x000fc40000000000 */
[----:B------:R4:W-:Y:S01]  /*7650*/  LDGSTS.E [R82+0xfe00], desc[UR16][R150.64], !P0 ;  /* 0x0fe0000096527fae */ /* 0x0009e2000c1a1010 */
[C---:B-1----:R-:W-:Y:S02]  /*7660*/  IMAD.WIDE R148, R140.reuse, 0x4, R138 ;  /* 0x000000048c947825 */ /* 0x042fe400078e028a */
[----:B------:R-:W-:Y:S02]  /*7670*/  ISETP.GE.U32.AND P0, PT, R133, 0x7fffff3b, PT ;  /* 0x7fffff3b8500780c */ /* 0x000fe40003f06070 */
[----:B--2---:R-:W-:Y:S01]  /*7680*/  IMAD.WIDE R142, R140, 0x4, R136 ;  /* 0x000000048c8e7825 */ /* 0x004fe200078e0288 */
[----:B------:R3:W-:Y:S03]  /*7690*/  STL.64 [R1+0x1b0], R158 ;  /* 0x0001b09e01007387 */ /* 0x0007e60000100a00 */
[----:B------:R-:W-:Y:S01]  /*76a0*/  VIADD R140, R0, 0xffffffb9 ;  /* 0xffffffb9008c7836 */ /* 0x000fe20000000000 */
[----:B------:R1:W-:Y:S01]  /*76b0*/  LDGSTS.E [R82+0x10000], desc[UR16][R148.64], !P1 ;  /* 0x1000000094527fae */ /* 0x0003e2000c9a1010 */
[----:B------:R-:W-:-:S03]  /*76c0*/  IMAD R133, R2, 0x41, RZ ;  /* 0x0000004102857824 */ /* 0x000fc600078e02ff */
[----:B------:R4:W-:Y:S04]  /*76d0*/  STL.64 [R1+0x1a8], R150 ;  /* 0x0001a89601007387 */ /* 0x0009e80000100a00 */
[----:B------:R2:W-:Y:S01]  /*76e0*/  LDGSTS.E [R82+0x10200], desc[UR16][R142.64], !P1 ;  /* 0x102000008e527fae */ /* 0x0005e2000c9a1010 */
[C---:B---3--:R-:W-:Y:S01]  /*76f0*/  IMAD.WIDE R158, R133.reuse, 0x4, R138 ;  /* 0x00000004859e7825 */ /* 0x048fe200078e028a */
[----:B------:R-:W-:Y:S02]  /*7700*/  ISETP.GE.U32.AND P1, PT, R140, 0x7fffff3a, PT ;  /* 0x7fffff3a8c00780c */ /* 0x000fe40003f26070 */
[----:B------:R1:W-:Y:S01]  /*7710*/  STL.64 [R1+0x1a0], R148 ;  /* 0x0001a09401007387 */ /* 0x0003e20000100a00 */
[----:B------:R-:W-:Y:S02]  /*7720*/  IMAD R140, R2, 0x42, RZ ;  /* 0x00000042028c7824 */ /* 0x000fe400078e02ff */
[----:B----4-:R-:W-:Y:S01]  /*7730*/  IMAD.WIDE R150, R133, 0x4, R136 ;  /* 0x0000000485967825 */ /* 0x010fe200078e0288 */
[----:B------:R-:W-:Y:S01]  /*7740*/  IADD3 R133, PT, PT, R0, -0x48, RZ ;  /* 0xffffffb800857810 */ /* 0x000fe20007ffe0ff */
[----:B------:R3:W-:Y:S04]  /*7750*/  LDGSTS.E [R82+0x10400], desc[UR16][R158.64], !P2 ;  /* 0x104000009e527fae */ /* 0x0007e8000d1a1010 */
[----:B------:R2:W-:Y:S01]  /*7760*/  STL.64 [R1+0x198], R142 ;  /* 0x0001988e01007387 */ /* 0x0005e20000100a00 */
[----:B-1----:R-:W-:-:S03]  /*7770*/  IMAD.WIDE R148, R140, 0x4, R138 ;  /* 0x000000048c947825 */ /* 0x002fc600078e028a */
[----:B------:R1:W-:Y:S01]  /*7780*/  LDGSTS.E [R82+0x10600], desc[UR16][R150.64], !P2 ;  /* 0x1060000096527fae */ /* 0x0003e2000d1a1010 */
[----:B------:R-:W-:Y:S01]  /*7790*/  ISETP.GE.U32.AND P2, PT, R133, 0x7fffff39, PT ;  /* 0x7fffff398500780c */ /* 0x000fe20003f46070 */
[----:B------:R-:W-:Y:S02]  /*77a0*/  IMAD R133, R2, 0x43, RZ ;  /* 0x0000004302857824 */ /* 0x000fe400078e02ff */
[----:B------:R3:W-:Y:S01]  /*77b0*/  STL.64 [R1+0x190], R158 ;  /* 0x0001909e01007387 */ /* 0x0007e20000100a00 */
[----:B--2---:R-:W-:-:S03]  /*77c0*/  IMAD.WIDE R142, R140, 0x4, R136 ;  /* 0x000000048c8e7825 */ /* 0x004fc600078e0288 */
[----:B------:R2:W-:Y:S01]  /*77d0*/  LDGSTS.E [R82+0x10800], desc[UR16][R148.64], !P4 ;  /* 0x1080000094527fae */ /* 0x0005e2000e1a1010 */
[----:B------:R-:W-:-:S03]  /*77e0*/  VIADD R140, R0, 0xffffffb7 ;  /* 0xffffffb7008c7836 */ /* 0x000fc60000000000 */
[----:B------:R1:W-:Y:S01]  /*77f0*/  STL.64 [R1+0x188], R150 ;  /* 0x0001889601007387 */ /* 0x0003e20000100a00 */
[----:B---3--:R-:W-:-:S03]  /*7800*/  IMAD.WIDE R158, R133, 0x4, R138 ;  /* 0x00000004859e7825 */ /* 0x008fc600078e028a */
[----:B------:R3:W-:Y:S01]  /*7810*/  LDGSTS.E [R82+0x10a00], desc[UR16][R142.64], !P4 ;  /* 0x10a000008e527fae */ /* 0x0007e2000e1a1010 */
[----:B------:R-:W-:Y:S01]  /*7820*/  ISETP.GE.U32.AND P4, PT, R140, 0x7fffff38, PT ;  /* 0x7fffff388c00780c */ /* 0x000fe20003f86070 */
[----:B------:R-:W-:Y:S02]  /*7830*/  IMAD R140, R2, 0x44, RZ ;  /* 0x00000044028c7824 */ /* 0x000fe400078e02ff */
[----:B------:R2:W-:Y:S01]  /*7840*/  STL.64 [R1+0x180], R148 ;  /* 0x0001809401007387 */ /* 0x0005e20000100a00 */
[----:B-1----:R-:W-:-:S03]  /*7850*/  IMAD.WIDE R150, R133, 0x4, R136 ;  /* 0x0000000485967825 */ /* 0x002fc600078e0288 */
[----:B------:R1:W-:Y:S01]  /*7860*/  LDGSTS.E [R82+0x10c00], desc[UR16][R158.64], !P5 ;  /* 0x10c000009e527fae */ /* 0x0003e2000e9a1010 */
[----:B------:R-:W-:-:S03]  /*7870*/  VIADD R133, R0, 0xffffffb6 ;  /* 0xffffffb600857836 */ /* 0x000fc60000000000 */
[----:B------:R3:W-:Y:S01]  /*7880*/  STL.64 [R1+0x178], R142 ;  /* 0x0001788e01007387 */ /* 0x0007e20000100a00 */
[----:B--2---:R-:W-:-:S03]  /*7890*/  IMAD.WIDE R148, R140, 0x4, R138 ;  /* 0x000000048c947825 */ /* 0x004fc600078e028a */
[----:B------:R2:W-:Y:S01]  /*78a0*/  LDGSTS.E [R82+0x10e00], desc[UR16][R150.64], !P5 ;  /* 0x10e0000096527fae */ /* 0x0005e2000e9a1010 */
[----:B------:R-:W-:Y:S01]  /*78b0*/  ISETP.GE.U32.AND P5, PT, R133, 0x7fffff37, PT ;  /* 0x7fffff378500780c */ /* 0x000fe20003fa6070 */
[----:B------:R-:W-:Y:S02]  /*78c0*/  IMAD R133, R2, 0x45, RZ ;  /* 0x0000004502857824 */ /* 0x000fe400078e02ff */
[----:B------:R1:W-:Y:S01]  /*78d0*/  STL.64 [R1+0x170], R158 ;  /* 0x0001709e01007387 */ /* 0x0003e20000100a00 */
[----:B---3--:R-:W-:-:S03]  /*78e0*/  IMAD.WIDE R142, R140, 0x4, R136 ;  /* 0x000000048c8e7825 */ /* 0x008fc600078e0288 */
[----:B------:R3:W-:Y:S01]  /*78f0*/  LDGSTS.E [R82+0x11000], desc[UR16][R148.64], !P6 ;  /* 0x1100000094527fae */ /* 0x0007e2000f1a1010 */
[----:B------:R-:W-:-:S03]  /*7900*/  VIADD R140, R0, 0xffffffb5 ;  /* 0xffffffb5008c7836 */ /* 0x000fc60000000000 */
[----:B------:R2:W-:Y:S01]  /*7910*/  STL.64 [R1+0x168], R150 ;  /* 0x0001689601007387 */ /* 0x0005e20000100a00 */
[----:B-1----:R-:W-:-:S03]  /*7920*/  IMAD.WIDE R158, R133, 0x4, R138 ;  /* 0x00000004859e7825 */ /* 0x002fc600078e028a */
[----:B------:R1:W-:Y:S01]  /*7930*/  LDGSTS.E [R82+0x11200], desc[UR16][R142.64], !P6 ;  /* 0x112000008e527fae */ /* 0x0003e2000f1a1010 */
[----:B------:R-:W-:Y:S01]  /*7940*/  ISETP.GE.U32.AND P6, PT, R140, 0x7fffff36, PT ;  /* 0x7fffff368c00780c */ /* 0x000fe20003fc6070 */
[----:B------:R-:W-:Y:S02]  /*7950*/  IMAD R140, R2, 0x46, RZ ;  /* 0x00000046028c7824 */ /* 0x000fe400078e02ff */
[----:B------:R3:W-:Y:S01]  /*7960*/  STL.64 [R1+0x160], R148 ;  /* 0x0001609401007387 */ /* 0x0007e20000100a00 */
[----:B--2---:R-:W-:Y:S01]  /*7970*/  IMAD.WIDE R150, R133, 0x4, R136 ;  /* 0x0000000485967825 */ /* 0x004fe200078e0288 */
[----:B------:R-:W-:Y:S02]  /*7980*/  IADD3 R133, PT, PT, R0, -0x4c, RZ ;  /* 0xffffffb400857810 */ /* 0x000fe40007ffe0ff */
[----:B------:R2:W-:Y:S04]  /*7990*/  LDGSTS.E [R82+0x11400], desc[UR16][R158.64], !P0 ;  /* 0x114000009e527fae */ /* 0x0005e8000c1a1010 */
        /* <DEDUP_REMOVED lines=33> */
[----:B-1----:R-:W-:Y:S01]  /*7bb0*/  IMAD.WIDE R150, R133, 0x4, R136 ;  /* 0x0000000485967825 */ /* 0x002fe200078e0288 */
[----:B------:R-:W-:Y:S02]  /*7bc0*/  IADD3 R133, PT, PT, R0, -0x50, RZ ;  /* 0xffffffb000857810 */ /* 0x000fe40007ffe0ff */
[----:B------:R1:W-:Y:S04]  /*7bd0*/  LDGSTS.E [R82+0x12400], desc[UR16][R158.64], !P5 ;  /* 0x124000009e527fae */ /* 0x0003e8000e9a1010 */
        /* <DEDUP_REMOVED lines=33> */
[----:B---3--:R-:W-:Y:S01]  /*7df0*/  IMAD.WIDE R150, R133, 0x4, R136 ;  /* 0x0000000485967825 */ /* 0x008fe200078e0288 */
[----:B------:R-:W-:Y:S02]  /*7e00*/  IADD3 R133, PT, PT, R0, -0x54, RZ ;  /* 0xffffffac00857810 */ /* 0x000fe40007ffe0ff */
        /* <DEDUP_REMOVED lines=95> */
[----:B------:R-:W-:Y:S02]  /*8400*/  VIADD R133, R0, 0xffffffa1 ;  /* 0xffffffa100857836 */ /* 0x000fe40000000000 */
[----:B------:R2:W-:Y:S01]  /*8410*/  STL.64 [R1+0x18], R158 ;  /* 0x0000189e01007387 */ /* 0x0005e20000100a00 */
[----:B-1----:R-:W-:-:S03]  /*8420*/  IMAD.WIDE R142, R140, 0x4, R136 ;  /* 0x000000048c8e7825 */ /* 0x002fc600078e0288 */
[----:B------:R3:W-:Y:S04]  /*8430*/  STL.64 [R1+0x10], R150 ;  /* 0x0000109601007387 */ /* 0x0007e80000100a00 */
[----:B------:R1:W-:Y:S01]  /*8440*/  STL.64 [R1+0x8], R148 ;  /* 0x0000089401007387 */ /* 0x0003e20000100a00 */
[----:B--2---:R-:W-:-:S03]  /*8450*/  IMAD R158, R2, 0x5e, RZ ;  /* 0x0000005e029e7824 */ /* 0x004fc600078e02ff */
[----:B------:R1:W-:Y:S04]  /*8460*/  LDGSTS.E [R82+0x16000], desc[UR16][R148.64], !P1 ;  /* 0x1600000094527fae */ /* 0x0003e8000c9a1010 */
[----:B------:R2:W-:Y:S01]  /*8470*/  STL.64 [R1], R142 ;  /* 0x0000008e01007387 */ /* 0x0005e20000100a00 */
[----:B---3--:R-:W-:-:S03]  /*8480*/  IMAD R150, R2, 0x5c, RZ ;  /* 0x0000005c02967824 */ /* 0x008fc600078e02ff */
[----:B------:R2:W-:Y:S01]  /*8490*/  LDGSTS.E [R82+0x16200], desc[UR16][R142.64], !P1 ;  /* 0x162000008e527fae */ /* 0x0005e2000c9a1010 */
[----:B------:R-:W-:Y:S02]  /*84a0*/  ISETP.GE.U32.AND P1, PT, R133, 0x7fffff22, PT ;  /* 0x7fffff228500780c */ /* 0x000fe40003f26070 */
[----:B------:R-:W-:Y:S01]  /*84b0*/  IADD3 R133, PT, PT, R0, -0x60, RZ ;  /* 0xffffffa000857810 */ /* 0x000fe20007ffe0ff */
[----:B------:R3:W-:Y:S01]  /*84c0*/  LDGSTS.E [R82+0x16400], desc[UR16][R250.64], !P2 ;  /* 0x16400000fa527fae */ /* 0x0007e2000d1a1010 */
[----:B-1----:R-:W-:-:S03]  /*84d0*/  IMAD.WIDE R148, R150, 0x4, R138 ;  /* 0x0000000496947825 */ /* 0x002fc600078e028a */
[----:B------:R3:W-:Y:S01]  /*84e0*/  STL.64 [R1+0xe40], R250 ;  /* 0x000e40fa01007387 */ /* 0x0007e20000100a00 */
[----:B------:R-:W-:-:S03]  /*84f0*/  IMAD.WIDE R150, R150, 0x4, R136 ;  /* 0x0000000496967825 */ /* 0x000fc600078e0288 */
[----:B------:R1:W-:Y:S01]  /*8500*/  LDGSTS.E [R82+0x16600], desc[UR16][R248.64], !P2 ;  /* 0x16600000f8527fae */ /* 0x0003e2000d1a1010 */
[----:B--2---:R-:W-:Y:S01]  /*8510*/  IMAD R142, R2, 0x5a, RZ ;  /* 0x0000005a028e7824 */ /* 0x004fe200078e02ff */
[----:B------:R-:W-:Y:S01]  /*8520*/  ISETP.GE.U32.AND P2, PT, R133, 0x7fffff21, PT ;  /* 0x7fffff218500780c */ /* 0x000fe20003f46070 */
[----:B------:R-:W-:Y:S01]  /*8530*/  VIADD R133, R0, 0xffffff9f ;  /* 0xffffff9f00857836 */ /* 0x000fe20000000000 */
[----:B------:R1:W-:Y:S01]  /*8540*/  STL.64 [R1+0xe38], R248 ;  /* 0x000e38f801007387 */ /* 0x0003e20000100a00 */
[----:B------:R-:W-:-:S04]  /*8550*/  IMAD.WIDE R140, R142, 0x4, R138 ;  /* 0x000000048e8c7825 */ /* 0x000fc800078e028a */
[----:B------:R-:W-:Y:S01]  /*8560*/  IMAD.WIDE R142, R142, 0x4, R136 ;  /* 0x000000048e8e7825 */ /* 0x000fe200078e0288 */
[----:B------:R2:W-:Y:S03]  /*8570*/  LDGSTS.E [R82+0x16800], desc[UR16][R140.64], !P4 ;  /* 0x168000008c527fae */ /* 0x0005e6000e1a1010 */
[----:B---3--:R-:W-:Y:S01]  /*8580*/  IMAD.MOV.U32 R250, RZ, RZ, R146 ;  /* 0x000000fffffa7224 */ /* 0x008fe200078e0092 */
[----:B------:R3:W-:Y:S01]  /*8590*/  LDGSTS.E [R82+0x16a00], desc[UR16][R142.64], !P4 ;  /* 0x16a000008e527fae */ /* 0x0007e2000e1a1010 */
[----:B------:R-:W-:Y:S01]  /*85a0*/  IMAD R146, R2, 0x5b, RZ ;  /* 0x0000005b02927824 */ /* 0x000fe200078e02ff */
[----:B-1----:R-:W-:Y:S01]  /*85b0*/  MOV R249, R145 ;  /* 0x0000009100f97202 */ /* 0x002fe20000000f00 */
[----:B------:R-:W-:Y:S01]  /*85c0*/  IMAD.MOV.U32 R248, RZ, RZ, R144 ;  /* 0x000000fffff87224 */ /* 0x000fe200078e0090 */
[----:B------:R-:W-:Y:S01]  /*85d0*/  ISETP.GE.U32.AND P4, PT, R133, 0x7fffff20, PT ;  /* 0x7fffff208500780c */ /* 0x000fe20003f86070 */
[----:B------:R-:W-:Y:S01]  /*85e0*/  IMAD.MOV.U32 R251, RZ, RZ, R147 ;  /* 0x000000fffffb7224 */ /* 0x000fe200078e0093 */
[----:B------:R2:W-:Y:S01]  /*85f0*/  STL.64 [R1+0xe20], R140 ;  /* 0x000e208c01007387 */ /* 0x0005e20000100a00 */
[----:B------:R-:W-:-:S03]  /*8600*/  IMAD.WIDE R144, R146, 0x4, R138 ;  /* 0x0000000492907825 */ /* 0x000fc600078e028a */
[----:B------:R3:W-:Y:S01]  /*8610*/  STL.64 [R1+0xe28], R142 ;  /* 0x000e288e01007387 */ /* 0x0007e20000100a00 */
[----:B------:R-:W-:-:S03]  /*8620*/  IMAD.WIDE R146, R146, 0x4, R136 ;  /* 0x0000000492927825 */ /* 0x000fc600078e0288 */
[----:B------:R1:W-:Y:S01]  /*8630*/  LDGSTS.E [R82+0x16c00], desc[UR16][R144.64], !P5 ;  /* 0x16c0000090527fae */ /* 0x0003e2000e9a1010 */
[----:B------:R-:W-:-:S03]  /*8640*/  VIADD R133, R0, 0xffffff9e ;  /* 0xffffff9e00857836 */ /* 0x000fc60000000000 */
[----:B------:R-:W-:Y:S01]  /*8650*/  LDGSTS.E [R82+0x16e00], desc[UR16][R146.64], !P5 ;  /* 0x16e0000092527fae */ /* 0x000fe2000e9a1010 */
[----:B--2---:R-:W-:Y:S01]  /*8660*/  IMAD.MOV.U32 R140, RZ, RZ, R152 ;  /* 0x000000ffff8c7224 */ /* 0x004fe200078e0098 */
[----:B------:R-:W-:Y:S01]  /*8670*/  ISETP.GE.U32.AND P5, PT, R133, 0x7fffff1f, PT ;  /* 0x7fffff1f8500780c */ /* 0x000fe20003fa6070 */
[----:B------:R-:W-:Y:S01]  /*8680*/  VIADD R133, R0, 0xffffff9d ;  /* 0xffffff9d00857836 */ /* 0x000fe20000000000 */
[----:B------:R-:W-:Y:S01]  /*8690*/  MOV R141, R153 ;  /* 0x00000099008d7202 */ /* 0x000fe20000000f00 */
[----:B---3--:R-:W-:Y:S01]  /*86a0*/  IMAD.MOV.U32 R142, RZ, RZ, R154 ;  /* 0x000000ffff8e7224 */ /* 0x008fe200078e009a */
[----:B------:R2:W-:Y:S01]  /*86b0*/  LDGSTS.E [R82+0x17000], desc[UR16][R148.64], !P6 ;  /* 0x1700000094527fae */ /* 0x0005e2000f1a1010 */
[----:B------:R-:W-:Y:S02]  /*86c0*/  IMAD R154, R2, 0x5d, RZ ;  /* 0x0000005d029a7824 */ /* 0x000fe400078e02ff */
[----:B------:R-:W-:Y:S01]  /*86d0*/  IMAD.MOV.U32 R143, RZ, RZ, R155 ;  /* 0x000000ffff8f7224 */ /* 0x000fe200078e009b */
[----:B------:R3:W-:Y:S01]  /*86e0*/  LDGSTS.E [R82+0x17200], desc[UR16][R150.64], !P6 ;  /* 0x1720000096527fae */ /* 0x0007e2000f1a1010 */
[----:B------:R-:W-:Y:S01]  /*86f0*/  IMAD.WIDE R152, R154, 0x4, R138 ;  /* 0x000000049a987825 */ /* 0x000fe200078e028a */
[----:B------:R-:W-:-:S02]  /*8700*/  ISETP.GE.U32.AND P6, PT, R133, 0x7fffff1e, PT ;  /* 0x7fffff1e8500780c */ /* 0x000fc40003fc6070 */
[----:B------:R1:W-:Y:S01]  /*8710*/  STL.64 [R1+0xe30], R144 ;  /* 0x000e309001007387 */ /* 0x0003e20000100a00 */
[----:B------:R-:W-:-:S03]  /*8720*/  IMAD.WIDE R154, R154, 0x4, R136 ;  /* 0x000000049a9a7825 */ /* 0x000fc600078e0288 */
[----:B------:R4:W-:Y:S01]  /*8730*/  LDGSTS.E [R82+0x17400], desc[UR16][R152.64], !P0 ;  /* 0x1740000098527fae */ /* 0x0009e2000c1a1010 */
[----:B------:R-:W-:-:S03]  /*8740*/  VIADD R133, R0, 0xffffff9c ;  /* 0xffffff9c00857836 */ /* 0x000fc60000000000 */
[----:B------:R-:W-:Y:S02]  /*8750*/  LDGSTS.E [R82+0x17600], desc[UR16][R154.64], !P0 ;  /* 0x176000009a527fae */ /* 0x000fe4000c1a1010 */
[----:B------:R-:W-:Y:S01]  /*8760*/  ISETP.GE.U32.AND P0, PT, R133, 0x7fffff1d, PT ;  /* 0x7fffff1d8500780c */ /* 0x000fe20003f06070 */
[----:B------:R-:W-:Y:S01]  /*8770*/  VIADD R133, R0, 0xffffff9b ;  /* 0xffffff9b00857836 */ /* 0x000fe20000000000 */
[----:B-1----:R-:W-:Y:S01]  /*8780*/  MOV R145, R157 ;  /* 0x0000009d00917202 */ /* 0x002fe20000000f00 */
[----:B------:R-:W-:Y:S01]  /*8790*/  IMAD.MOV.U32 R144, RZ, RZ, R156 ;  /* 0x000000ffff907224 */ /* 0x000fe200078e009c */
[----:B------:R-:W-:Y:S01]  /*87a0*/  STL.64 [R1+0xe48], R146 ;  /* 0x000e489201007387 */ /* 0x000fe20000100a00 */
[----:B------:R-:W-:-:S03]  /*87b0*/  IMAD.WIDE R156, R158, 0x4, R138 ;  /* 0x000000049e9c7825 */ /* 0x000fc600078e028a */
[----:B------:R2:W-:Y:S01]  /*87c0*/  STL.64 [R1+0xe50], R148 ;  /* 0x000e509401007387 */ /* 0x0005e20000100a00 */
[----:B------:R-:W-:-:S03]  /*87d0*/  IMAD.WIDE R158, R158, 0x4, R136 ;  /* 0x000000049e9e7825 */ /* 0x000fc600078e0288 */
[----:B------:R-:W-:Y:S04]  /*87e0*/  LDGSTS.E [R82+0x17800], desc[UR16][R156.64], !P1 ;  /* 0x178000009c527fae */ /* 0x000fe8000c9a1010 */
[----:B------:R-:W-:Y:S01]  /*87f0*/  LDGSTS.E [R82+0x17a00], desc[UR16][R158.64], !P1 ;  /* 0x17a000009e527fae */ /* 0x000fe2000c9a1010 */
[----:B------:R-:W-:Y:S02]  /*8800*/  ISETP.GE.U32.AND P1, PT, R133, 0x7fffff1c, PT ;  /* 0x7fffff1c8500780c */ /* 0x000fe40003f26070 */
[----:B------:R-:W-:Y:S01]  /*8810*/  IADD3 R133, PT, PT, R0, -0x66, RZ ;  /* 0xffffff9a00857810 */ /* 0x000fe20007ffe0ff */
[----:B------:R-:W-:Y:S01]  /*8820*/  LDGSTS.E [R82+0x17c00], desc[UR16][R160.64], !P2 ;  /* 0x17c00000a0527fae */ /* 0x000fe2000d1a1010 */
[----:B--2---:R-:W-:-:S03]  /*8830*/  IMAD.WIDE R148, R252, 0x4, R138 ;  /* 0x00000004fc947825 */ /* 0x004fc600078e028a */
[----:B------:R-:W-:Y:S01]  /*8840*/  LDGSTS.E [R82+0x17e00], desc[UR16][R162.64], !P2 ;  /* 0x17e00000a2527fae */ /* 0x000fe2000d1a1010 */
[----:B------:R-:W-:Y:S01]  /*8850*/  ISETP.GE.U32.AND P2, PT, R133, 0x7fffff1b, PT ;  /* 0x7fffff1b8500780c */ /* 0x000fe20003f46070 */
[C---:B------:R-:W-:Y:S02]  /*8860*/  VIADD R133, R0.reuse, 0xffffff99 ;  /* 0xffffff9900857836 */ /* 0x040fe40000000000 */
[----:B------:R-:W-:Y:S04]  /*8870*/  LDGSTS.E [R82+0x18000], desc[UR16][R164.64], !P4 ;  /* 0x18000000a4527fae */ /* 0x000fe8000e1a1010 */
[----:B------:R-:W-:Y:S01]  /*8880*/  LDGSTS.E [R82+0x18200], desc[UR16][R166.64], !P4 ;  /* 0x18200000a6527fae */ /* 0x000fe2000e1a1010 */
[----:B------:R-:W-:Y:S01]  /*8890*/  ISETP.GE.U32.AND P4, PT, R133, 0x7fffff1a, PT ;  /* 0x7fffff1a8500780c */ /* 0x000fe20003f86070 */
[----:B------:R-:W-:-:S02]  /*88a0*/  VIADD R133, R0, 0xffffff98 ;  /* 0xffffff9800857836 */ /* 0x000fc40000000000 */
[----:B------:R-:W-:Y:S04]  /*88b0*/  LDGSTS.E [R82+0x18400], desc[UR16][R168.64], !P5 ;  /* 0x18400000a8527fae */ /* 0x000fe8000e9a1010 */
[----:B------:R-:W-:Y:S01]  /*88c0*/  LDGSTS.E [R82+0x18600], desc[UR16][R170.64], !P5 ;  /* 0x18600000aa527fae */ /* 0x000fe2000e9a1010 */
[----:B------:R-:W-:Y:S01]  /*88d0*/  ISETP.GE.U32.AND P5, PT, R133, 0x7fffff19, PT ;  /* 0x7fffff198500780c */ /* 0x000fe20003fa6070 */
[----:B------:R-:W-:Y:S02]  /*88e0*/  VIADD R133, R0, 0xffffff97 ;  /* 0xffffff9700857836 */ /* 0x000fe40000000000 */
[----:B------:R-:W-:Y:S04]  /*88f0*/  LDGSTS.E [R82+0x18800], desc[UR16][R172.64], !P6 ;  /* 0x18800000ac527fae */ /* 0x000fe8000f1a1010 */
[----:B------:R-:W-:Y:S01]  /*8900*/  LDGSTS.E [R82+0x18a00], desc[UR16][R174.64], !P6 ;  /* 0x18a00000ae527fae */ /* 0x000fe2000f1a1010 */
[----:B------:R-:W-:-:S02]  /*8910*/  ISETP.GE.U32.AND P6, PT, R133, 0x7fffff18, PT ;  /* 0x7fffff188500780c */ /* 0x000fc40003fc6070 */
[C---:B------:R-:W-:Y:S01]  /*8920*/  IADD3 R133, PT, PT, R0.reuse, -0x6a, RZ ;  /* 0xffffff9600857810 */ /* 0x040fe20007ffe0ff */
[----:B------:R-:W-:Y:S04]  /*8930*/  LDGSTS.E [R82+0x18c00], desc[UR16][R176.64], !P0 ;  /* 0x18c00000b0527fae */ /* 0x000fe8000c1a1010 */
        /* <DEDUP_REMOVED lines=61> */
[----:B------:R-:W-:Y:S01]  /*8d10*/  ISETP.GE.U32.AND P4, PT, R133, 0x7fffff08, PT ;  /* 0x7fffff088500780c */ /* 0x000fe20003f86070 */
[----:B------:R-:W-:-:S02]  /*8d20*/  IMAD R133, R2, 0x74, RZ ;  /* 0x0000007402857824 */ /* 0x000fc400078e02ff */
[----:B------:R-:W-:Y:S02]  /*8d30*/  LDGSTS.E [R82+0x1cc00], desc[UR16][R240.64], !P5 ;  /* 0x1cc00000f0527fae */ /* 0x000fe4000e9a1010 */
[C---:B------:R-:W-:Y:S02]  /*8d40*/  IMAD.WIDE R244, R133.reuse, 0x4, R138 ;  /* 0x0000000485f47825 */ /* 0x040fe400078e028a */
[----:B------:R-:W-:Y:S01]  /*8d50*/  LDGSTS.E [R82+0x1ce00], desc[UR16][R242.64], !P5 ;  /* 0x1ce00000f2527fae */ /* 0x000fe2000e9a1010 */
[----:B------:R-:W-:Y:S01]  /*8d60*/  ISETP.GE.U32.AND P5, PT, R246, 0x7fffff07, PT ;  /* 0x7fffff07f600780c */ /* 0x000fe20003fa6070 */
[----:B------:R-:W-:Y:S02]  /*8d70*/  IMAD.WIDE R146, R133, 0x4, R136 ;  /* 0x0000000485927825 */ /* 0x000fe400078e0288 */
[----:B------:R-:W-:Y:S02]  /*8d80*/  LDGSTS.E [R82+0x1d000], desc[UR16][R244.64], !P6 ;  /* 0x1d000000f4527fae */ /* 0x000fe4000f1a1010 */
[----:B------:R-:W-:-:S02]  /*8d90*/  VIADD R246, R0, 0xffffff85 ;  /* 0xffffff8500f67836 */ /* 0x000fc40000000000 */
[----:B------:R-:W-:Y:S01]  /*8da0*/  IMAD R133, R2, 0x75, RZ ;  /* 0x0000007502857824 */ /* 0x000fe200078e02ff */
[----:B------:R1:W-:Y:S02]  /*8db0*/  LDGSTS.E [R82+0x1d200], desc[UR16][R146.64], !P6 ;  /* 0x1d20000092527fae */ /* 0x0003e4000f1a1010 */
[----:B------:R-:W-:Y:S01]  /*8dc0*/  ISETP.GE.U32.AND P6, PT, R246, 0x7fffff06, PT ;  /* 0x7fffff06f600780c */ /* 0x000fe20003fc6070 */
[C---:B------:R-:W-:Y:S01]  /*8dd0*/  IMAD.WIDE R246, R133.reuse, 0x4, R138 ;  /* 0x0000000485f67825 */ /* 0x040fe200078e028a */
[----:B------:R3:W-:Y:S04]  /*8de0*/  STL.64 [R1+0xe58], R150 ;  /* 0x000e589601007387 */ /* 0x0007e80000100a00 */
[----:B------:R4:W-:Y:S04]  /*8df0*/  STL.64 [R1+0xe60], R152 ;  /* 0x000e609801007387 */ /* 0x0009e80000100a00 */
[----:B------:R-:W-:Y:S01]  /*8e00*/  STL.64 [R1+0xe68], R154 ;  /* 0x000e689a01007387 */ /* 0x000fe20000100a00 */
[----:B---3--:R-:W-:-:S03]  /*8e10*/  IMAD.WIDE R150, R133, 0x4, R136 ;  /* 0x0000000485967825 */ /* 0x008fc600078e0288 */
[----:B------:R-:W-:Y:S01]  /*8e20*/  STL.64 [R1+0xe70], R156 ;  /* 0x000e709c01007387 */ /* 0x000fe20000100a00 */
[----:B------:R-:W-:-:S03]  /*8e30*/  VIADD R133, R0, 0xffffff84 ;  /* 0xffffff8400857836 */ /* 0x000fc60000000000 */
[----:B------:R-:W-:Y:S04]  /*8e40*/  STL.64 [R1+0xe78], R158 ;  /* 0x000e789e01007387 */ /* 0x000fe80000100a00 */
[----:B------:R-:W-:Y:S04]  /*8e50*/  LDGSTS.E [R82+0x1d400], desc[UR16][R246.64], !P0 ;  /* 0x1d400000f6527fae */ /* 0x000fe8000c1a1010 */
[----:B------:R1:W-:Y:S04]  /*8e60*/  STL.64 [R1+0x598], R146 ;  /* 0x0005989201007387 */ /* 0x0003e80000100a00 */
[----:B------:R2:W-:Y:S01]  /*8e70*/  LDGSTS.E [R82+0x1d600], desc[UR16][R150.64], !P0 ;  /* 0x1d60000096527fae */ /* 0x0005e2000c1a1010 */
[----:B------:R-:W-:Y:S01]  /*8e80*/  ISETP.GE.U32.AND P0, PT, R133, 0x7fffff05, PT ;  /* 0x7fffff058500780c */ /* 0x000fe20003f06070 */
[----:B------:R-:W-:-:S02]  /*8e90*/  IMAD R133, R2, 0x77, RZ ;  /* 0x0000007702857824 */ /* 0x000fc400078e02ff */
[----:B------:R3:W-:Y:S02]  /*8ea0*/  LDGSTS.E [R82+0x1d800], desc[UR16][R148.64], !P1 ;  /* 0x1d80000094527fae */ /* 0x0007e4000c9a1010 */
[----:B----4-:R-:W-:Y:S02]  /*8eb0*/  IMAD.WIDE R152, R133, 0x4, R138 ;  /* 0x0000000485987825 */ /* 0x010fe400078e028a */
[----:B------:R2:W-:Y:S02]  /*8ec0*/  STL.64 [R1+0x5a8], R150 ;  /* 0x0005a89601007387 */ /* 0x0005e40000100a00 */
[----:B-1----:R-:W-:Y:S02]  /*8ed0*/  IMAD.WIDE R146, R252, 0x4, R136 ;  /* 0x00000004fc927825 */ /* 0x002fe400078e0288 */
[----:B------:R3:W-:Y:S02]  /*8ee0*/  STL.64 [R1+0x5a0], R148 ;  /* 0x0005a09401007387 */ /* 0x0007e40000100a00 */
[----:B------:R-:W-:-:S02]  /*8ef0*/  VIADD R252, R0, 0xffffff83 ;  /* 0xffffff8300fc7836 */ /* 0x000fc40000000000 */
[----:B------:R1:W-:Y:S03]  /*8f00*/  LDGSTS.E [R82+0x1da00], desc[UR16][R146.64], !P1 ;  /* 0x1da0000092527fae */ /* 0x0003e6000c9a1010 */
[----:B------:R-:W-:Y:S01]  /*8f10*/  ISETP.GE.U32.AND P1, PT, R252, 0x7fffff04, PT ;  /* 0x7fffff04fc00780c */ /* 0x000fe20003f26070 */
[----:B--2---:R-:W-:Y:S01]  /*8f20*/  IMAD.WIDE R150, R133, 0x4, R136 ;  /* 0x0000000485967825 */ /* 0x004fe200078e0288 */
[----:B------:R-:W-:Y:S01]  /*8f30*/  IADD3 R133, PT, PT, R0, -0x7e, RZ ;  /* 0xffffff8200857810 */ /* 0x000fe20007ffe0ff */
[----:B------:R-:W-:Y:S02]  /*8f40*/  LDGSTS.E [R82+0x1dc00], desc[UR16][R152.64], !P2 ;  /* 0x1dc0000098527fae */ /* 0x000fe4000d1a1010 */
[----:B------:R-:W-:Y:S02]  /*8f50*/  IMAD R252, R2, 0x78, RZ ;  /* 0x0000007802fc7824 */ /* 0x000fe400078e02ff */
[----:B------:R2:W-:Y:S01]  /*8f60*/  LDGSTS.E [R82+0x1de00], desc[UR16][R150.64], !P2 ;  /* 0x1de0000096527fae */ /* 0x0005e2000d1a1010 */
[----:B------:R-:W-:Y:S01]  /*8f70*/  ISETP.GE.U32.AND P2, PT, R133, 0x7fffff03, PT ;  /* 0x7fffff038500780c */ /* 0x000fe20003f46070 */
[----:B---3--:R-:W-:-:S02]  /*8f80*/  IMAD.WIDE R148, R252, 0x4, R138 ;  /* 0x00000004fc947825 */ /* 0x008fc400078e028a */
[----:B------:R1:W-:Y:S02]  /*8f90*/  STL.64 [R1+0x5b8], R146 ;  /* 0x0005b89201007387 */ /* 0x0003e40000100a00 */
[----:B------:R-:W-:Y:S02]  /*8fa0*/  IMAD R133, R2, 0x79, RZ ;  /* 0x0000007902857824 */ /* 0x000fe400078e02ff */
[----:B------:R-:W-:Y:S04]  /*8fb0*/  STL.64 [R1+0x5b0], R152 ;  /* 0x0005b09801007387 */ /* 0x000fe80000100a00 */
[----:B------:R2:W-:Y:S01]  /*8fc0*/  STL.64 [R1+0x5c8], R150 ;  /* 0x0005c89601007387 */ /* 0x0005e20000100a00 */
[----:B-1----:R-:W-:-:S03]  /*8fd0*/  IMAD.WIDE R146, R252, 0x4, R136 ;  /* 0x00000004fc927825 */ /* 0x002fc600078e0288 */
[----:B------:R1:W-:Y:S01]  /*8fe0*/  STL.64 [R1+0x5c0], R148 ;  /* 0x0005c09401007387 */ /* 0x0003e20000100a00 */
[----:B------:R-:W-:-:S03]  /*8ff0*/  VIADD R252, R0, 0xffffff81 ;  /* 0xffffff8100fc7836 */ /* 0x000fc60000000000 */
[----:B------:R1:W-:Y:S01]  /*9000*/  LDGSTS.E [R82+0x1e000], desc[UR16][R148.64], !P4 ;  /* 0x1e00000094527fae */ /* 0x0003e2000e1a1010 */
[----:B--2---:R-:W-:-:S03]  /*9010*/  IMAD.WIDE R150, R133, 0x4, R138 ;  /* 0x0000000485967825 */ /* 0x004fc600078e028a */
[----:B------:R2:W-:Y:S01]  /*9020*/  LDGSTS.E [R82+0x1e200], desc[UR16][R146.64], !P4 ;  /* 0x1e20000092527fae */ /* 0x0005e2000e1a1010 */
[----:B------:R-:W-:Y:S01]  /*9030*/  ISETP.GE.U32.AND P4, PT, R252, 0x7fffff02, PT ;  /* 0x7fffff02fc00780c */ /* 0x000fe20003f86070 */
[----:B------:R-:W-:Y:S02]  /*9040*/  IMAD R252, R2, 0x7b, RZ ;  /* 0x0000007b02fc7824 */ /* 0x000fe400078e02ff */
[----:B------:R2:W-:Y:S02]  /*9050*/  STL.64 [R1+0x5d8], R146 ;  /* 0x0005d89201007387 */ /* 0x0005e40000100a00 */
[----:B------:R-:W-:Y:S02]  /*9060*/  IMAD.WIDE R152, R252, 0x4, R138 ;  /* 0x00000004fc987825 */ /* 0x000fe400078e028a */
[----:B------:R3:W-:Y:S02]  /*9070*/  STL.64 [R1+0x5d0], R150 ;  /* 0x0005d09601007387 */ /* 0x0007e40000100a00 */
[----:B-1----:R-:W-:-:S02]  /*9080*/  IMAD.WIDE R148, R133, 0x4, R136 ;  /* 0x0000000485947825 */ /* 0x002fc400078e0288 */
[----:B------:R3:W-:Y:S02]  /*9090*/  LDGSTS.E [R82+0x1e400], desc[UR16][R150.64], !P5 ;  /* 0x1e40000096527fae */ /* 0x0007e4000e9a1010 */
[----:B------:R-:W-:Y:S02]  /*90a0*/  IMAD R133, R2, 0x7a, RZ ;  /* 0x0000007a02857824 */ /* 0x000fe400078e02ff */
[----:B------:R1:W-:Y:S01]  /*90b0*/  STL.64 [R1+0x5e0], R148 ;  /* 0x0005e09401007387 */ /* 0x0003e20000100a00 */
[----:B--2---:R-:W-:Y:S01]  /*90c0*/  VIADD R147, R0, 0xffffff80 ;  /* 0xffffff8000937836 */ /* 0x004fe20000000000 */
[----:B------:R-:W2:Y:S01]  /*90d0*/  LDC R146, c[0x0][0x3a0] ;  /* 0x0000e800ff927b82 */ /* 0x000ea20000000800 */
[----:B------:R-:W-:Y:S01]  /*90e0*/  IMAD.WIDE R156, R133, 0x4, R138 ;  /* 0x00000004859c7825 */ /* 0x000fe200078e028a */
[----:B------:R1:W-:Y:S01]  /*90f0*/  LDGSTS.E [R82+0x1e600], desc[UR16][R148.64], !P5 ;  /* 0x1e60000094527fae */ /* 0x0003e2000e9a1010 */
[----:B------:R-:W-:Y:S02]  /*9100*/  ISETP.GE.AND P5, PT, R83, R0, PT ;  /* 0x000000005300720c */ /* 0x000fe40003fa6270 */
[--C-:B------:R-:W-:Y:S01]  /*9110*/  IMAD.WIDE R154, R133, 0x4, R136.reuse ;  /* 0x00000004859a7825 */ /* 0x100fe200078e0288 */
[----:B------:R4:W-:Y:S03]  /*9120*/  LDGSTS.E [R82+0x1e800], desc[UR16][R156.64], !P6 ;  /* 0x1e8000009c527fae */ /* 0x0009e6000f1a1010 */
[----:B---3--:R-:W-:Y:S01]  /*9130*/  IMAD.WIDE R150, R252, 0x4, R136 ;  /* 0x00000004fc967825 */ /* 0x008fe200078e0288 */
[----:B------:R-:W-:Y:S03]  /*9140*/  LDGSTS.E [R82+0x1ea00], desc[UR16][R154.64], !P6 ;  /* 0x1ea000009a527fae */ /* 0x000fe6000f1a1010 */
[----:B------:R-:W-:Y:S01]  /*9150*/  IMAD R252, R2, 0x7c, RZ ;  /* 0x0000007c02fc7824 */ /* 0x000fe200078e02ff */
[----:B------:R3:W-:Y:S01]  /*9160*/  LDGSTS.E [R82+0x1ec00], desc[UR16][R152.64], !P0 ;  /* 0x1ec0000098527fae */ /* 0x0007e2000c1a1010 */
[----:B-1----:R-:W-:-:S03]  /*9170*/  VIADD R148, R0, 0x7f ;  /* 0x0000007f00947836 */ /* 0x002fc60000000000 */
[----:B------:R1:W-:Y:S01]  /*9180*/  LDGSTS.E [R82+0x1ee00], desc[UR16][R150.64], !P0 ;  /* 0x1ee0000096527fae */ /* 0x0003e2000c1a1010 */
[----:B------:R-:W-:Y:S02]  /*9190*/  ISETP.GE.AND P0, PT, R83, R147, PT ;  /* 0x000000935300720c */ /* 0x000fe40003f06270 */
[C---:B------:R-:W-:Y:S01]  /*91a0*/  ISETP.GT.AND P6, PT, R148.reuse, 0x7f, PT ;  /* 0x0000007f9400780c */ /* 0x040fe20003fc4270 */
[----:B------:R4:W-:Y:S01]  /*91b0*/  STL.64 [R1+0x5e8], R156 ;  /* 0x0005e89c01007387 */ /* 0x0009e20000100a00 */
[----:B------:R-:W-:Y:S01]  /*91c0*/  SEL R0, RZ, 0x4, P0 ;  /* 0x00000004ff007807 */ /* 0x000fe20000000000 */
[----:B------:R-:W2:Y:S01]  /*91d0*/  LDC R83, c[0x0][0x3a0] ;  /* 0x0000e800ff537b82 */ /* 0x000ea20000000800 */
[----:B------:R-:W-:Y:S01]  /*91e0*/  SEL R133, RZ, 0x4, !P6 ;  /* 0x00000004ff857807 */ /* 0x000fe20007000000 */
[----:B------:R-:W-:Y:S01]  /*91f0*/  STL.64 [R1+0x5f8], R154 ;  /* 0x0005f89a01007387 */ /* 0x000fe20000100a00 */
[----:B------:R-:W-:Y:S01]  /*9200*/  ISETP.GT.AND P0, PT, R148, 0xff, PT ;  /* 0x000000ff9400780c */ /* 0x000fe20003f04270 */
[----:B------:R-:W-:Y:S01]  /*9210*/  IMAD.WIDE R148, R252, 0x4, R136 ;  /* 0x00000004fc947825 */ /* 0x000fe200078e0288 */
[----:B------:R-:W-:Y:S01]  /*9220*/  SEL R133, R133, RZ, !P5 ;  /* 0x000000ff85857207 */ /* 0x000fe20006800000 */
[----:B------:R3:W-:Y:S01]  /*9230*/  STL.64 [R1+0x5f0], R152 ;  /* 0x0005f09801007387 */ /* 0x0007e20000100a00 */
[----:B------:R-:W-:-:S02]  /*9240*/  SEL R0, R0, RZ, P0 ;  /* 0x000000ff00007207 */ /* 0x000fc40000000000 */
[----:B------:R-:W-:Y:S01]  /*9250*/  ISETP.GE.U32.AND P5, PT, R147, 0x7fffff01, PT ;  /* 0x7fffff019300780c */ /* 0x000fe20003fa6070 */
[----:B------:R1:W-:Y:S01]  /*9260*/  STL.64 [R1+0x600], R150 ;  /* 0x0006009601007387 */ /* 0x0003e20000100a00 */
[----:B------:R-:W-:Y:S01]  /*9270*/  ISETP.NE.U32.AND P0, PT, R0, RZ, PT ;  /* 0x000000ff0000720c */ /* 0x000fe20003f05070 */
[----:B------:R-:W-:Y:S01]  /*9280*/  IMAD R0, R2, 0x7e, RZ ;  /* 0x0000007e02007824 */ /* 0x000fe200078e02ff */
[----:B----4-:R-:W4:Y:S01]  /*9290*/  LDC R156, c[0x0][0x3a0] ;  /* 0x0000e800ff9c7b82 */ /* 0x010f220000000800 */
[----:B---3--:R-:W-:-:S07]  /*92a0*/  IMAD.WIDE R152, R252, 0x4, R138 ;  /* 0x00000004fc987825 */ /* 0x008fce00078e028a */
[----:B-1----:R-:W1:Y:S01]  /*92b0*/  LDC R150, c[0x0][0x3a0] ;  /* 0x0000e800ff967b82 */ /* 0x002e620000000800 */
[----:B------:R3:W-:Y:S04]  /*92c0*/  LDGSTS.E [R82+0x1f000], desc[UR16][R152.64], !P1 ;  /* 0x1f00000098527fae */ /* 0x0007e8000c9a1010 */
[----:B------:R2:W-:Y:S01]  /*92d0*/  LDGSTS.E [R82+0x1f200], desc[UR16][R148.64], !P1 ;  /* 0x1f20000094527fae */ /* 0x0005e2000c9a1010 */
[----:B------:R-:W-:Y:S01]  /*92e0*/  ISETP.NE.U32.AND P1, PT, R133, RZ, PT ;  /* 0x000000ff8500720c */ /* 0x000fe20003f25070 */
[----:B------:R-:W-:Y:S02]  /*92f0*/  IMAD R133, R2, 0x7d, RZ ;  /* 0x0000007d02857824 */ /* 0x000fe400078e02ff */
[----:B------:R3:W-:Y:S02]  /*9300*/  STL.64 [R1+0x660], R152 ;  /* 0x0006609801007387 */ /* 0x0007e40000100a00 */
[----:B------:R-:W-:-:S02]  /*9310*/  IMAD.WIDE R154, R133, 0x4, R138 ;  /* 0x00000004859a7825 */ /* 0x000fc400078e028a */
[----:B------:R2:W-:Y:S04]  /*9320*/  STL.64 [R1+0x6d0], R148 ;  /* 0x0006d09401007387 */ /* 0x0005e80000100a00 */
[----:B------:R-:W-:Y:S01]  /*9330*/  LDGSTS.E [R82+0x1f400], desc[UR16][R154.64], !P2 ;  /* 0x1f4000009a527fae */ /* 0x000fe2000d1a1010 */
[----:B---3--:R-:W-:Y:S01]  /*9340*/  IMAD.WIDE R152, R133, 0x4, R136 ;  /* 0x0000000485987825 */ /* 0x008fe200078e0288 */
[----:B--2---:R-:W-:Y:S02]  /*9350*/  IADD3 R133, PT, PT, R146, -0x81, RZ ;  /* 0xffffff7f92857810 */ /* 0x004fe40007ffe0ff */
[----:B------:R-:W-:Y:S01]  /*9360*/  STL.64 [R1+0x678], R154 ;  /* 0x0006789a01007387 */ /* 0x000fe20000100a00 */
[----:B------:R-:W-:-:S03]  /*9370*/  IMAD.WIDE R148, R0, 0x4, R138 ;  /* 0x0000000400947825 */ /* 0x000fc600078e028a */
[----:B------:R2:W-:Y:S01]  /*9380*/  LDGSTS.E [R82+0x1f600], desc[UR16][R152.64], !P2 ;  /* 0x1f60000098527fae */ /* 0x0005e2000d1a1010 */
[----:B------:R-:W-:Y:S01]  /*9390*/  ISETP.GE.U32.AND P2, PT, R133, 0x7fffff00, PT ;  /* 0x7fffff008500780c */ /* 0x000fe20003f46070 */
[----:B------:R-:W-:Y:S02]  /*93a0*/  VIADD R133, R132, 0xffffff7e ;  /* 0xffffff7e84857836 */ /* 0x000fe40000000000 */
[----:B------:R-:W3:Y:S01]  /*93b0*/  S2R R132, SR_TID.X ;  /* 0x0000000000847919 */ /* 0x000ee20000002100 */
[----:B------:R-:W-:Y:S01]  /*93c0*/  IMAD.WIDE R146, R0, 0x4, R136 ;  /* 0x0000000400927825 */ /* 0x000fe200078e0288 */
[----:B------:R2:W-:Y:S03]  /*93d0*/  STL.64 [R1+0x6e8], R152 ;  /* 0x0006e89801007387 */ /* 0x0005e60000100a00 */
[----:B------:R-:W-:Y:S01]  /*93e0*/  IMAD R0, R2, 0x7f, RZ ;  /* 0x0000007f02007824 */ /* 0x000fe200078e02ff */
[----:B------:R1:W-:Y:S04]  /*93f0*/  STL.64 [R1+0x690], R148 ;  /* 0x0006909401007387 */ /* 0x0003e80000100a00 */
[----:B------:R4:W-:Y:S04]  /*9400*/  LDGSTS.E [R82+0x1f800], desc[UR16][R148.64], !P4 ;  /* 0x1f80000094527fae */ /* 0x0009e8000e1a1010 */
[----:B------:R3:W-:Y:S01]  /*9410*/  STL.64 [R1+0x700], R146 ;  /* 0x0007009201007387 */ /* 0x0007e20000100a00 */
[----:B--2---:R-:W2:Y:S03]  /*9420*/  LDC R152, c[0x0][0x3a0] ;  /* 0x0000e800ff987b82 */ /* 0x004ea60000000800 */
[----:B------:R3:W-:Y:S01]  /*9430*/  LDGSTS.E [R82+0x1fa00], desc[UR16][R146.64], !P4 ;  /* 0x1fa0000092527fae */ /* 0x0007e2000e1a1010 */
[----:B------:R-:W-:Y:S01]  /*9440*/  ISETP.GE.U32.AND P4, PT, R133, 0x7ffffeff, PT ;  /* 0x7ffffeff8500780c */ /* 0x000fe20003f86070 */
[----:B-1----:R-:W-:-:S02]  /*9450*/  VIADD R133, R150, 0xffffff7d ;  /* 0xffffff7d96857836 */ /* 0x002fc40000000000 */
[----:B----4-:R-:W-:-:S05]  /*9460*/  IMAD.WIDE R148, R0, 0x4, R138 ;  /* 0x0000000400947825 */ /* 0x010fca00078e028a */
[----:B------:R1:W-:Y:S01]  /*9470*/  STL.64 [R1+0x6a8], R148 ;  /* 0x0006a89401007387 */ /* 0x0003e20000100a00 */
[C---:B---3--:R-:W-:Y:S01]  /*9480*/  IMAD.SHL.U32 R252, R132.reuse, 0x4, RZ ;  /* 0x0000000484fc7824 */ /* 0x048fe200078e00ff */
[----:B------:R-:W-:Y:S01]  /*9490*/  LOP3.LUT R132, R132, 0x60, RZ, 0xc0, !PT ;  /* 0x0000006084847812 */ /* 0x000fe200078ec0ff */
[----:B------:R-:W-:Y:S01]  /*94a0*/  IMAD.WIDE R146, R0, 0x4, R136 ;  /* 0x0000000400927825 */ /* 0x000fe200078e0288 */
[----:B------:R1:W-:Y:S02]  /*94b0*/  LDGSTS.E [R82+0x1fc00], desc[UR16][R148.64], !P5 ;  /* 0x1fc0000094527fae */ /* 0x0003e4000e9a1010 */
[----:B------:R-:W-:Y:S02]  /*94c0*/  LOP3.LUT R0, R252, 0x7c, RZ, 0xc0, !PT ;  /* 0x0000007cfc007812 */ /* 0x000fe400078ec0ff */
[----:B------:R3:W-:Y:S02]  /*94d0*/  STL.64 [R1+0x718], R146 ;  /* 0x0007189201007387 */ /* 0x0007e40000100a00 */
[----:B------:R-:W-:Y:S01]  /*94e0*/  LEA R154, R132, R0, 0x8 ;  /* 0x00000000849a7211 */ /* 0x000fe200078e40ff */
[----:B------:R-:W-:Y:S01]  /*94f0*/  VIADD R0, R83, 0xffffff7c ;  /* 0xffffff7c53007836 */ /* 0x000fe20000000000 */
[----:B------:R3:W-:Y:S01]  /*9500*/  LDGSTS.E [R82+0x1fe00], desc[UR16][R146.64], !P5 ;  /* 0x1fe0000092527fae */ /* 0x0007e2000e9a1010 */
[----:B------:R-:W-:-:S02]  /*9510*/  ISETP.GE.U32.AND P5, PT, R133, 0x7ffffefe, PT ;  /* 0x7ffffefe8500780c */ /* 0x000fc40003fa6070 */
[C---:B------:R-:W-:Y:S01]  /*9520*/  LOP3.LUT R150, R154.reuse, 0x10, RZ, 0x3c, !PT ;  /* 0x000000109a967812 */ /* 0x040fe200078e3cff */
[----:B-1----:R-:W-:Y:S01]  /*9530*/  IMAD.MOV.U32 R149, RZ, RZ, R141 ;  /* 0x000000ffff957224 */ /* 0x002fe200078e008d */
[C---:B------:R-:W-:Y:S01]  /*9540*/  LOP3.LUT R141, R154.reuse, 0x30, RZ, 0x3c, !PT ;  /* 0x000000309a8d7812 */ /* 0x040fe200078e3cff */
[C---:B------:R-:W-:Y:S01]  /*9550*/  VIADD R151, R154.reuse, UR7 ;  /* 0x000000079a977c36 */ /* 0x040fe20008000000 */
[----:B------:R-:W-:Y:S01]  /*9560*/  LOP3.LUT R132, R154, 0x40, RZ, 0x3c, !PT ;  /* 0x000000409a847812 */ /* 0x000fe200078e3cff */
[----:B------:R-:W-:Y:S01]  /*9570*/  VIADD R150, R150, UR7 ;  /* 0x0000000796967c36 */ /* 0x000fe20008000000 */
[C---:B------:R-:W-:Y:S01]  /*9580*/  LOP3.LUT R83, R154.reuse, 0x50, RZ, 0x3c, !PT ;  /* 0x000000509a537812 */ /* 0x040fe200078e3cff */
[----:B------:R-:W-:Y:S01]  /*9590*/  VIADD R141, R141, UR7 ;  /* 0x000000078d8d7c36 */ /* 0x000fe20008000000 */
[----:B------:R-:W-:Y:S01]  /*95a0*/  STL [R1+0x154], R151 ;  /* 0x0001549701007387 */ /* 0x000fe20000100800 */
[----:B---3--:R-:W-:Y:S01]  /*95b0*/  IMAD.MOV.U32 R147, RZ, RZ, R145 ;  /* 0x000000ffff937224 */ /* 0x008fe200078e0091 */
[----:B------:R-:W-:Y:S01]  /*95c0*/  LOP3.LUT R145, R154, 0x20, RZ, 0x3c, !PT ;  /* 0x000000209a917812 */ /* 0x000fe200078e3cff */
[----:B------:R-:W-:Y:S01]  /*95d0*/  VIADD R132, R132, UR7 ;  /* 0x0000000784847c36 */ /* 0x000fe20008000000 */
[----:B------:R-:W-:Y:S01]  /*95e0*/  STL [R1+0x150], R150 ;  /* 0x0001509601007387 */ /* 0x000fe20000100800 */
[----:B------:R-:W-:Y:S01]  /*95f0*/  IMAD.MOV.U32 R148, RZ, RZ, R140 ;  /* 0x000000ffff947224 */ /* 0x000fe200078e008c */
[----:B------:R-:W-:Y:S01]  /*9600*/  IADD3 R145, PT, PT, R145, UR7, RZ ;  /* 0x0000000791917c10 */ /* 0x000fe2000fffe0ff */
[----:B------:R-:W-:Y:S01]  /*9610*/  VIADD R83, R83, UR7 ;  /* 0x0000000753537c36 */ /* 0x000fe20008000000 */
[C---:B------:R-:W-:Y:S01]  /*9620*/  LOP3.LUT R153, R154.reuse, 0x60, RZ, 0x3c, !PT ;  /* 0x000000609a997812 */ /* 0x040fe200078e3cff */
[----:B------:R-:W-:Y:S01]  /*9630*/  IMAD.MOV.U32 R155, RZ, RZ, R149 ;  /* 0x000000ffff9b7224 */ /* 0x000fe200078e0095 */
[----:B------:R-:W-:Y:S01]  /*9640*/  LOP3.LUT R133, R154, 0x70, RZ, 0x3c, !PT ;  /* 0x000000709a857812 */ /* 0x000fe200078e3cff */
[----:B------:R-:W-:Y:S01]  /*9650*/  STL [R1+0x14c], R145 ;  /* 0x00014c9101007387 */ /* 0x000fe20000100800 */
[----:B------:R-:W-:Y:S01]  /*9660*/  IMAD.MOV.U32 R154, RZ, RZ, R148 ;  /* 0x000000ffff9a7224 */ /* 0x000fe200078e0094 */
[----:B------:R-:W-:Y:S01]  /*9670*/  MOV R148, R142 ;  /* 0x0000008e00947202 */ /* 0x000fe20000000f00 */
[----:B------:R-:W-:Y:S01]  /*9680*/  IMAD.MOV.U32 R149, RZ, RZ, R143 ;  /* 0x000000ffff957224 */ /* 0x000fe200078e008f */
[----:B------:R1:W-:Y:S01]  /*9690*/  STL [R1+0x148], R141 ;  /* 0x0001488d01007387 */ /* 0x0003e20000100800 */
[----:B------:R-:W-:Y:S01]  /*96a0*/  IADD3 R252, PT, PT, R153, UR7, RZ ;  /* 0x0000000799fc7c10 */ /* 0x000fe2000fffe0ff */
[----:B------:R-:W-:Y:S01]  /*96b0*/  VIADD R133, R133, UR7 ;  /* 0x0000000785857c36 */ /* 0x000fe20008000000 */
[----:B------:R-:W-:Y:S01]  /*96c0*/  MOV R146, R144 ;  /* 0x0000009000927202 */ /* 0x000fe20000000f00 */
[----:B------:R-:W-:Y:S01]  /*96d0*/  STL [R1+0x144], R132 ;  /* 0x0001448401007387 */ /* 0x000fe20000100800 */
[----:B------:R-:W3:Y:S03]  /*96e0*/  LDC R144, c[0x0][0x3a0] ;  /* 0x0000e800ff907b82 */ /* 0x000ee60000000800 */
[----:B------:R-:W-:Y:S04]  /*96f0*/  STL [R1+0x140], R83 ;  /* 0x0001405301007387 */ /* 0x000fe80000100800 */
[----:B------:R-:W4:Y:S01]  /*9700*/  LDL.LU.64 R142, [R1+0x568] ;  /* 0x00056800018e7983 */ /* 0x000f220000300a00 */
[----:B------:R-:W-:Y:S01]  /*9710*/  IMAD.SHL.U32 R2, R2, 0x80, RZ ;  /* 0x0000008002027824 */ /* 0x000fe200078e00ff */
[----:B------:R-:W1:Y:S02]  /*9720*/  LDC R140, c[0x0][0x3a0] ;  /* 0x0000e800ff8c7b82 */ /* 0x000e640000000800 */
[----:B------:R-:W0:Y:S04]  /*9730*/  LDGDEPBAR ;  /* 0x00000000000079af */ /* 0x000e280000000000 */
[----:B------:R-:W-:Y:S02]  /*9740*/  LDGSTS.E [R151+0x40000], desc[UR16][R54.64], P1 ;  /* 0x4000000036977fae */ /* 0x000fe400089a1010 */
[----:B------:R-:W1:Y:S02]  /*9750*/  LDC R153, c[0x0][0x3a0] ;  /* 0x0000e800ff997b82 */ /* 0x000e640000000800 */
[----:B------:R-:W-:Y:S04]  /*9760*/  LDGSTS.E [R151+0x40400], desc[UR16][R62.64], P1 ;  /* 0x404000003e977fae */ /* 0x000fe800089a1010 */
        /* <DEDUP_REMOVED lines=29> */
[----:B------:R1:W-:Y:S04]  /*9940*/  LDGSTS.E [R141+0x41d80], desc[UR16][R124.64], P1 ;  /* 0x41d800007c8d7fae */ /* 0x0003e800089a1010 */
[----:B------:R-:W-:Y:S04]  /*9950*/  LDGSTS.E [R132+0x40200], desc[UR16][R126.64], P1 ;  /* 0x402000007e847fae */ /* 0x000fe800089a1010 */
[----:B------:R-:W-:Y:S04]  /*9960*/  LDGSTS.E [R132+0x40600], desc[UR16][R128.64], P1 ;  /* 0x4060000080847fae */ /* 0x000fe800089a1010 */
[----:B------:R-:W-:Y:S01]  /*9970*/  LDGSTS.E [R132+0x40a00], desc[UR16][R130.64], P1 ;  /* 0x40a0000082847fae */ /* 0x000fe200089a1010 */
[----:B------:R-:W-:Y:S01]  /*9980*/  IMAD.WIDE R158, R2, 0x4, R148 ;  /* 0x00000004029e7825 */ /* 0x000fe200078e0294 */
[----:B-1----:R-:W1:Y:S02]  /*9990*/  LDC R141, c[0x0][0x3a0] ;  /* 0x0000e800ff8d7b82 */ /* 0x002e640000000800 */
        /* <DEDUP_REMOVED lines=29> */
[----:B------:R-:W0:Y:S01]  /*9b70*/  LDGDEPBAR ;  /* 0x00000000000079af */ /* 0x000e220000000000 */
[----:B------:R-:W-:Y:S01]  /*9b80*/  BAR.SYNC.DEFER_BLOCKING 0x0 ;  /* 0x0000000000007b1d */ /* 0x000fe20000010000 */
[----:B------:R-:W-:-:S02]  /*9b90*/  ISETP.GE.U32.AND P1, PT, R0, 0x7ffffefd, PT ;  /* 0x7ffffefd0000780c */ /* 0x000fc40003f26070 */
[----:B---3--:R-:W-:Y:S01]  /*9ba0*/  IADD3 R0, PT, PT, R144, -0x86, RZ ;  /* 0xffffff7a90007810 */ /* 0x008fe20007ffe0ff */
[----:B------:R-:W-:-:S04]  /*9bb0*/  IMAD.WIDE R144, R2, 0x4, R138 ;  /* 0x0000000402907825 */ /* 0x000fc800078e028a */
[C---:B------:R-:W-:Y:S01]  /*9bc0*/  IMAD.WIDE R136, R2.reuse, 0x4, R136 ;  /* 0x0000000402887825 */ /* 0x040fe200078e0288 */
[----:B------:R3:W-:Y:S03]  /*9bd0*/  STL.64 [R1+0x818], R144 ;  /* 0x0008189001007387 */ /* 0x0007e60000100a00 */
[C---:B------:R-:W-:Y:S01]  /*9be0*/  IMAD.WIDE R138, R2.reuse, 0x4, R146 ;  /* 0x00000004028a7825 */ /* 0x040fe200078e0292 */
[----:B------:R-:W2:Y:S04]  /*9bf0*/  LDL.LU.64 R148, [R1+0x560] ;  /* 0x0005600001947983 */ /* 0x000ea80000300a00 */
[----:B------:R-:W-:Y:S04]  /*9c00*/  STL.64 [R1+0x820], R158 ;  /* 0x0008209e01007387 */ /* 0x000fe80000100a00 */
[----:B------:R1:W-:Y:S04]  /*9c10*/  STL.64 [R1+0x810], R136 ;  /* 0x0008108801007387 */ /* 0x0003e80000100a00 */
[----:B------:R-:W2:Y:S01]  /*9c20*/  LDL.LU.64 R146, [R1+0x558] ;  /* 0x0005580001927983 */ /* 0x000ea20000300a00 */
[----:B------:R-:W-:-:S03]  /*9c30*/  IMAD.WIDE R248, R2, 0x4, R248 ;  /* 0x0000000402f87825 */ /* 0x000fc600078e02f8 */
[----:B------:R1:W-:Y:S01]  /*9c40*/  STL.64 [R1+0xc50], R138 ;  /* 0x000c508a01007387 */ /* 0x0003e20000100a00 */
[----:B------:R-:W-:-:S03]  /*9c50*/  IMAD.WIDE R250, R2, 0x4, R250 ;  /* 0x0000000402fa7825 */ /* 0x000fc600078e02fa */
[----:B------:R-:W-:Y:S01]  /*9c60*/  @!PT LDS RZ, [RZ] ;  /* 0x00000000fffff984 */ /* 0x000fe20000000800 */
[----:B------:R-:W-:Y:S01]  /*9c70*/  @!PT LDS RZ, [RZ] ;  /* 0x00000000fffff984 */ /* 0x000fe20000000800 */
[----:B------:R-:W-:Y:S01]  /*9c80*/  @!PT LDS RZ, [RZ] ;  /* 0x00000000fffff984 */ /* 0x000fe20000000800 */
[----:B------:R-:W-:Y:S04]  /*9c90*/  LDGSTS.E [R82+0x20000], desc[UR16][R144.64], !P2 ;  /* 0x2000000090527fae */ /* 0x000fe8000d1a1010 */
[----:B------:R-:W2:Y:S04]  /*9ca0*/  LDL.LU.64 R150, [R1+0x550] ;  /* 0x0005500001967983 */ /* 0x000ea80000300a00 */
[----:B------:R1:W-:Y:S04]  /*9cb0*/  LDGSTS.E [R82+0x20200], desc[UR16][R136.64], !P2 ;  /* 0x2020000088527fae */ /* 0x0003e8000d1a1010 */
[----:B---3--:R-:W3:Y:S04]  /*9cc0*/  LDL.LU.64 R144, [R1+0x548] ;  /* 0x0005480001907983 */ /* 0x008ee80000300a00 */
[----:B------:R4:W-:Y:S01]  /*9cd0*/  LDGSTS.E [R82+0x20400], desc[UR16][R158.64], !P4 ;  /* 0x204000009e527fae */ /* 0x0009e2000e1a1010 */
[----:B-1----:R-:W-:-:S03]  /*9ce0*/  VIADD R136, R156, 0xffffff79 ;  /* 0xffffff799c887836 */ /* 0x002fc60000000000 */
[----:B------:R1:W-:Y:S01]  /*9cf0*/  STL.64 [R1+0x808], R248 ;  /* 0x000808f801007387 */ /* 0x0003e20000100a00 */
[C---:B----4-:R-:W-:Y:S01]  /*9d00*/  IMAD.WIDE R156, R2.reuse, 0x4, R142 ;  /* 0x00000004029c7825 */ /* 0x050fe200078e028e */
[----:B------:R-:W4:Y:S02]  /*9d10*/  LDC R137, c[0x0][0x3a0] ;  /* 0x0000e800ff897b82 */ /* 0x000f240000000800 */
[----:B------:R1:W-:Y:S01]  /*9d20*/  STL.64 [R1+0xc40], R250 ;  /* 0x000c40fa01007387 */ /* 0x0003e20000100a00 */
[----:B------:R-:W-:-:S03]  /*9d30*/  IMAD.WIDE R158, R2, 0x4, R154 ;  /* 0x00000004029e7825 */ /* 0x000fc600078e029a */
[----:B------:R1:W-:Y:S04]  /*9d40*/  LDGSTS.E [R82+0x20600], desc[UR16][R138.64], !P4 ;  /* 0x206000008a527fae */ /* 0x0003e8000e1a1010 */
[----:B------:R-:W4:Y:S04]  /*9d50*/  LDL.LU.64 R154, [R1+0x540] ;  /* 0x00054000019a7983 */ /* 0x000f280000300a00 */
[----:B------:R-:W4:Y:S04]  /*9d60*/  LDL.LU.64 R142, [R1+0x538] ;  /* 0x00053800018e7983 */ /* 0x000f280000300a00 */
[----:B------:R2:W-:Y:S01]  /*9d70*/  STL.64 [R1+0x800], R158 ;  /* 0x0008009e01007387 */ /* 0x0005e20000100a00 */
[----:B------:R-:W-:Y:S01]  /*9d80*/  VIADD R140, R140, 0xffffff7b ;  /* 0xffffff7b8c8c7836 */ /* 0x000fe20000000000 */
[----:B-1----:R-:W1:Y:S02]  /*9d90*/  LDC R139, c[0x0][0x3a0] ;  /* 0x0000e800ff8b7b82 */ /* 0x002e640000000800 */
[----:B------:R-:W-:Y:S04]  /*9da0*/  LDGSTS.E [R82+0x20800], desc[UR16][R248.64], !P5 ;  /* 0x20800000f8527fae */ /* 0x000fe8000e9a1010 */
[----:B------:R3:W-:Y:S02]  /*9db0*/  STL.64 [R1+0xc30], R156 ;  /* 0x000c309c01007387 */ /* 0x0007e40000100a00 */
[----:B------:R-:W1:Y:S02]  /*9dc0*/  LDC R138, c[0x0][0x3a0] ;  /* 0x0000e800ff8a7b82 */ /* 0x000e640000000800 */
[----:B------:R-:W-:Y:S04]  /*9dd0*/  LDGSTS.E [R82+0x20a00], desc[UR16][R250.64], !P5 ;  /* 0x20a00000fa527fae */ /* 0x000fe8000e9a1010 */
[----:B------:R-:W4:Y:S01]  /*9de0*/  LDL.LU.64 R248, [R1+0x530] ;  /* 0x0005300001f87983 */ /* 0x000f220000300a00 */
[----:B------:R-:W-:-:S02]  /*9df0*/  ISETP.GE.U32.AND P2, PT, R140, 0x7ffffefc, PT ;  /* 0x7ffffefc8c00780c */ /* 0x000fc40003f46070 */
[----:B------:R-:W-:Y:S01]  /*9e00*/  ISETP.GE.U32.AND P4, PT, R0, 0x7ffffefb, PT ;  /* 0x7ffffefb0000780c */ /* 0x000fe20003f86070 */
[----:B------:R1:W-:Y:S01]  /*9e10*/  LDGSTS.E [R82+0x20c00], desc[UR16][R158.64], !P1 ;  /* 0x20c000009e527fae */ /* 0x0003e2000c9a1010 */
[----:B------:R-:W-:Y:S01]  /*9e20*/  ISETP.GE.U32.AND P5, PT, R136, 0x7ffffefa, PT ;  /* 0x7ffffefa8800780c */ /* 0x000fe20003fa6070 */
[----:B------:R-:W1:Y:S02]  /*9e30*/  LDC R140, c[0x0][0x3a0] ;  /* 0x0000e800ff8c7b82 */ /* 0x000e640000000800 */
[----:B------:R-:W4:Y:S04]  /*9e40*/  LDL.LU.64 R250, [R1+0x528] ;  /* 0x0005280001fa7983 */ /* 0x000f280000300a00 */
[----:B------:R3:W-:Y:S01]  /*9e50*/  LDGSTS.E [R82+0x20e00], desc[UR16][R156.64], !P1 ;  /* 0x20e000009c527fae */ /* 0x0007e2000c9a1010 */
[----:B--2---:R-:W-:-:S05]  /*9e60*/  IMAD.WIDE R148, R2, 0x4, R148 ;  /* 0x0000000402947825 */ /* 0x004fca00078e0294 */
[----:B------:R2:W-:Y:S04]  /*9e70*/  STL.64 [R1+0x7f8], R148 ;  /* 0x0007f89401007387 */ /* 0x0005e80000100a00 */
[----:B------:R-:W-:Y:S01]  /*9e80*/  LDGSTS.E [R82+0x21000], desc[UR16][R148.64], !P2 ;  /* 0x2100000094527fae */ /* 0x000fe2000d1a1010 */
[----:B------:R-:W-:-:S05]  /*9e90*/  IMAD.WIDE R146, R2, 0x4, R146 ;  /* 0x0000000402927825 */ /* 0x000fca00078e0292 */
[----:B------:R2:W-:Y:S04]  /*9ea0*/  STL.64 [R1+0xc28], R146 ;  /* 0x000c289201007387 */ /* 0x0005e80000100a00 */
[----:B------:R-:W-:Y:S01]  /*9eb0*/  LDGSTS.E [R82+0x21200], desc[UR16][R146.64], !P2 ;  /* 0x2120000092527fae */ /* 0x000fe2000d1a1010 */
[----:B-1----:R-:W-:-:S03]  /*9ec0*/  IMAD.WIDE R158, R2, 0x4, R150 ;  /* 0x00000004029e7825 */ /* 0x002fc600078e0296 */
[----:B------:R-:W4:Y:S04]  /*9ed0*/  LDL.LU.64 R150, [R1+0x520] ;  /* 0x0005200001967983 */ /* 0x000f280000300a00 */
[----:B------:R1:W-:Y:S01]  /*9ee0*/  LDGSTS.E [R82+0x21400], desc[UR16][R158.64], !P4 ;  /* 0x214000009e527fae */ /* 0x0003e2000e1a1010 */
[----:B---3--:R-:W-:-:S03]  /*9ef0*/  IMAD.WIDE R156, R2, 0x4, R144 ;  /* 0x00000004029c7825 */ /* 0x008fc600078e0290 */
[----:B------:R-:W3:Y:S04]  /*9f00*/  LDL.LU.64 R144, [R1+0x518] ;  /* 0x0005180001907983 */ /* 0x000ee80000300a00 */
[----:B------:R1:W-:Y:S04]  /*9f10*/  STL.64 [R1+0x7f0], R158 ;  /* 0x0007f09e01007387 */ /* 0x0003e80000100a00 */
[----:B------:R1:W-:Y:S04]  /*9f20*/  STL.64 [R1+0xc18], R156 ;  /* 0x000c189c01007387 */ /* 0x0003e80000100a00 */
[----:B--2---:R-:W2:Y:S04]  /*9f30*/  LDL.LU.64 R148, [R1+0x510] ;  /* 0x0005100001947983 */ /* 0x004ea80000300a00 */
[----:B------:R-:W2:Y:S01]  /*9f40*/  LDL.LU.64 R146, [R1+0x508] ;  /* 0x0005080001927983 */ /* 0x000ea20000300a00 */
[----:B----4-:R-:W-:-:S03]  /*9f50*/  IMAD.WIDE R154, R2, 0x4, R154 ;  /* 0x00000004029a7825 */ /* 0x010fc600078e029a */
[----:B------:R4:W-:Y:S01]  /*9f60*/  LDGSTS.E [R82+0x21600], desc[UR16][R156.64], !P4 ;  /* 0x216000009c527fae */ /* 0x0009e2000e1a1010 */
[----:B------:R-:W-:-:S03]  /*9f70*/  IMAD.WIDE R142, R2, 0x4, R142 ;  /* 0x00000004028e7825 */ /* 0x000fc600078e028e */
[----:B------:R1:W-:Y:S04]  /*9f80*/  STL.64 [R1+0x7e8], R154 ;  /* 0x0007e89a01007387 */ /* 0x0003e80000100a00 */
[----:B------:R1:W-:Y:S04]  /*9f90*/  STL.64 [R1+0xc10], R142 ;  /* 0x000c108e01007387 */ /* 0x0003e80000100a00 */
[----:B------:R-:W-:Y:S04]  /*9fa0*/  LDGSTS.E [R82+0x21800], desc[UR16][R154.64], !P5 ;  /* 0x218000009a527fae */ /* 0x000fe8000e9a1010 */
[----:B------:R-:W-:Y:S01]  /*9fb0*/  LDGSTS.E [R82+0x21a00], desc[UR16][R142.64], !P5 ;  /* 0x21a000008e527fae */ /* 0x000fe2000e9a1010 */
[----:B-1----:R-:W-:-:S03]  /*9fc0*/  IMAD.WIDE R158, R2, 0x4, R248 ;  /* 0x00000004029e7825 */ /* 0x002fc600078e02f8 */
[----:B------:R-:W2:Y:S01]  /*9fd0*/  LDL.LU.64 R248, [R1+0x500] ;  /* 0x0005000001f87983 */ /* 0x000ea20000300a00 */
[----:B----4-:R-:W-:-:S03]  /*9fe0*/  IMAD.WIDE R156, R2, 0x4, R250 ;  /* 0x00000004029c7825 */ /* 0x010fc600078e02fa */
[----:B------:R-:W4:Y:S04]  /*9ff0*/  LDL.LU.64 R250, [R1+0x4f8] ;  /* 0x0004f80001fa7983 */ /* 0x000f280000300a00 */
[----:B------:R-:W-:Y:S04]  /*a000*/  STL.64 [R1+0x7e0], R158 ;  /* 0x0007e09e01007387 */ /* 0x000fe80000100a00 */
[----:B------:R2:W-:Y:S04]  /*a010*/  STL.64 [R1+0xc00], R156 ;  /* 0x000c009c01007387 */ /* 0x0005e80000100a00 */
[----:B------:R-:W4:Y:S04]  /*a020*/  LDL.LU.64 R154, [R1+0x4f0] ;  /* 0x0004f000019a7983 */ /* 0x000f280000300a00 */
[----:B------:R-:W4:Y:S01]  /*a030*/  LDL.LU.64 R142, [R1+0x4e8] ;  /* 0x0004e800018e7983 */ /* 0x000f220000300a00 */
[----:B------:R-:W-:-:S02]  /*a040*/  VIADD R0, R152, 0xffffff78 ;  /* 0xffffff7898007836 */ /* 0x000fc40000000000 */
[----:B------:R-:W1:Y:S03]  /*a050*/  LDC R152, c[0x0][0x3a0] ;  /* 0x0000e800ff987b82 */ /* 0x000e660000000800 */
[----:B------:R-:W-:Y:S01]  /*a060*/  ISETP.GE.U32.AND P1, PT, R0, 0x7ffffef9, PT ;  /* 0x7ffffef90000780c */ /* 0x000fe20003f26070 */
[----:B------:R-:W-:Y:S01]  /*a070*/  VIADD R136, R153, 0xffffff77 ;  /* 0xffffff7799887836 */ /* 0x000fe20000000000 */
[----:B------:R-:W-:-:S03]  /*a080*/  IADD3 R0, PT, PT, R141, -0x8a, RZ ;  /* 0xffffff768d007810 */ /* 0x000fc60007ffe0ff */
[----:B------:R-:W2:Y:S01]  /*a090*/  LDC R141, c[0x0][0x3a0] ;  /* 0x0000e800ff8d7b82 */ /* 0x000ea20000000800 */
[----:B------:R-:W-:Y:S02]  /*a0a0*/  ISETP.GE.U32.AND P2, PT, R136, 0x7ffffef8, PT ;  /* 0x7ffffef88800780c */ /* 0x000fe40003f46070 */
[----:B------:R-:W-:Y:S01]  /*a0b0*/  ISETP.GE.U32.AND P4, PT, R0, 0x7ffffef7, PT ;  /* 0x7ffffef70000780c */ /* 0x000fe20003f86070 */
[----:B------:R-:W-:-:S04]  /*a0c0*/  VIADD R0, R140, 0xffffff74 ;  /* 0xffffff748c007836 */ /* 0x000fc80000000000 */
[----:B------:R-:W-:Y:S01]  /*a0d0*/  LDGSTS.E [R82+0x21c00], desc[UR16][R158.64], !P1 ;  /* 0x21c000009e527fae */ /* 0x000fe2000c9a1010 */
[----:B------:R-:W-:Y:S01]  /*a0e0*/  VIADD R136, R139, 0xffffff75 ;  /* 0xffffff758b887836 */ /* 0x000fe20000000000 */
[----:B------:R-:W2:Y:S02]  /*a0f0*/  LDC R140, c[0x0][0x3a0] ;  /* 0x0000e800ff8c7b82 */ /* 0x000ea40000000800 */
[----:B------:R2:W-:Y:S01]  /*a100*/  LDGSTS.E [R82+0x21e00], desc[UR16][R156.64], !P1 ;  /* 0x21e000009c527fae */ /* 0x0005e2000c9a1010 */
[----:B------:R-:W-:Y:S02]  /*a110*/  ISETP.GE.U32.AND P1, PT, R0, 0x7ffffef5, PT ;  /* 0x7ffffef50000780c */ /* 0x000fe40003f26070 */
[----:B-1----:R-:W-:Y:S02]  /*a120*/  IADD3 R0, PT, PT, R152, -0x8e, RZ ;  /* 0xffffff7298007810 */ /* 0x002fe40007ffe0ff */
[----:B------:R-:W-:Y:S01]  /*a130*/  ISETP.GE.U32.AND P5, PT, R136, 0x7ffffef6, PT ;  /* 0x7ffffef68800780c */ /* 0x000fe20003fa6070 */
[----:B------:R-:W1:Y:S01]  /*a140*/  LDC R139, c[0x0][0x3a0] ;  /* 0x0000e800ff8b7b82 */ /* 0x000e620000000800 */
[----:B------:R-:W-:-:S04]  /*a150*/  IMAD.WIDE R150, R2, 0x4, R150 ;  /* 0x0000000402967825 */ /* 0x000fc800078e0296 */
[C---:B---3--:R-:W-:Y:S01]  /*a160*/  IMAD.WIDE R144, R2.reuse, 0x4, R144 ;  /* 0x0000000402907825 */ /* 0x048fe200078e0290 */
[----:B------:R3:W-:Y:S04]  /*a170*/  STL.64 [R1+0x7d8], R150 ;  /* 0x0007d89601007387 */ /* 0x0007e80000100a00 */
[----:B------:R1:W-:Y:S04]  /*a180*/  STL.64 [R1+0xbf8], R144 ;  /* 0x000bf89001007387 */ /* 0x0003e80000100a00 */
[----:B------:R-:W-:Y:S01]  /*a190*/  LDGSTS.E [R82+0x22000], desc[UR16][R150.64], !P2 ;  /* 0x2200000096527fae */ /* 0x000fe2000d1a1010 */
[----:B--2---:R-:W-:-:S03]  /*a1a0*/  IMAD.WIDE R156, R2, 0x4, R148 ;  /* 0x00000004029c7825 */ /* 0x004fc600078e0294 */
[----:B------:R-:W-:Y:S01]  /*a1b0*/  LDGSTS.E [R82+0x22200], desc[UR16][R144.64], !P2 ;  /* 0x2220000090527fae */ /* 0x000fe2000d1a1010 */
[----:B------:R-:W-:-:S03]  /*a1c0*/  IMAD.WIDE R152, R2, 0x4, R146 ;  /* 0x0000000402987825 */ /* 0x000fc600078e0292 */
[----:B------:R-:W2:Y:S04]  /*a1d0*/  LDL.LU.64 R148, [R1+0x4e0] ;  /* 0x0004e00001947983 */ /* 0x000ea80000300a00 */
[----:B------:R-:W2:Y:S04]  /*a1e0*/  LDL.LU.64 R146, [R1+0x4d8] ;  /* 0x0004d80001927983 */ /* 0x000ea80000300a00 */
[----:B------:R-:W-:Y:S04]  /*a1f0*/  STL.64 [R1+0x7d0], R156 ;  /* 0x0007d09c01007387 */ /* 0x000fe80000100a00 */
[----:B------:R4:W-:Y:S04]  /*a200*/  STL.64 [R1+0xbe8], R152 ;  /* 0x000be89801007387 */ /* 0x0009e80000100a00 */
[----:B---3--:R-:W3:Y:S04]  /*a210*/  LDL.LU.64 R150, [R1+0x4d0] ;  /* 0x0004d00001967983 */ /* 0x008ee80000300a00 */
[----:B-1----:R-:W3:Y:S04]  /*a220*/  LDL.LU.64 R144, [R1+0x4c8] ;  /* 0x0004c80001907983 */ /* 0x002ee80000300a00 */
[----:B------:R-:W-:Y:S01]  /*a230*/  LDGSTS.E [R82+0x22400], desc[UR16][R156.64], !P4 ;  /* 0x224000009c527fae */ /* 0x000fe2000e1a1010 */
[----:B------:R-:W-:-:S03]  /*a240*/  IMAD.WIDE R248, R2, 0x4, R248 ;  /* 0x0000000402f87825 */ /* 0x000fc600078e02f8 */
[----:B------:R1:W-:Y:S01]  /*a250*/  LDGSTS.E [R82+0x22600], desc[UR16][R152.64], !P4 ;  /* 0x2260000098527fae */ /* 0x0003e2000e1a1010 */
[----:B----4-:R-:W-:-:S03]  /*a260*/  IMAD.WIDE R250, R2, 0x4, R250 ;  /* 0x0000000402fa7825 */ /* 0x010fc600078e02fa */
[----:B------:R4:W-:Y:S04]  /*a270*/  STL.64 [R1+0x7c8], R248 ;  /* 0x0007c8f801007387 */ /* 0x0009e80000100a00 */
[----:B------:R4:W-:Y:S01]  /*a280*/  STL.64 [R1+0xbd8], R250 ;  /* 0x000bd8fa01007387 */ /* 0x0009e20000100a00 */
[----:B------:R-:W-:-:S03]  /*a290*/  IMAD.WIDE R158, R2, 0x4, R154 ;  /* 0x00000004029e7825 */ /* 0x000fc600078e029a */
[----:B------:R-:W-:Y:S01]  /*a2a0*/  LDGSTS.E [R82+0x22800], desc[UR16][R248.64], !P5 ;  /* 0x22800000f8527fae */ /* 0x000fe2000e9a1010 */
[----:B-1----:R-:W1:Y:S01]  /*a2b0*/  LDC R152, c[0x0][0x3a0] ;  /* 0x0000e800ff987b82 */ /* 0x002e620000000800 */
[----:B------:R-:W-:Y:S02]  /*a2c0*/  IMAD.WIDE R156, R2, 0x4, R142 ;  /* 0x00000004029c7825 */ /* 0x000fe400078e028e */
[----:B------:R-:W-:Y:S04]  /*a2d0*/  LDGSTS.E [R82+0x22a00], desc[UR16][R250.64], !P5 ;  /* 0x22a00000fa527fae */ /* 0x000fe8000e9a1010 */
[----:B------:R-:W3:Y:S04]  /*a2e0*/  LDL.LU.64 R142, [R1+0x4c0] ;  /* 0x0004c000018e7983 */ /* 0x000ee80000300a00 */
[----:B------:R-:W3:Y:S04]  /*a2f0*/  LDL.LU.64 R154, [R1+0x4b8] ;  /* 0x0004b800019a7983 */ /* 0x000ee80000300a00 */
[----:B------:R3:W-:Y:S04]  /*a300*/  STL.64 [R1+0x7c0], R158 ;  /* 0x0007c09e01007387 */ /* 0x0007e80000100a00 */
[----:B------:R1:W-:Y:S04]  /*a310*/  STL.64 [R1+0xbd0], R156 ;  /* 0x000bd09c01007387 */ /* 0x0003e80000100a00 */
[----:B----4-:R-:W4:Y:S04]  /*a320*/  LDL.LU.64 R248, [R1+0x4b0] ;  /* 0x0004b00001f87983 */ /* 0x010f280000300a00 */
[----:B------:R-:W4:Y:S01]  /*a330*/  LDL.LU.64 R250, [R1+0x4a8] ;  /* 0x0004a80001fa7983 */ /* 0x000f220000300a00 */
[----:B------:R-:W-:Y:S01]  /*a340*/  VIADD R136, R137, 0xffffff73 ;  /* 0xffffff7389887836 */ /* 0x000fe20000000000 */
[----:B------:R-:W-:Y:S01]  /*a350*/  ISETP.GE.U32.AND P4, PT, R0, 0x7ffffef3, PT ;  /* 0x7ffffef30000780c */ /* 0x000fe20003f86070 */
[----:B------:R-:W1:Y:S01]  /*a360*/  LDC R137, c[0x0][0x3a0] ;  /* 0x0000e800ff897b82 */ /* 0x000e620000000800 */
[----:B------:R3:W-:Y:S02]  /*a370*/  LDGSTS.E [R82+0x22c00], desc[UR16][R158.64], !P1 ;  /* 0x22c000009e527fae */ /* 0x0007e4000c9a1010 */
[----:B------:R-:W-:Y:S01]  /*a380*/  ISETP.GE.U32.AND P2, PT, R136, 0x7ffffef4, PT ;  /* 0x7ffffef48800780c */ /* 0x000fe20003f46070 */
[----:B------:R-:W-:Y:S01]  /*a390*/  VIADD R136, R138, 0xffffff71 ;  /* 0xffffff718a887836 */ /* 0x000fe20000000000 */
[----:B------:R1:W-:Y:S01]  /*a3a0*/  LDGSTS.E [R82+0x22e00], desc[UR16][R156.64], !P1 ;  /* 0x22e000009c527fae */ /* 0x0003e2000c9a1010 */
[----:B------:R-:W-:-:S02]  /*a3b0*/  VIADD R0, R141, 0xffffff70 ;  /* 0xffffff708d007836 */ /* 0x000fc40000000000 */
[----:B------:R-:W1:Y:S01]  /*a3c0*/  LDC R138, c[0x0][0x3a0] ;  /* 0x0000e800ff8a7b82 */ /* 0x000e620000000800 */
[----:B------:R-:W-:Y:S02]  /*a3d0*/  ISETP.GE.U32.AND P5, PT, R136, 0x7ffffef2, PT ;  /* 0x7ffffef28800780c */ /* 0x000fe40003fa6070 */
[----:B------:R-:W-:Y:S02]  /*a3e0*/  ISETP.GE.U32.AND P1, PT, R0, 0x7ffffef1, PT ;  /* 0x7ffffef10000780c */ /* 0x000fe40003f26070 */
[----:B------:R-:W-:Y:S01]  /*a3f0*/  IADD3 R0, PT, PT, R140, -0x92, RZ ;  /* 0xffffff6e8c007810 */ /* 0x000fe20007ffe0ff */
[C---:B--2---:R-:W-:Y:S02]  /*a400*/  IMAD.WIDE R148, R2.reuse, 0x4, R148 ;  /* 0x0000000402947825 */ /* 0x044fe400078e0294 */
[----:B------:R-:W2:Y:S02]  /*a410*/  LDC R141, c[0x0][0x3a0] ;  /* 0x0000e800ff8d7b82 */ /* 0x000ea40000000800 */
[C---:B------:R-:W-:Y:S01]  /*a420*/  IMAD.WIDE R146, R2.reuse, 0x4, R146 ;  /* 0x0000000402927825 */ /* 0x040fe200078e0292 */
[----:B------:R1:W-:Y:S04]  /*a430*/  STL.64 [R1+0x7b8], R148 ;  /* 0x0007b89401007387 */ /* 0x0003e80000100a00 */
[----:B------:R1:W-:Y:S01]  /*a440*/  STL.64 [R1+0xbc0], R146 ;  /* 0x000bc09201007387 */ /* 0x0003e20000100a00 */
[----:B---3--:R-:W-:-:S03]  /*a450*/  IMAD.WIDE R158, R2, 0x4, R150 ;  /* 0x00000004029e7825 */ /* 0x008fc600078e0296 */
[----:B------:R-:W-:Y:S01]  /*a460*/  LDGSTS.E [R82+0x23000], desc[UR16][R148.64], !P2 ;  /* 0x2300000094527fae */ /* 0x000fe2000d1a1010 */
[----:B------:R-:W3:Y:S01]  /*a470*/  LDC R140, c[0x0][0x3a0] ;  /* 0x0000e800ff8c7b82 */ /* 0x000ee20000000800 */
[C---:B-1----:R-:W-:Y:S02]  /*a480*/  IMAD.WIDE R156, R2.reuse, 0x4, R144 ;  /* 0x00000004029c7825 */ /* 0x042fe400078e0290 */
[----:B------:R-:W2:Y:S04]  /*a490*/  LDL.LU.64 R150, [R1+0x4a0] ;  /* 0x0004a00001967983 */ /* 0x000ea80000300a00 */
[----:B------:R-:W3:Y:S04]  /*a4a0*/  LDL.LU.64 R144, [R1+0x498] ;  /* 0x0004980001907983 */ /* 0x000ee80000300a00 */
[----:B------:R1:W-:Y:S04]  /*a4b0*/  STL.64 [R1+0x7b0], R158 ;  /* 0x0007b09e01007387 */ /* 0x0003e80000100a00 */
[----:B------:R4:W-:Y:S04]  /*a4c0*/  STL.64 [R1+0xbb8], R156 ;  /* 0x000bb89c01007387 */ /* 0x0009e80000100a00 */
[----:B------:R-:W3:Y:S04]  /*a4d0*/  LDL.LU.64 R148, [R1+0x490] ;  /* 0x0004900001947983 */ /* 0x000ee80000300a00 */
[----:B------:R-:W-:Y:S04]  /*a4e0*/  LDGSTS.E [R82+0x23200], desc[UR16][R146.64], !P2 ;  /* 0x2320000092527fae */ /* 0x000fe8000d1a1010 */
[----:B------:R1:W-:Y:S04]  /*a4f0*/  LDGSTS.E [R82+0x23400], desc[UR16][R158.64], !P4 ;  /* 0x234000009e527fae */ /* 0x0003e8000e1a1010 */
[----:B------:R4:W-:Y:S04]  /*a500*/  LDGSTS.E [R82+0x23600], desc[UR16][R156.64], !P4 ;  /* 0x236000009c527fae */ /* 0x0009e8000e1a1010 */
[----:B------:R-:W3:Y:S01]  /*a510*/  LDL.LU.64 R146, [R1+0x488] ;  /* 0x0004880001927983 */ /* 0x000ee20000300a00 */
[----:B------:R-:W-:Y:S01]  /*a520*/  IMAD.WIDE R142, R2, 0x4, R142 ;  /* 0x00000004028e7825 */ /* 0x000fe200078e028e */
[----:B------:R-:W-:-:S03]  /*a530*/  ISETP.GE.U32.AND P4, PT, R0, 0x7ffffeef, PT ;  /* 0x7ffffeef0000780c */ /* 0x000fc60003f86070 */
[----:B-1----:R-:W-:Y:S01]  /*a540*/  IMAD.WIDE R158, R2, 0x4, R154 ;  /* 0x00000004029e7825 */ /* 0x002fe200078e029a */
[----:B------:R1:W-:Y:S03]  /*a550*/  STL.64 [R1+0x7a8], R142 ;  /* 0x0007a88e01007387 */ /* 0x0003e60000100a00 */
[----:B------:R-:W-:Y:S01]  /*a560*/  VIADD R0, R152, 0xffffff6c ;  /* 0xffffff6c98007836 */ /* 0x000fe20000000000 */
[----:B------:R-:W-:Y:S04]  /*a570*/  STL.64 [R1+0xbb0], R158 ;  /* 0x000bb09e01007387 */ /* 0x000fe80000100a00 */
[----:B------:R-:W3:Y:S01]  /*a580*/  LDL.LU.64 R154, [R1+0x480] ;  /* 0x00048000019a7983 */ /* 0x000ee20000300a00 */
[----:B----4-:R-:W-:-:S03]  /*a590*/  IMAD.WIDE R156, R2, 0x4, R248 ;  /* 0x00000004029c7825 */ /* 0x010fc600078e02f8 */
[----:B------:R-:W-:Y:S01]  /*a5a0*/  LDGSTS.E [R82+0x23800], desc[UR16][R142.64], !P5 ;  /* 0x238000008e527fae */ /* 0x000fe2000e9a1010 */
[----:B------:R-:W-:-:S03]  /*a5b0*/  IMAD.WIDE R152, R2, 0x4, R250 ;  /* 0x0000000402987825 */ /* 0x000fc600078e02fa */
[----:B------:R-:W4:Y:S04]  /*a5c0*/  LDL.LU.64 R248, [R1+0x478] ;  /* 0x0004780001f87983 */ /* 0x000f280000300a00 */
[----:B------:R-:W-:Y:S04]  /*a5d0*/  STL.64 [R1+0x7a0], R156 ;  /* 0x0007a09c01007387 */ /* 0x000fe80000100a00 */
[----:B------:R2:W-:Y:S04]  /*a5e0*/  STL.64 [R1+0xba8], R152 ;  /* 0x000ba89801007387 */ /* 0x0005e80000100a00 */
[----:B-1----:R-:W4:Y:S04]  /*a5f0*/  LDL.LU.64 R142, [R1+0x470] ;  /* 0x00047000018e7983 */ /* 0x002f280000300a00 */
[----:B------:R-:W4:Y:S01]  /*a600*/  LDL.LU.64 R250, [R1+0x468] ;  /* 0x0004680001fa7983 */ /* 0x000f220000300a00 */
[----:B------:R-:W-:-:S02]  /*a610*/  VIADD R136, R139, 0xffffff6f ;  /* 0xffffff6f8b887836 */ /* 0x000fc40000000000 */
[----:B------:R-:W1:Y:S01]  /*a620*/  LDC R139, c[0x0][0x3a0] ;  /* 0x0000e800ff8b7b82 */ /* 0x000e620000000800 */
[----:B------:R-:W-:Y:S02]  /*a630*/  LDGSTS.E [R82+0x23a00], desc[UR16][R158.64], !P5 ;  /* 0x23a000009e527fae */ /* 0x000fe4000e9a1010 */
[----:B------:R-:W-:Y:S01]  /*a640*/  ISETP.GE.U32.AND P2, PT, R136, 0x7ffffef0, PT ;  /* 0x7ffffef08800780c */ /* 0x000fe20003f46070 */
[----:B------:R-:W-:Y:S01]  /*a650*/  VIADD R136, R137, 0xffffff6d ;  /* 0xffffff6d89887836 */ /* 0x000fe20000000000 */
[----:B------:R-:W-:Y:S03]  /*a660*/  LDGSTS.E [R82+0x23c00], desc[UR16][R156.64], !P1 ;  /* 0x23c000009c527fae */ /* 0x000fe6000c9a1010 */
[----:B------:R-:W1:Y:S01]  /*a670*/  LDC R137, c[0x0][0x3a0] ;  /* 0x0000e800ff897b82 */ /* 0x000e620000000800 */
[----:B------:R1:W-:Y:S01]  /*a680*/  LDGSTS.E [R82+0x23e00], desc[UR16][R152.64], !P1 ;  /* 0x23e0000098527fae */ /* 0x0003e2000c9a1010 */
[----:B------:R-:W-:Y:S01]  /*a690*/  ISETP.GE.U32.AND P5, PT, R136, 0x7ffffeee, PT ;  /* 0x7ffffeee8800780c */ /* 0x000fe20003fa6070 */
[----:B--2---:R-:W-:-:S05]  /*a6a0*/  IMAD.WIDE R150, R2, 0x4, R150 ;  /* 0x0000000402967825 */ /* 0x004fca00078e0296 */
[----:B-1----:R-:W1:Y:S01]  /*a6b0*/  LDC R152, c[0x0][0x3a0] ;  /* 0x0000e800ff987b82 */ /* 0x002e620000000800 */
[C---:B---3--:R-:W-:Y:S01]  /*a6c0*/  IMAD.WIDE R144, R2.reuse, 0x4, R144 ;  /* 0x0000000402907825 */ /* 0x048fe200078e0290 */
[----:B------:R2:W-:Y:S04]  /*a6d0*/  STL.64 [R1+0x798], R150 ;  /* 0x0007989601007387 */ /* 0x0005e80000100a00 */
[----:B------:R3:W-:Y:S04]  /*a6e0*/  STL.64 [R1+0xb98], R144 ;  /* 0x000b989001007387 */ /* 0x0007e80000100a00 */
[----:B------:R-:W-:Y:S01]  /*a6f0*/  LDGSTS.E [R82+0x24000], desc[UR16][R150.64], !P2 ;  /* 0x2400000096527fae */ /* 0x000fe2000d1a1010 */
[----:B------:R-:W-:-:S03]  /*a700*/  IMAD.WIDE R158, R2, 0x4, R148 ;  /* 0x00000004029e7825 */ /* 0x000fc600078e0294 */
[----:B------:R-:W-:Y:S04]  /*a710*/  LDGSTS.E [R82+0x24200], desc[UR16][R144.64], !P2 ;  /* 0x2420000090527fae */ /* 0x000fe8000d1a1010 */
[----:B------:R-:W4:Y:S04]  /*a720*/  LDL.LU.64 R148, [R1+0x460] ;  /* 0x0004600001947983 */ /* 0x000f280000300a00 */
[----:B------:R1:W-:Y:S01]  /*a730*/  LDGSTS.E [R82+0x24400], desc[UR16][R158.64], !P4 ;  /* 0x244000009e527fae */ /* 0x0003e2000e1a1010 */
[----:B------:R-:W-:-:S03]  /*a740*/  IMAD.WIDE R156, R2, 0x4, R146 ;  /* 0x00000004029c7825 */ /* 0x000fc600078e0292 */
[----:B------:R-:W4:Y:S04]  /*a750*/  LDL.LU.64 R146, [R1+0x458] ;  /* 0x0004580001927983 */ /* 0x000f280000300a00 */
[----:B------:R1:W-:Y:S04]  /*a760*/  STL.64 [R1+0x790], R158 ;  /* 0x0007909e01007387 */ /* 0x0003e80000100a00 */
[----:B------:R1:W-:Y:S04]  /*a770*/  STL.64 [R1+0xb90], R156 ;  /* 0x000b909c01007387 */ /* 0x0003e80000100a00 */
[----:B--2---:R-:W2:Y:S01]  /*a780*/  LDL.LU.64 R150, [R1+0x450] ;  /* 0x0004500001967983 */ /* 0x004ea20000300a00 */
[----:B------:R-:W-:-:S03]  /*a790*/  IMAD.WIDE R154, R2, 0x4, R154 ;  /* 0x00000004029a7825 */ /* 0x000fc600078e029a */
[----:B---3--:R-:W3:Y:S04]  /*a7a0*/  LDL.LU.64 R144, [R1+0x448] ;  /* 0x0004480001907983 */ /* 0x008ee80000300a00 */
[----:B------:R1:W-:Y:S01]  /*a7b0*/  LDGSTS.E [R82+0x24600], desc[UR16][R156.64], !P4 ;  /* 0x246000009c527fae */ /* 0x0003e2000e1a1010 */
[----:B----4-:R-:W-:-:S03]  /*a7c0*/  IMAD.WIDE R248, R2, 0x4, R248 ;  /* 0x0000000402f87825 */ /* 0x010fc600078e02f8 */
[----:B------:R4:W-:Y:S04]  /*a7d0*/  STL.64 [R1+0x788], R154 ;  /* 0x0007889a01007387 */ /* 0x0009e80000100a00 */
[----:B------:R4:W-:Y:S04]  /*a7e0*/  STL.64 [R1+0xb88], R248 ;  /* 0x000b88f801007387 */ /* 0x0009e80000100a00 */
[----:B------:R-:W-:Y:S01]  /*a7f0*/  LDGSTS.E [R82+0x24800], desc[UR16][R154.64], !P5 ;  /* 0x248000009a527fae */ /* 0x000fe2000e9a1010 */
[----:B-1----:R-:W-:-:S03]  /*a800*/  IMAD.WIDE R158, R2, 0x4, R142 ;  /* 0x00000004029e7825 */ /* 0x002fc600078e028e */
[----:B------:R-:W-:Y:S01]  /*a810*/  LDGSTS.E [R82+0x24a00], desc[UR16][R248.64], !P5 ;  /* 0x24a00000f8527fae */ /* 0x000fe2000e9a1010 */
[----:B------:R-:W-:-:S03]  /*a820*/  IMAD.WIDE R156, R2, 0x4, R250 ;  /* 0x00000004029c7825 */ /* 0x000fc600078e02fa */
[----:B------:R-:W3:Y:S04]  /*a830*/  LDL.LU.64 R142, [R1+0x440] ;  /* 0x00044000018e7983 */ /* 0x000ee80000300a00 */
[----:B------:R-:W3:Y:S04]  /*a840*/  LDL.LU.64 R250, [R1+0x438] ;  /* 0x0004380001fa7983 */ /* 0x000ee80000300a00 */
[----:B------:R-:W-:Y:S04]  /*a850*/  STL.64 [R1+0x780], R158 ;  /* 0x0007809e01007387 */ /* 0x000fe80000100a00 */
[----:B------:R2:W-:Y:S04]  /*a860*/  STL.64 [R1+0xb80], R156 ;  /* 0x000b809c01007387 */ /* 0x0005e80000100a00 */
[----:B----4-:R-:W4:Y:S04]  /*a870*/  LDL.LU.64 R154, [R1+0x430] ;  /* 0x00043000019a7983 */ /* 0x010f280000300a00 */
[----:B------:R-:W4:Y:S01]  /*a880*/  LDL.LU.64 R248, [R1+0x428] ;  /* 0x0004280001f87983 */ /* 0x000f220000300a00 */
[----:B------:R-:W-:Y:S01]  /*a890*/  ISETP.GE.U32.AND P1, PT, R0, 0x7ffffeed, PT ;  /* 0x7ffffeed0000780c */ /* 0x000fe20003f26070 */
[----:B------:R-:W-:Y:S01]  /*a8a0*/  VIADD R136, R138, 0xffffff6b ;  /* 0xffffff6b8a887836 */ /* 0x000fe20000000000 */
[----:B------:R-:W-:Y:S01]  /*a8b0*/  IADD3 R0, PT, PT, R141, -0x96, RZ ;  /* 0xffffff6a8d007810 */ /* 0x000fe20007ffe0ff */
[----:B------:R-:W1:Y:S03]  /*a8c0*/  LDC R138, c[0x0][0x3a0] ;  /* 0x0000e800ff8a7b82 */ /* 0x000e660000000800 */
[----:B------:R-:W-:-:S02]  /*a8d0*/  ISETP.GE.U32.AND P2, PT, R136, 0x7ffffeec, PT ;  /* 0x7ffffeec8800780c */ /* 0x000fc40003f46070 */
[----:B------:R-:W-:Y:S01]  /*a8e0*/  ISETP.GE.U32.AND P4, PT, R0, 0x7ffffeeb, PT ;  /* 0x7ffffeeb0000780c */ /* 0x000fe20003f86070 */
[----:B------:R-:W-:-:S04]  /*a8f0*/  VIADD R0, R140, 0xffffff68 ;  /* 0xffffff688c007836 */ /* 0x000fc80000000000 */
[----:B------:R-:W-:Y:S01]  /*a900*/  LDGSTS.E [R82+0x24c00], desc[UR16][R158.64], !P1 ;  /* 0x24c000009e527fae */ /* 0x000fe2000c9a1010 */
[----:B------:R-:W-:Y:S01]  /*a910*/  VIADD R136, R139, 0xffffff69 ;  /* 0xffffff698b887836 */ /* 0x000fe20000000000 */
[----:B------:R-:W1:Y:S02]  /*a920*/  LDC R141, c[0x0][0x3a0] ;  /* 0x0000e800ff8d7b82 */ /* 0x000e640000000800 */
[----:B------:R2:W-:Y:S01]  /*a930*/  LDGSTS.E [R82+0x24e00], desc[UR16][R156.64], !P1 ;  /* 0x24e000009c527fae */ /* 0x0005e2000c9a1010 */
[----:B------:R-:W-:Y:S02]  /*a940*/  ISETP.GE.U32.AND P1, PT, R0, 0x7ffffee9, PT ;  /* 0x7ffffee90000780c */ /* 0x000fe40003f26070 */
[----:B------:R-:W-:Y:S02]  /*a950*/  IADD3 R0, PT, PT, R152, -0x9a, RZ ;  /* 0xffffff6698007810 */ /* 0x000fe40007ffe0ff */
[----:B------:R-:W-:Y:S01]  /*a960*/  ISETP.GE.U32.AND P5, PT, R136, 0x7ffffeea, PT ;  /* 0x7ffffeea8800780c */ /* 0x000fe20003fa6070 */
[----:B------:R-:W1:Y:S08]  /*a970*/  LDC R140, c[0x0][0x3a0] ;  /* 0x0000e800ff8c7b82 */ /* 0x000e700000000800 */
[----:B------:R-:W1:Y:S01]  /*a980*/  LDC R139, c[0x0][0x3a0] ;  /* 0x0000e800ff8b7b82 */ /* 0x000e620000000800 */
[----:B------:R-:W-:-:S05]  /*a990*/  IMAD.WIDE R148, R2, 0x4, R148 ;  /* 0x0000000402947825 */ /* 0x000fca00078e0294 */
[----:B------:R1:W-:Y:S04]  /*a9a0*/  STL.64 [R1+0x778], R148 ;  /* 0x0007789401007387 */ /* 0x0003e80000100a00 */
[----:B------:R-:W-:Y:S01]  /*a9b0*/  LDGSTS.E [R82+0x25000], desc[UR16][R148.64], !P2 ;  /* 0x2500000094527fae */ /* 0x000fe2000d1a1010 */
[----:B------:R-:W-:-:S05]  /*a9c0*/  IMAD.WIDE R146, R2, 0x4, R146 ;  /* 0x0000000402927825 */ /* 0x000fca00078e0292 */
[----:B------:R1:W-:Y:S04]  /*a9d0*/  STL.64 [R1+0xb70], R146 ;  /* 0x000b709201007387 */ /* 0x0003e80000100a00 */
[----:B------:R-:W-:Y:S01]  /*a9e0*/  LDGSTS.E [R82+0x25200], desc[UR16][R146.64], !P2 ;  /* 0x2520000092527fae */ /* 0x000fe2000d1a1010 */
[----:B--2---:R-:W-:-:S03]  /*a9f0*/  IMAD.WIDE R156, R2, 0x4, R150 ;  /* 0x00000004029c7825 */ /* 0x004fc600078e0296 */
[----:B------:R-:W2:Y:S01]  /*aa00*/  LDL.LU.64 R150, [R1+0x420] ;  /* 0x0004200001967983 */ /* 0x000ea20000300a00 */
[----:B---3--:R-:W-:-:S03]  /*aa10*/  IMAD.WIDE R152, R2, 0x4, R144 ;  /* 0x0000000402987825 */ /* 0x008fc600078e0290 */
[----:B------:R-:W3:Y:S04]  /*aa20*/  LDL.LU.64 R144, [R1+0x418] ;  /* 0x0004180001907983 */ /* 0x000ee80000300a00 */
[----:B------:R-:W-:Y:S04]  /*aa30*/  STL.64 [R1+0x770], R156 ;  /* 0x0007709c01007387 */ /* 0x000fe80000100a00 */
[----:B------:R4:W-:Y:S04]  /*aa40*/  STL.64 [R1+0xb68], R152 ;  /* 0x000b689801007387 */ /* 0x0009e80000100a00 */
[----:B-1----:R-:W3:Y:S04]  /*aa50*/  LDL.LU.64 R148, [R1+0x410] ;  /* 0x0004100001947983 */ /* 0x002ee80000300a00 */
[----:B------:R-:W3:Y:S04]  /*aa60*/  LDL.LU.64 R146, [R1+0x408] ;  /* 0x0004080001927983 */ /* 0x000ee80000300a00 */
[----:B------:R-:W-:Y:S01]  /*aa70*/  LDGSTS.E [R82+0x25400], desc[UR16][R156.64], !P4 ;  /* 0x254000009c527fae */ /* 0x000fe2000e1a1010 */
[----:B------:R-:W-:-:S03]  /*aa80*/  IMAD.WIDE R142, R2, 0x4, R142 ;  /* 0x00000004028e7825 */ /* 0x000fc600078e028e */
[----:B------:R1:W-:Y:S01]  /*aa90*/  LDGSTS.E [R82+0x25600], desc[UR16][R152.64], !P4 ;  /* 0x2560000098527fae */ /* 0x0003e2000e1a1010 */
[----:B------:R-:W-:-:S03]  /*aaa0*/  IMAD.WIDE R250, R2, 0x4, R250 ;  /* 0x0000000402fa7825 */ /* 0x000fc600078e02fa */
[----:B------:R4:W-:Y:S04]  /*aab0*/  STL.64 [R1+0x768], R142 ;  /* 0x0007688e01007387 */ /* 0x0009e80000100a00 */
[----:B------:R4:W-:Y:S04]  /*aac0*/  STL.64 [R1+0xb60], R250 ;  /* 0x000b60fa01007387 */ /* 0x0009e80000100a00 */
[----:B------:R-:W-:Y:S01]  /*aad0*/  LDGSTS.E [R82+0x25800], desc[UR16][R142.64], !P5 ;  /* 0x258000008e527fae */ /* 0x000fe2000e9a1010 */
[C---:B----4-:R-:W-:Y:S01]  /*aae0*/  IMAD.WIDE R158, R2.reuse, 0x4, R154 ;  /* 0x00000004029e7825 */ /* 0x050fe200078e029a */
[----:B-1----:R-:W1:Y:S02]  /*aaf0*/  LDC R152, c[0x0][0x3a0] ;  /* 0x0000e800ff987b82 */ /* 0x002e640000000800 */
[----:B------:R-:W-:Y:S01]  /*ab00*/  LDGSTS.E [R82+0x25a00], desc[UR16][R250.64], !P5 ;  /* 0x25a00000fa527fae */ /* 0x000fe2000e9a1010 */
[----:B------:R-:W-:-:S03]  /*ab10*/  IMAD.WIDE R156, R2, 0x4, R248 ;  /* 0x00000004029c7825 */ /* 0x000fc600078e02f8 */
[----:B------:R-:W4:Y:S04]  /*ab20*/  LDL.LU.64 R248, [R1+0x400] ;  /* 0x0004000001f87983 */ /* 0x000f280000300a00 */
[----:B------:R-:W4:Y:S04]  /*ab30*/  LDL.LU.64 R154, [R1+0x3f8] ;  /* 0x0003f800019a7983 */ /* 0x000f280000300a00 */
[----:B------:R1:W-:Y:S04]  /*ab40*/  STL.64 [R1+0x760], R158 ;  /* 0x0007609e01007387 */ /* 0x0003e80000100a00 */
[----:B------:R1:W-:Y:S04]  /*ab50*/  STL.64 [R1+0xb58], R156 ;  /* 0x000b589c01007387 */ /* 0x0003e80000100a00 */
[----:B------:R-:W4:Y:S04]  /*ab60*/  LDL.LU.64 R142, [R1+0x3f0] ;  /* 0x0003f000018e7983 */ /* 0x000f280000300a00 */
        /* <DEDUP_REMOVED lines=15> */
[C---:B---3--:R-:W-:Y:S01]  /*ac60*/  IMAD.WIDE R144, R2.reuse, 0x4, R144 ;  /* 0x0000000402907825 */ /* 0x048fe200078e0290 */
[----:B------:R3:W-:Y:S04]  /*ac70*/  STL.64 [R1+0x758], R150 ;  /* 0x0007589601007387 */ /* 0x0007e80000100a00 */
[----:B------:R2:W-:Y:S01]  /*ac80*/  STL.64 [R1+0xb50], R144 ;  /* 0x000b509001007387 */ /* 0x0005e20000100a00 */
[----:B-1----:R-:W-:-:S03]  /*ac90*/  IMAD.WIDE R158, R2, 0x4, R148 ;  /* 0x00000004029e7825 */ /* 0x002fc600078e0294 */
[----:B------:R-:W-:Y:S01]  /*aca0*/  LDGSTS.E [R82+0x26000], desc[UR16][R150.64], !P2 ;  /* 0x2600000096527fae */ /* 0x000fe2000d1a1010 */
[----:B------:R-:W1:Y:S01]  /*acb0*/  LDC R140, c[0x0][0x3a0] ;  /* 0x0000e800ff8c7b82 */ /* 0x000e620000000800 */
[C---:B------:R-:W-:Y:S02]  /*acc0*/  IMAD.WIDE R156, R2.reuse, 0x4, R146 ;  /* 0x00000004029c7825 */ /* 0x040fe400078e0292 */
[----:B------:R-:W4:Y:S04]  /*acd0*/  LDL.LU.64 R148, [R1+0x3e0] ;  /* 0x0003e00001947983 */ /* 0x000f280000300a00 */
[----:B------:R-:W4:Y:S04]  /*ace0*/  LDL.LU.64 R146, [R1+0x3d8] ;  /* 0x0003d80001927983 */ /* 0x000f280000300a00 */
[----:B------:R2:W-:Y:S04]  /*acf0*/  STL.64 [R1+0x750], R158 ;  /* 0x0007509e01007387 */ /* 0x0005e80000100a00 */
[----:B------:R2:W-:Y:S04]  /*ad00*/  STL.64 [R1+0xb48], R156 ;  /* 0x000b489c01007387 */ /* 0x0005e80000100a00 */
[----:B---3--:R-:W3:Y:S04]  /*ad10*/  LDL.LU.64 R150, [R1+0x3d0] ;  /* 0x0003d00001967983 */ /* 0x008ee80000300a00 */
[----:B------:R-:W-:Y:S04]  /*ad20*/  LDGSTS.E [R82+0x26200], desc[UR16][R144.64], !P2 ;  /* 0x2620000090527fae */ /* 0x000fe8000d1a1010 */
[----:B------:R4:W-:Y:S02]  /*ad30*/  LDGSTS.E [R82+0x26400], desc[UR16][R158.64], !P4 ;  /* 0x264000009e527fae */ /* 0x0009e4000e1a1010 */
[----:B----4-:R-:W-:-:S02]  /*ad40*/  IMAD.WIDE R248, R2, 0x4, R248 ;  /* 0x0000000402f87825 */ /* 0x010fc400078e02f8 */
[----:B------:R4:W-:Y:S04]  /*ad50*/  LDGSTS.E [R82+0x26600], desc[UR16][R156.64], !P4 ;  /* 0x266000009c527fae */ /* 0x0009e8000e1a1010 */
[----:B--2---:R-:W2:Y:S01]  /*ad60*/  LDL.LU.64 R144, [R1+0x3c8] ;  /* 0x0003c80001907983 */ /* 0x004ea20000300a00 */
[----:B------:R-:W-:Y:S01]  /*ad70*/  ISETP.GE.U32.AND P4, PT, R0, 0x7ffffee3, PT ;  /* 0x7ffffee30000780c */ /* 0x000fe20003f86070 */
[----:B------:R-:W-:Y:S02]  /*ad80*/  IMAD.WIDE R158, R2, 0x4, R154 ;  /* 0x00000004029e7825 */ /* 0x000fe400078e029a */
[----:B------:R1:W-:Y:S02]  /*ad90*/  STL.64 [R1+0x748], R248 ;  /* 0x000748f801007387 */ /* 0x0003e40000100a00 */
[----:B------:R-:W-:-:S02]  /*ada0*/  VIADD R0, R152, 0xffffff60 ;  /* 0xffffff6098007836 */ /* 0x000fc40000000000 */
[----:B------:R-:W-:Y:S01]  /*adb0*/  STL.64 [R1+0xb40], R158 ;  /* 0x000b409e01007387 */ /* 0x000fe20000100a00 */
[----:B----4-:R-:W-:-:S03]  /*adc0*/  IMAD.WIDE R156, R2, 0x4, R142 ;  /* 0x00000004029c7825 */ /* 0x010fc600078e028e */
[----:B------:R-:W4:Y:S01]  /*add0*/  LDL.LU.64 R154, [R1+0x3c0] ;  /* 0x0003c000019a7983 */ /* 0x000f220000300a00 */
[----:B------:R-:W-:-:S03]  /*ade0*/  IMAD.WIDE R152, R2, 0x4, R250 ;  /* 0x0000000402987825 */ /* 0x000fc600078e02fa */
[----:B------:R-:W4:Y:S04]  /*adf0*/  LDL.LU.64 R142, [R1+0x3b8] ;  /* 0x0003b800018e7983 */ /* 0x000f280000300a00 */
[----:B------:R-:W-:Y:S04]  /*ae00*/  STL.64 [R1+0x740], R156 ;  /* 0x0007409c01007387 */ /* 0x000fe80000100a00 */
[----:B------:R-:W-:Y:S04]  /*ae10*/  LDGSTS.E [R82+0x26800], desc[UR16][R248.64], !P5 ;  /* 0x26800000f8527fae */ /* 0x000fe8000e9a1010 */
[----:B------:R1:W-:Y:S01]  /*ae20*/  STL.64 [R1+0xb38], R152 ;  /* 0x000b389801007387 */ /* 0x0003e20000100a00 */
[----:B------:R-:W-:-:S02]  /*ae30*/  VIADD R136, R139, 0xffffff63 ;  /* 0xffffff638b887836 */ /* 0x000fc40000000000 */
[----:B------:R-:W2:Y:S01]  /*ae40*/  LDC R139, c[0x0][0x3a0] ;  /* 0x0000e800ff8b7b82 */ /* 0x000ea20000000800 */
[----:B------:R-:W-:Y:S04]  /*ae50*/  LDGSTS.E [R82+0x26a00], desc[UR16][R158.64], !P5 ;  /* 0x26a000009e527fae */ /* 0x000fe8000e9a1010 */
[----:B-1----:R-:W4:Y:S04]  /*ae60*/  LDL.LU.64 R248, [R1+0x3b0] ;  /* 0x0003b00001f87983 */ /* 0x002f280000300a00 */
[----:B------:R-:W4:Y:S01]  /*ae70*/  LDL.LU.64 R250, [R1+0x3a8] ;  /* 0x0003a80001fa7983 */ /* 0x000f220000300a00 */
[----:B------:R-:W-:Y:S01]  /*ae80*/  ISETP.GE.U32.AND P2, PT, R136, 0x7ffffee4, PT ;  /* 0x7ffffee48800780c */ /* 0x000fe20003f46070 */
[----:B------:R-:W-:-:S02]  /*ae90*/  VIADD R136, R137, 0xffffff61 ;  /* 0xffffff6189887836 */ /* 0x000fc40000000000 */
[----:B------:R-:W-:Y:S01]  /*aea0*/  LDGSTS.E [R82+0x26c00], desc[UR16][R156.64], !P1 ;  /* 0x26c000009c527fae */ /* 0x000fe2000c9a1010 */
[----:B------:R-:W1:Y:S02]  /*aeb0*/  LDC R137, c[0x0][0x3a0] ;  /* 0x0000e800ff897b82 */ /* 0x000e640000000800 */
[----:B------:R-:W-:Y:S01]  /*aec0*/  ISETP.GE.U32.AND P5, PT, R136, 0x7ffffee2, PT ;  /* 0x7ffffee28800780c */ /* 0x000fe20003fa6070 */
[----:B------:R1:W-:Y:S01]  /*aed0*/  LDGSTS.E [R82+0x26e00], desc[UR16][R152.64], !P1 ;  /* 0x26e0000098527fae */ /* 0x0003e2000c9a1010 */
[----:B------:R-:W-:-:S04]  /*aee0*/  IMAD.WIDE R148, R2, 0x4, R148 ;  /* 0x0000000402947825 */ /* 0x000fc800078e0294 */
[----:B-1----:R-:W1:Y:S01]  /*aef0*/  LDC R152, c[0x0][0x3a0] ;  /* 0x0000e800ff987b82 */ /* 0x002e620000000800 */
[C---:B------:R-:W-:Y:S01]  /*af00*/  IMAD.WIDE R146, R2.reuse, 0x4, R146 ;  /* 0x0000000402927825 */ /* 0x040fe200078e0292 */
[----:B------:R2:W-:Y:S04]  /*af10*/  STL.64 [R1+0x738], R148 ;  /* 0x0007389401007387 */ /* 0x0005e80000100a00 */
[----:B------:R1:W-:Y:S04]  /*af20*/  STL.64 [R1+0xb30], R146 ;  /* 0x000b309201007387 */ /* 0x0003e80000100a00 */
[----:B------:R-:W-:Y:S01]  /*af30*/  LDGSTS.E [R82+0x27000], desc[UR16][R148.64], !P2 ;  /* 0x2700000094527fae */ /* 0x000fe2000d1a1010 */
[----:B---3--:R-:W-:-:S03]  /*af40*/  IMAD.WIDE R158, R2, 0x4, R150 ;  /* 0x00000004029e7825 */ /* 0x008fc600078e0296 */
[----:B------:R-:W-:Y:S04]  /*af50*/  LDGSTS.E [R82+0x27200], desc[UR16][R146.64], !P2 ;  /* 0x2720000092527fae */ /* 0x000fe8000d1a1010 */
[----:B------:R-:W3:Y:S04]  /*af60*/  LDL.LU.64 R150, [R1+0x3a0] ;  /* 0x0003a00001967983 */ /* 0x000ee80000300a00 */
[----:B------:R1:W-:Y:S01]  /*af70*/  LDGSTS.E [R82+0x27400], desc[UR16][R158.64], !P4 ;  /* 0x274000009e527fae */ /* 0x0003e2000e1a1010 */
[----:B--2---:R-:W-:-:S03]  /*af80*/  IMAD.WIDE R156, R2, 0x4, R144 ;  /* 0x00000004029c7825 */ /* 0x004fc600078e0290 */
[----:B------:R-:W2:Y:S04]  /*af90*/  LDL.LU.64 R144, [R1+0x398] ;  /* 0x0003980001907983 */ /* 0x000ea80000300a00 */
[----:B------:R1:W-:Y:S04]  /*afa0*/  STL.64 [R1+0x730], R158 ;  /* 0x0007309e01007387 */ /* 0x0003e80000100a00 */
[----:B------:R4:W-:Y:S02]  /*afb0*/  STL.64 [R1+0xb28], R156 ;  /* 0x000b289c01007387 */ /* 0x0009e40000100a00 */
[----:B----4-:R-:W-:-:S02]  /*afc0*/  IMAD.WIDE R154, R2, 0x4, R154 ;  /* 0x00000004029a7825 */ /* 0x010fc400078e029a */
[----:B------:R-:W4:Y:S02]  /*afd0*/  LDL.LU.64 R148, [R1+0x390] ;  /* 0x0003900001947983 */ /* 0x000f240000300a00 */
[C---:B------:R-:W-:Y:S02]  /*afe0*/  IMAD.WIDE R142, R2.reuse, 0x4, R142 ;  /* 0x00000004028e7825 */ /* 0x040fe400078e028e */
[----:B-1----:R-:W4:Y:S04]  /*aff0*/  LDL.LU.64 R146, [R1+0x388] ;  /* 0x0003880001927983 */ /* 0x002f280000300a00 */
[----:B------:R1:W-:Y:S04]  /*b000*/  LDGSTS.E [R82+0x27600], desc[UR16][R156.64], !P4 ;  /* 0x276000009c527fae */ /* 0x0003e8000e1a1010 */
[----:B------:R1:W-:Y:S04]  /*b010*/  STL.64 [R1+0x728], R154 ;  /* 0x0007289a01007387 */ /* 0x0003e80000100a00 */
[----:B------:R1:W-:Y:S04]  /*b020*/  STL.64 [R1+0xb20], R142 ;  /* 0x000b208e01007387 */ /* 0x0003e80000100a00 */
[----:B------:R-:W-:Y:S01]  /*b030*/  LDGSTS.E [R82+0x27800], desc[UR16][R154.64], !P5 ;  /* 0x278000009a527fae */ /* 0x000fe2000e9a1010 */
[----:B------:R-:W-:-:S03]  /*b040*/  IMAD.WIDE R158, R2, 0x4, R248 ;  /* 0x00000004029e7825 */ /* 0x000fc600078e02f8 */
[----:B------:R-:W-:Y:S01]  /*b050*/  LDGSTS.E [R82+0x27a00], desc[UR16][R142.64], !P5 ;  /* 0x27a000008e527fae */ /* 0x000fe2000e9a1010 */
[----:B-1----:R-:W-:-:S03]  /*b060*/  IMAD.WIDE R156, R2, 0x4, R250 ;  /* 0x00000004029c7825 */ /* 0x002fc600078e02fa */
[----:B------:R-:W4:Y:S04]  /*b070*/  LDL.LU.64 R248, [R1+0x380] ;  /* 0x0003800001f87983 */ /* 0x000f280000300a00 */
[----:B------:R-:W4:Y:S04]  /*b080*/  LDL.LU.64 R250, [R1+0x378] ;  /* 0x0003780001fa7983 */ /* 0x000f280000300a00 */
[----:B------:R-:W-:Y:S04]  /*b090*/  STL.64 [R1+0x720], R158 ;  /* 0x0007209e01007387 */ /* 0x000fe80000100a00 */
[----:B------:R4:W-:Y:S04]  /*b0a0*/  STL.64 [R1+0xb18], R156 ;  /* 0x000b189c01007387 */ /* 0x0009e80000100a00 */
[----:B------:R-:W4:Y:S04]  /*b0b0*/  LDL.LU.64 R154, [R1+0x370] ;  /* 0x00037000019a7983 */ /* 0x000f280000300a00 */
        /* <DEDUP_REMOVED lines=17> */
[----:B---3--:R-:W-:-:S05]  /*b1d0*/  IMAD.WIDE R150, R2, 0x4, R150 ;  /* 0x0000000402967825 */ /* 0x008fca00078e0296 */
[----:B------:R3:W-:Y:S04]  /*b1e0*/  STL.64 [R1+0x710], R150 ;  /* 0x0007109601007387 */ /* 0x0007e80000100a00 */
[----:B------:R-:W-:Y:S01]  /*b1f0*/  LDGSTS.E [R82+0x28000], desc[UR16][R150.64], !P2 ;  /* 0x2800000096527fae */ /* 0x000fe2000d1a1010 */
[----:B--2---:R-:W-:-:S05]  /*b200*/  IMAD.WIDE R144, R2, 0x4, R144 ;  /* 0x0000000402907825 */ /* 0x004fca00078e0290 */
[----:B------:R2:W-:Y:S04]  /*b210*/  STL.64 [R1+0xb10], R144 ;  /* 0x000b109001007387 */ /* 0x0005e80000100a00 */
[----:B------:R-:W-:Y:S01]  /*b220*/  LDGSTS.E [R82+0x28200], desc[UR16][R144.64], !P2 ;  /* 0x2820000090527fae */ /* 0x000fe2000d1a1010 */
[----:B----4-:R-:W-:-:S03]  /*b230*/  IMAD.WIDE R156, R2, 0x4, R148 ;  /* 0x00000004029c7825 */ /* 0x010fc600078e0294 */
[----:B------:R-:W4:Y:S01]  /*b240*/  LDL.LU.64 R148, [R1+0x360] ;  /* 0x0003600001947983 */ /* 0x000f220000300a00 */
[----:B------:R-:W-:-:S03]  /*b250*/  IMAD.WIDE R152, R2, 0x4, R146 ;  /* 0x0000000402987825 */ /* 0x000fc600078e0292 */
[----:B------:R-:W4:Y:S04]  /*b260*/  LDL.LU.64 R146, [R1+0x358] ;  /* 0x0003580001927983 */ /* 0x000f280000300a00 */
[----:B------:R-:W-:Y:S04]  /*b270*/  STL.64 [R1+0x708], R156 ;  /* 0x0007089c01007387 */ /* 0x000fe80000100a00 */
[----:B------:R1:W-:Y:S04]  /*b280*/  STL.64 [R1+0xb08], R152 ;  /* 0x000b089801007387 */ /* 0x0003e80000100a00 */
[----:B---3--:R-:W3:Y:S04]  /*b290*/  LDL.LU.64 R150, [R1+0x350] ;  /* 0x0003500001967983 */ /* 0x008ee80000300a00 */
[----:B--2---:R-:W2:Y:S04]  /*b2a0*/  LDL.LU.64 R144, [R1+0x348] ;  /* 0x0003480001907983 */ /* 0x004ea80000300a00 */
[----:B------:R-:W-:Y:S01]  /*b2b0*/  LDGSTS.E [R82+0x28400], desc[UR16][R156.64], !P4 ;  /* 0x284000009c527fae */ /* 0x000fe2000e1a1010 */
[----:B------:R-:W-:-:S03]  /*b2c0*/  IMAD.WIDE R248, R2, 0x4, R248 ;  /* 0x0000000402f87825 */ /* 0x000fc600078e02f8 */
[----:B------:R1:W-:Y:S01]  /*b2d0*/  LDGSTS.E [R82+0x28600], desc[UR16][R152.64], !P4 ;  /* 0x2860000098527fae */ /* 0x0003e2000e1a1010 */
[----:B------:R-:W-:-:S03]  /*b2e0*/  IMAD.WIDE R250, R2, 0x4, R250 ;  /* 0x0000000402fa7825 */ /* 0x000fc600078e02fa */
[----:B------:R1:W-:Y:S04]  /*b2f0*/  STL.64 [R1+0x6f8], R248 ;  /* 0x0006f8f801007387 */ /* 0x0003e80000100a00 */
[----:B------:R1:W-:Y:S04]  /*b300*/  STL.64 [R1+0xb00], R250 ;  /* 0x000b00fa01007387 */ /* 0x0003e80000100a00 */
[----:B------:R-:W-:Y:S01]  /*b310*/  LDGSTS.E [R82+0x28800], desc[UR16][R248.64], !P5 ;  /* 0x28800000f8527fae */ /* 0x000fe2000e9a1010 */
[C---:B------:R-:W-:Y:S01]  /*b320*/  IMAD.WIDE R158, R2.reuse, 0x4, R154 ;  /* 0x00000004029e7825 */ /* 0x040fe200078e029a */
[----:B-1----:R-:W1:Y:S02]  /*b330*/  LDC R152, c[0x0][0x3a0] ;  /* 0x0000e800ff987b82 */ /* 0x002e640000000800 */
[----:B------:R-:W-:Y:S01]  /*b340*/  LDGSTS.E [R82+0x28a00], desc[UR16][R250.64], !P5 ;  /* 0x28a00000fa527fae */ /* 0x000fe2000e9a1010 */
[----:B------:R-:W-:-:S03]  /*b350*/  IMAD.WIDE R156, R2, 0x4, R142 ;  /* 0x00000004029c7825 */ /* 0x000fc600078e028e */
[----:B------:R-:W2:Y:S04]  /*b360*/  LDL.LU.64 R142, [R1+0x340] ;  /* 0x00034000018e7983 */ /* 0x000ea80000300a00 */
[----:B------:R-:W2:Y:S04]  /*b370*/  LDL.LU.64 R154, [R1+0x338] ;  /* 0x00033800019a7983 */ /* 0x000ea80000300a00 */
[----:B------:R3:W-:Y:S04]  /*b380*/  STL.64 [R1+0x6f0], R158 ;  /* 0x0006f09e01007387 */ /* 0x0007e80000100a00 */
[----:B------:R2:W-:Y:S04]  /*b390*/  STL.64 [R1+0xaf8], R156 ;  /* 0x000af89c01007387 */ /* 0x0005e80000100a00 */
[----:B------:R-:W2:Y:S04]  /*b3a0*/  LDL.LU.64 R248, [R1+0x330] ;  /* 0x0003300001f87983 */ /* 0x000ea80000300a00 */
[----:B------:R-:W2:Y:S01]  /*b3b0*/  LDL.LU.64 R250, [R1+0x328] ;  /* 0x0003280001fa7983 */ /* 0x000ea20000300a00 */
        /* <DEDUP_REMOVED lines=12> */
[C---:B----4-:R-:W-:Y:S02]  /*b480*/  IMAD.WIDE R148, R2.reuse, 0x4, R148 ;  /* 0x0000000402947825 */ /* 0x050fe400078e0294 */
[----:B------:R-:W4:Y:S02]  /*b490*/  LDC R141, c[0x0][0x3a0] ;  /* 0x0000e800ff8d7b82 */ /* 0x000f240000000800 */
[C---:B------:R-:W-:Y:S01]  /*b4a0*/  IMAD.WIDE R146, R2.reuse, 0x4, R146 ;  /* 0x0000000402927825 */ /* 0x040fe200078e0292 */
[----:B------:R1:W-:Y:S04]  /*b4b0*/  STL.64 [R1+0x6e0], R148 ;  /* 0x0006e09401007387 */ /* 0x0003e80000100a00 */
[----:B------:R1:W-:Y:S01]  /*b4c0*/  STL.64 [R1+0xaf0], R146 ;  /* 0x000af09201007387 */ /* 0x0003e20000100a00 */
[----:B---3--:R-:W-:-:S03]  /*b4d0*/  IMAD.WIDE R158, R2, 0x4, R150 ;  /* 0x00000004029e7825 */ /* 0x008fc600078e0296 */
[----:B------:R-:W-:Y:S01]  /*b4e0*/  LDGSTS.E [R82+0x29000], desc[UR16][R148.64], !P2 ;  /* 0x2900000094527fae */ /* 0x000fe2000d1a1010 */
[----:B------:R-:W3:Y:S01]  /*b4f0*/  LDC R140, c[0x0][0x3a0] ;  /* 0x0000e800ff8c7b82 */ /* 0x000ee20000000800 */
[C---:B--2---:R-:W-:Y:S02]  /*b500*/  IMAD.WIDE R156, R2.reuse, 0x4, R144 ;  /* 0x00000004029c7825 */ /* 0x044fe400078e0290 */
[----:B------:R-:W2:Y:S04]  /*b510*/  LDL.LU.64 R150, [R1+0x320] ;  /* 0x0003200001967983 */ /* 0x000ea80000300a00 */
[----:B------:R-:W3:Y:S04]  /*b520*/  LDL.LU.64 R144, [R1+0x318] ;  /* 0x0003180001907983 */ /* 0x000ee80000300a00 */
[----:B------:R4:W-:Y:S04]  /*b530*/  STL.64 [R1+0x6d8], R158 ;  /* 0x0006d89e01007387 */ /* 0x0009e80000100a00 */
[----:B------:R4:W-:Y:S04]  /*b540*/  STL.64 [R1+0xae8], R156 ;  /* 0x000ae89c01007387 */ /* 0x0009e80000100a00 */
[----:B-1----:R-:W3:Y:S04]  /*b550*/  LDL.LU.64 R148, [R1+0x310] ;  /* 0x0003100001947983 */ /* 0x002ee80000300a00 */
[----:B------:R-:W-:Y:S04]  /*b560*/  LDGSTS.E [R82+0x29200], desc[UR16][R146.64], !P2 ;  /* 0x2920000092527fae */ /* 0x000fe8000d1a1010 */
[----:B------:R4:W-:Y:S01]  /*b570*/  LDGSTS.E [R82+0x29400], desc[UR16][R158.64], !P4 ;  /* 0x294000009e527fae */ /* 0x0009e2000e1a1010 */
[----:B------:R-:W-:-:S03]  /*b580*/  IMAD.WIDE R142, R2, 0x4, R142 ;  /* 0x00000004028e7825 */ /* 0x000fc600078e028e */
[----:B------:R1:W-:Y:S04]  /*b590*/  LDGSTS.E [R82+0x29600], desc[UR16][R156.64], !P4 ;  /* 0x296000009c527fae */ /* 0x0003e8000e1a1010 */
[----:B------:R-:W3:Y:S01]  /*b5a0*/  LDL.LU.64 R146, [R1+0x308] ;  /* 0x0003080001927983 */ /* 0x000ee20000300a00 */
[----:B------:R-:W-:Y:S01]  /*b5b0*/  ISETP.GE.U32.AND P4, PT, R0, 0x7ffffed7, PT ;  /* 0x7ffffed70000780c */ /* 0x000fe20003f86070 */
[----:B----4-:R-:W-:Y:S02]  /*b5c0*/  IMAD.WIDE R158, R2, 0x4, R154 ;  /* 0x00000004029e7825 */ /* 0x010fe400078e029a */
[----:B------:R4:W-:Y:S02]  /*b5d0*/  STL.64 [R1+0x6c8], R142 ;  /* 0x0006c88e01007387 */ /* 0x0009e40000100a00 */
[----:B------:R-:W-:-:S02]  /*b5e0*/  VIADD R0, R152, 0xffffff54 ;  /* 0xffffff5498007836 */ /* 0x000fc40000000000 */
[----:B------:R-:W-:Y:S01]  /*b5f0*/  STL.64 [R1+0xae0], R158 ;  /* 0x000ae09e01007387 */ /* 0x000fe20000100a00 */
[----:B-1----:R-:W-:-:S03]  /*b600*/  IMAD.WIDE R156, R2, 0x4, R248 ;  /* 0x00000004029c7825 */ /* 0x002fc600078e02f8 */
[----:B------:R-:W3:Y:S01]  /*b610*/  LDL.LU.64 R154, [R1+0x300] ;  /* 0x00030000019a7983 */ /* 0x000ee20000300a00 */
[----:B------:R-:W-:-:S03]  /*b620*/  IMAD.WIDE R152, R2, 0x4, R250 ;  /* 0x0000000402987825 */ /* 0x000fc600078e02fa */
[----:B------:R-:W3:Y:S04]  /*b630*/  LDL.LU.64 R248, [R1+0x2f8] ;  /* 0x0002f80001f87983 */ /* 0x000ee80000300a00 */
[----:B------:R-:W-:Y:S04]  /*b640*/  STL.64 [R1+0x6c0], R156 ;  /* 0x0006c09c01007387 */ /* 0x000fe80000100a00 */
[----:B------:R-:W-:Y:S04]  /*b650*/  LDGSTS.E [R82+0x29800], desc[UR16][R142.64], !P5 ;  /* 0x298000008e527fae */ /* 0x000fe8000e9a1010 */
[----:B------:R1:W-:Y:S01]  /*b660*/  STL.64 [R1+0xad8], R152 ;  /* 0x000ad89801007387 */ /* 0x0003e20000100a00 */
[----:B------:R-:W-:-:S02]  /*b670*/  VIADD R136, R139, 0xffffff57 ;  /* 0xffffff578b887836 */ /* 0x000fc40000000000 */
[----:B------:R-:W1:Y:S01]  /*b680*/  LDC R139, c[0x0][0x3a0] ;  /* 0x0000e800ff8b7b82 */ /* 0x000e620000000800 */
[----:B------:R-:W-:Y:S04]  /*b690*/  LDGSTS.E [R82+0x29a00], desc[UR16][R158.64], !P5 ;  /* 0x29a000009e527fae */ /* 0x000fe8000e9a1010 */
[----:B----4-:R-:W4:Y:S04]  /*b6a0*/  LDL.LU.64 R142, [R1+0x2f0] ;  /* 0x0002f000018e7983 */ /* 0x010f280000300a00 */
[----:B------:R-:W4:Y:S01]  /*b6b0*/  LDL.LU.64 R250, [R1+0x2e8] ;  /* 0x0002e80001fa7983 */ /* 0x000f220000300a00 */
[----:B------:R-:W-:Y:S01]  /*b6c0*/  ISETP.GE.U32.AND P2, PT, R136, 0x7ffffed8, PT ;  /* 0x7ffffed88800780c */ /* 0x000fe20003f46070 */
[----:B------:R-:W-:-:S02]  /*b6d0*/  VIADD R136, R137, 0xffffff55 ;  /* 0xffffff5589887836 */ /* 0x000fc40000000000 */
[----:B------:R-:W-:Y:S01]  /*b6e0*/  LDGSTS.E [R82+0x29c00], desc[UR16][R156.64], !P1 ;  /* 0x29c000009c527fae */ /* 0x000fe2000c9a1010 */
[----:B------:R-:W1:Y:S02]  /*b6f0*/  LDC R137, c[0x0][0x3a0] ;  /* 0x0000e800ff897b82 */ /* 0x000e640000000800 */
[----:B------:R-:W-:Y:S01]  /*b700*/  ISETP.GE.U32.AND P5, PT, R136, 0x7ffffed6, PT ;  /* 0x7ffffed68800780c */ /* 0x000fe20003fa6070 */
[----:B------:R1:W-:Y:S01]  /*b710*/  LDGSTS.E [R82+0x29e00], desc[UR16][R152.64], !P1 ;  /* 0x29e0000098527fae */ /* 0x0003e2000c9a1010 */
[----:B--2---:R-:W-:-:S04]  /*b720*/  IMAD.WIDE R150, R2, 0x4, R150 ;  /* 0x0000000402967825 */ /* 0x004fc800078e0296 */
        /* <DEDUP_REMOVED lines=12> */
[----:B------:R1:W-:Y:S01]  /*b7f0*/  STL.64 [R1+0xac8], R156 ;  /* 0x000ac89c01007387 */ /* 0x0003e20000100a00 */
[----:B------:R-:W-:-:S03]  /*b800*/  IMAD.WIDE R154, R2, 0x4, R154 ;  /* 0x00000004029a7825 */ /* 0x000fc600078e029a */
[----:B--2---:R-:W2:Y:S01]  /*b810*/  LDL.LU.64 R150, [R1+0x2d0] ;  /* 0x0002d00001967983 */ /* 0x004ea20000300a00 */
[----:B------:R-:W-:-:S03]  /*b820*/  IMAD.WIDE R248, R2, 0x4, R248 ;  /* 0x0000000402f87825 */ /* 0x000fc600078e02f8 */
[----:B---3--:R-:W3:Y:S04]  /*b830*/  LDL.LU.64 R144, [R1+0x2c8] ;  /* 0x0002c80001907983 */ /* 0x008ee80000300a00 */
[----:B------:R1:W-:Y:S04]  /*b840*/  LDGSTS.E [R82+0x2a600], desc[UR16][R156.64], !P4 ;  /* 0x2a6000009c527fae */ /* 0x0003e8000e1a1010 */
[----:B------:R1:W-:Y:S04]  /*b850*/  STL.64 [R1+0x6a0], R154 ;  /* 0x0006a09a01007387 */ /* 0x0003e80000100a00 */
[----:B------:R4:W-:Y:S04]  /*b860*/  STL.64 [R1+0xac0], R248 ;  /* 0x000ac0f801007387 */ /* 0x0009e80000100a00 */
[----:B------:R-:W-:Y:S01]  /*b870*/  LDGSTS.E [R82+0x2a800], desc[UR16][R154.64], !P5 ;  /* 0x2a8000009a527fae */ /* 0x000fe2000e9a1010 */
[----:B----4-:R-:W-:-:S03]  /*b880*/  IMAD.WIDE R158, R2, 0x4, R142 ;  /* 0x00000004029e7825 */ /* 0x010fc600078e028e */
        /* <DEDUP_REMOVED lines=39> */
[----:B----4-:R-:W-:-:S03]  /*bb00*/  IMAD.WIDE R142, R2, 0x4, R142 ;  /* 0x00000004028e7825 */ /* 0x010fc600078e028e */
        /* <DEDUP_REMOVED lines=42> */
[----:B------:R2:W-:Y:S01]  /*bdb0*/  LDGSTS.E [R82+0x2c400], desc[UR16][R158.64], !P4 ;  /* 0x2c4000009e527fae */ /* 0x0005e2000e1a1010 */
[----:B------:R-:W-:-:S03]  /*bdc0*/  IMAD.WIDE R248, R2, 0x4, R248 ;  /* 0x0000000402f87825 */ /* 0x000fc600078e02f8 */
        /* <DEDUP_REMOVED lines=209> */
[----:B------:R-:W4:Y:S01]  /*cae0*/  LDL.LU.64 R152, [R1+0x108] ;  /* 0x0001080001987983 */ /* 0x000f220000300a00 */
[----:B--2---:R-:W-:-:S03]  /*caf0*/  IMAD.WIDE R156, R2, 0x4, R150 ;  /* 0x00000004029c7825 */ /* 0x004fc600078e0296 */
[----:B------:R-:W-:Y:S01]  /*cb00*/  LDGSTS.E [R82+0x31200], desc[UR16][R146.64], !P2 ;  /* 0x3120000092527fae */ /* 0x000fe2000d1a1010 */
[----:B---3--:R-:W-:-:S03]  /*cb10*/  IMAD.WIDE R144, R2, 0x4, R144 ;  /* 0x0000000402907825 */ /* 0x008fc600078e0290 */
[----:B------:R-:W2:Y:S04]  /*cb20*/  LDL.LU.64 R150, [R1+0x100] ;  /* 0x0001000001967983 */ /* 0x000ea80000300a00 */
[----:B------:R-:W-:Y:S04]  /*cb30*/  STL.64 [R1+0x470], R156 ;  /* 0x0004709c01007387 */ /* 0x000fe80000100a00 */
[----:B------:R3:W-:Y:S04]  /*cb40*/  STL.64 [R1+0x9e8], R144 ;  /* 0x0009e89001007387 */ /* 0x0007e80000100a00 */
[----:B-1----:R-:W2:Y:S04]  /*cb50*/  LDL.LU.64 R148, [R1+0xf8] ;  /* 0x0000f80001947983 */ /* 0x002ea80000300a00 */
[----:B------:R-:W2:Y:S04]  /*cb60*/  LDL.LU.64 R146, [R1+0xf0] ;  /* 0x0000f00001927983 */ /* 0x000ea80000300a00 */
[----:B------:R-:W-:Y:S01]  /*cb70*/  LDGSTS.E [R82+0x31400], desc[UR16][R156.64], !P4 ;  /* 0x314000009c527fae */ /* 0x000fe2000e1a1010 */
[----:B----4-:R-:W-:-:S03]  /*cb80*/  IMAD.WIDE R142, R2, 0x4, R142 ;  /* 0x00000004028e7825 */ /* 0x010fc600078e028e */
[----:B------:R3:W-:Y:S01]  /*cb90*/  LDGSTS.E [R82+0x31600], desc[UR16][R144.64], !P4 ;  /* 0x3160000090527fae */ /* 0x0007e2000e1a1010 */
[----:B------:R-:W-:-:S03]  /*cba0*/  IMAD.WIDE R250, R2, 0x4, R250 ;  /* 0x0000000402fa7825 */ /* 0x000fc600078e02fa */
[----:B------:R1:W-:Y:S04]  /*cbb0*/  STL.64 [R1+0x488], R142 ;  /* 0x0004888e01007387 */ /* 0x0003e80000100a00 */
[----:B------:R4:W-:Y:S04]  /*cbc0*/  STL.64 [R1+0x9e0], R250 ;  /* 0x0009e0fa01007387 */ /* 0x0009e80000100a00 */
[----:B------:R-:W-:Y:S01]  /*cbd0*/  LDGSTS.E [R82+0x31800], desc[UR16][R142.64], !P5 ;  /* 0x318000008e527fae */ /* 0x000fe2000e9a1010 */
[----:B------:R-:W-:-:S03]  /*cbe0*/  IMAD.WIDE R158, R2, 0x4, R154 ;  /* 0x00000004029e7825 */ /* 0x000fc600078e029a */
[----:B------:R-:W-:Y:S01]  /*cbf0*/  LDGSTS.E [R82+0x31a00], desc[UR16][R250.64], !P5 ;  /* 0x31a00000fa527fae */ /* 0x000fe2000e9a1010 */
[----:B---3--:R-:W3:Y:S01]  /*cc00*/  LDC R144, c[0x0][0x3a0] ;  /* 0x0000e800ff907b82 */ /* 0x008ee20000000800 */
[----:B------:R-:W-:-:S04]  /*cc10*/  IMAD.WIDE R156, R2, 0x4, R248 ;  /* 0x00000004029c7825 */ /* 0x000fc800078e02f8 */
[----:B------:R-:W-:Y:S01]  /*cc20*/  VIADD R136, R137, 0xffffff37 ;  /* 0xffffff3789887836 */ /* 0x000fe20000000000 */
[----:B------:R-:W3:Y:S01]  /*cc30*/  LDL.LU.64 R248, [R1+0xe8] ;  /* 0x0000e80001f87983 */ /* 0x000ee20000300a00 */
[----:B------:R-:W-:Y:S01]  /*cc40*/  ISETP.GE.U32.AND P4, PT, R0, 0x7ffffeb7, PT ;  /* 0x7ffffeb70000780c */ /* 0x000fe20003f86070 */
[----:B------:R-:W2:Y:S02]  /*cc50*/  LDC R137, c[0x0][0x3a0] ;  /* 0x0000e800ff897b82 */ /* 0x000ea40000000800 */
[----:B------:R-:W3:Y:S04]  /*cc60*/  LDL.LU.64 R154, [R1+0xe0] ;  /* 0x0000e000019a7983 */ /* 0x000ee80000300a00 */
[----:B------:R2:W-:Y:S04]  /*cc70*/  STL.64 [R1+0x4a0], R158 ;  /* 0x0004a09e01007387 */ /* 0x0005e80000100a00 */
[----:B------:R2:W-:Y:S04]  /*cc80*/  STL.64 [R1+0x9d8], R156 ;  /* 0x0009d89c01007387 */ /* 0x0005e80000100a00 */
[----:B-1----:R-:W3:Y:S04]  /*cc90*/  LDL.LU.64 R142, [R1+0xd8] ;  /* 0x0000d800018e7983 */ /* 0x002ee80000300a00 */
[----:B----4-:R-:W4:Y:S01]  /*cca0*/  LDL.LU.64 R250, [R1+0xd0] ;  /* 0x0000d00001fa7983 */ /* 0x010f220000300a00 */
[----:B------:R-:W-:-:S03]  /*ccb0*/  ISETP.GE.U32.AND P2, PT, R136, 0x7ffffeb8, PT ;  /* 0x7ffffeb88800780c */ /* 0x000fc60003f46070 */
[----:B------:R1:W-:Y:S01]  /*ccc0*/  LDGSTS.E [R82+0x31c00], desc[UR16][R158.64], !P1 ;  /* 0x31c000009e527fae */ /* 0x0003e2000c9a1010 */
[----:B------:R-:W-:Y:S02]  /*ccd0*/  VIADD R136, R138, 0xffffff35 ;  /* 0xffffff358a887836 */ /* 0x000fe40000000000 */
[----:B------:R-:W-:Y:S01]  /*cce0*/  VIADD R0, R141, 0xffffff34 ;  /* 0xffffff348d007836 */ /* 0x000fe20000000000 */
[----:B------:R1:W-:Y:S01]  /*ccf0*/  LDGSTS.E [R82+0x31e00], desc[UR16][R156.64], !P1 ;  /* 0x31e000009c527fae */ /* 0x0003e2000c9a1010 */
[----:B------:R-:W1:Y:S01]  /*cd00*/  LDC R141, c[0x0][0x3a0] ;  /* 0x0000e800ff8d7b82 */ /* 0x000e620000000800 */
[----:B------:R-:W-:Y:S02]  /*cd10*/  ISETP.GE.U32.AND P5, PT, R136, 0x7ffffeb6, PT ;  /* 0x7ffffeb68800780c */ /* 0x000fe40003fa6070 */
[----:B------:R-:W-:Y:S02]  /*cd20*/  ISETP.GE.U32.AND P1, PT, R0, 0x7ffffeb5, PT ;  /* 0x7ffffeb50000780c */ /* 0x000fe40003f26070 */
[----:B------:R-:W-:-:S03]  /*cd30*/  IADD3 R0, PT, PT, R140, -0xce, RZ ;  /* 0xffffff328c007810 */ /* 0x000fc60007ffe0ff */
[----:B------:R-:W1:Y:S01]  /*cd40*/  LDC R138, c[0x0][0x3a0] ;  /* 0x0000e800ff8a7b82 */ /* 0x000e620000000800 */
[----:B------:R-:W-:-:S07]  /*cd50*/  IMAD.WIDE R152, R2, 0x4, R152 ;  /* 0x0000000402987825 */ /* 0x000fce00078e0298 */
[----:B------:R-:W3:Y:S01]  /*cd60*/  LDC R140, c[0x0][0x3a0] ;  /* 0x0000e800ff8c7b82 */ /* 0x000ee20000000800 */
[C---:B--2---:R-:W-:Y:S01]  /*cd70*/  IMAD.WIDE R150, R2.reuse, 0x4, R150 ;  /* 0x0000000402967825 */ /* 0x044fe200078e0296 */
[----:B------:R2:W-:Y:S04]  /*cd80*/  STL.64 [R1+0x4b8], R152 ;  /* 0x0004b89801007387 */ /* 0x0005e80000100a00 */
[----:B------:R2:W-:Y:S04]  /*cd90*/  STL.64 [R1+0x9d0], R150 ;  /* 0x0009d09601007387 */ /* 0x0005e80000100a00 */
[----:B------:R-:W-:Y:S01]  /*cda0*/  LDGSTS.E [R82+0x32000], desc[UR16][R152.64], !P2 ;  /* 0x3200000098527fae */ /* 0x000fe2000d1a1010 */
[----:B-1----:R-:W-:-:S03]  /*cdb0*/  IMAD.WIDE R158, R2, 0x4, R148 ;  /* 0x00000004029e7825 */ /* 0x002fc600078e0294 */
[----:B------:R-:W-:Y:S01]  /*cdc0*/  LDGSTS.E [R82+0x32200], desc[UR16][R150.64], !P2 ;  /* 0x3220000096527fae */ /* 0x000fe2000d1a1010 */
[----:B------:R-:W-:-:S03]  /*cdd0*/  IMAD.WIDE R156, R2, 0x4, R146 ;  /* 0x00000004029c7825 */ /* 0x000fc600078e0292 */
[----:B------:R-:W4:Y:S04]  /*cde0*/  LDL.LU.64 R148, [R1+0xc8] ;  /* 0x0000c80001947983 */ /* 0x000f280000300a00 */
[----:B------:R-:W4:Y:S04]  /*cdf0*/  LDL.LU.64 R146, [R1+0xc0] ;  /* 0x0000c00001927983 */ /* 0x000f280000300a00 */
[----:B------:R1:W-:Y:S04]  /*ce00*/  STL.64 [R1+0x4d0], R158 ;  /* 0x0004d09e01007387 */ /* 0x0003e80000100a00 */
[----:B------:R1:W-:Y:S04]  /*ce10*/  STL.64 [R1+0x9c8], R156 ;  /* 0x0009c89c01007387 */ /* 0x0003e80000100a00 */
[----:B--2---:R-:W2:Y:S04]  /*ce20*/  LDL.LU.64 R152, [R1+0xb8] ;  /* 0x0000b80001987983 */ /* 0x004ea80000300a00 */
[----:B------:R-:W2:Y:S04]  /*ce30*/  LDL.LU.64 R150, [R1+0xb0] ;  /* 0x0000b00001967983 */ /* 0x000ea80000300a00 */
[----:B------:R1:W-:Y:S04]  /*ce40*/  LDGSTS.E [R82+0x32400], desc[UR16][R158.64], !P4 ;  /* 0x324000009e527fae */ /* 0x0003e8000e1a1010 */
[----:B------:R3:W-:Y:S02]  /*ce50*/  LDGSTS.E [R82+0x32600], desc[UR16][R156.64], !P4 ;  /* 0x326000009c527fae */ /* 0x0007e4000e1a1010 */
[----:B---3--:R-:W-:-:S04]  /*ce60*/  IMAD.WIDE R248, R2, 0x4, R248 ;  /* 0x0000000402f87825 */ /* 0x008fc800078e02f8 */
[----:B-1----:R-:W-:Y:S01]  /*ce70*/  IMAD.WIDE R158, R2, 0x4, R154 ;  /* 0x00000004029e7825 */ /* 0x002fe200078e029a */
[----:B------:R1:W-:Y:S01]  /*ce80*/  STL.64 [R1+0x4e8], R248 ;  /* 0x0004e8f801007387 */ /* 0x0003e20000100a00 */
[----:B------:R-:W-:Y:S02]  /*ce90*/  ISETP.GE.U32.AND P4, PT, R0, 0x7ffffeb3, PT ;  /* 0x7ffffeb30000780c */ /* 0x000fe40003f86070 */
[----:B------:R-:W-:Y:S01]  /*cea0*/  VIADD R0, R144, 0xffffff30 ;  /* 0xffffff3090007836 */ /* 0x000fe20000000000 */
[----:B------:R-:W-:Y:S04]  /*ceb0*/  STL.64 [R1+0x9c0], R158 ;  /* 0x0009c09e01007387 */ /* 0x000fe80000100a00 */
[----:B------:R-:W3:Y:S01]  /*cec0*/  LDL.LU.64 R154, [R1+0xa8] ;  /* 0x0000a800019a7983 */ /* 0x000ee20000300a00 */
[----:B------:R-:W-:-:S03]  /*ced0*/  IMAD.WIDE R156, R2, 0x4, R142 ;  /* 0x00000004029c7825 */ /* 0x000fc600078e028e */
[----:B------:R-:W3:Y:S01]  /*cee0*/  LDL.LU.64 R144, [R1+0xa0] ;  /* 0x0000a00001907983 */ /* 0x000ee20000300a00 */
[----:B----4-:R-:W-:-:S03]  /*cef0*/  IMAD.WIDE R142, R2, 0x4, R250 ;  /* 0x00000004028e7825 */ /* 0x010fc600078e02fa */
[----:B------:R-:W-:Y:S04]  /*cf00*/  STL.64 [R1+0x500], R156 ;  /* 0x0005009c01007387 */ /* 0x000fe80000100a00 */
[----:B------:R-:W-:Y:S04]  /*cf10*/  LDGSTS.E [R82+0x32800], desc[UR16][R248.64], !P5 ;  /* 0x32800000f8527fae */ /* 0x000fe8000e9a1010 */
[----:B------:R4:W-:Y:S01]  /*cf20*/  STL.64 [R1+0x9b8], R142 ;  /* 0x0009b88e01007387 */ /* 0x0009e20000100a00 */
[----:B------:R-:W-:Y:S02]  /*cf30*/  VIADD R136, R139, 0xffffff33 ;  /* 0xffffff338b887836 */ /* 0x000fe40000000000 */
[----:B------:R-:W2:Y:S01]  /*cf40*/  LDC R139, c[0x0][0x3a0] ;  /* 0x0000e800ff8b7b82 */ /* 0x000ea20000000800 */
[----:B------:R-:W-:Y:S04]  /*cf50*/  LDGSTS.E [R82+0x32a00], desc[UR16][R158.64], !P5 ;  /* 0x32a000009e527fae */ /* 0x000fe8000e9a1010 */
[----:B-1----:R-:W3:Y:S04]  /*cf60*/  LDL.LU.64 R248, [R1+0x98] ;  /* 0x0000980001f87983 */ /* 0x002ee80000300a00 */
[----:B------:R-:W3:Y:S01]  /*cf70*/  LDL.LU.64 R250, [R1+0x90] ;  /* 0x0000900001fa7983 */ /* 0x000ee20000300a00 */
[----:B------:R-:W-:-:S03]  /*cf80*/  ISETP.GE.U32.AND P2, PT, R136, 0x7ffffeb4, PT ;  /* 0x7ffffeb48800780c */ /* 0x000fc60003f46070 */
[----:B------:R-:W-:Y:S01]  /*cf90*/  LDGSTS.E [R82+0x32c00], desc[UR16][R156.64], !P1 ;  /* 0x32c000009c527fae */ /* 0x000fe2000c9a1010 */
[----:B------:R-:W-:Y:S02]  /*cfa0*/  VIADD R136, R137, 0xffffff31 ;  /* 0xffffff3189887836 */ /* 0x000fe40000000000 */
[----:B------:R-:W1:Y:S01]  /*cfb0*/  LDC R137, c[0x0][0x3a0] ;  /* 0x0000e800ff897b82 */ /* 0x000e620000000800 */
[----:B------:R4:W-:Y:S01]  /*cfc0*/  LDGSTS.E [R82+0x32e00], desc[UR16][R142.64], !P1 ;  /* 0x32e000008e527fae */ /* 0x0009e2000c9a1010 */
[----:B------:R-:W-:Y:S02]  /*cfd0*/  ISETP.GE.U32.AND P1, PT, R0, 0x7ffffeb1, PT ;  /* 0x7ffffeb10000780c */ /* 0x000fe40003f26070 */
[----:B------:R-:W-:Y:S02]  /*cfe0*/  IADD3 R0, PT, PT, R141, -0xd2, RZ ;  /* 0xffffff2e8d007810 */ /* 0x000fe40007ffe0ff */
[----:B------:R-:W-:Y:S01]  /*cff0*/  ISETP.GE.U32.AND P5, PT, R136, 0x7ffffeb2, PT ;  /* 0x7ffffeb28800780c */ /* 0x000fe20003fa6070 */
[C---:B------:R-:W-:Y:S01]  /*d000*/  IMAD.WIDE R148, R2.reuse, 0x4, R148 ;  /* 0x0000000402947825 */ /* 0x040fe200078e0294 */
[----:B----4-:R-:W4:Y:S03]  /*d010*/  LDC R143, c[0x0][0x3a0] ;  /* 0x0000e800ff8f7b82 */ /* 0x010f260000000800 */
[C---:B------:R-:W-:Y:S01]  /*d020*/  IMAD.WIDE R146, R2.reuse, 0x4, R146 ;  /* 0x0000000402927825 */ /* 0x040fe200078e0292 */
[----:B------:R1:W-:Y:S04]  /*d030*/  STL.64 [R1+0x510], R148 ;  /* 0x0005109401007387 */ /* 0x0003e80000100a00 */
[----:B------:R1:W-:Y:S01]  /*d040*/  STL.64 [R1+0x9b0], R146 ;  /* 0x0009b09201007387 */ /* 0x0003e20000100a00 */
[----:B------:R-:W3:Y:S03]  /*d050*/  LDC R142, c[0x0][0x3a0] ;  /* 0x0000e800ff8e7b82 */ /* 0x000ee60000000800 */
[----:B------:R-:W-:Y:S01]  /*d060*/  LDGSTS.E [R82+0x33000], desc[UR16][R148.64], !P2 ;  /* 0x3300000094527fae */ /* 0x000fe2000d1a1010 */
[----:B--2---:R-:W-:-:S03]  /*d070*/  IMAD.WIDE R158, R2, 0x4, R152 ;  /* 0x00000004029e7825 */ /* 0x004fc600078e0298 */
[----:B------:R-:W-:Y:S01]  /*d080*/  LDGSTS.E [R82+0x33200], desc[UR16][R146.64], !P2 ;  /* 0x3320000092527fae */ /* 0x000fe2000d1a1010 */
[----:B------:R-:W-:-:S03]  /*d090*/  IMAD.WIDE R156, R2, 0x4, R150 ;  /* 0x00000004029c7825 */ /* 0x000fc600078e0296 */
[----:B------:R-:W2:Y:S04]  /*d0a0*/  LDL.LU.64 R152, [R1+0x88] ;  /* 0x0000880001987983 */ /* 0x000ea80000300a00 */
[----:B------:R-:W2:Y:S04]  /*d0b0*/  LDL.LU.64 R150, [R1+0x80] ;  /* 0x0000800001967983 */ /* 0x000ea80000300a00 */
[----:B------:R3:W-:Y:S04]  /*d0c0*/  STL.64 [R1+0x530], R158 ;  /* 0x0005309e01007387 */ /* 0x0007e80000100a00 */
[----:B------:R3:W-:Y:S04]  /*d0d0*/  STL.64 [R1+0x9a8], R156 ;  /* 0x0009a89c01007387 */ /* 0x0007e80000100a00 */
[----:B-1----:R-:W2:Y:S04]  /*d0e0*/  LDL.LU.64 R148, [R1+0x78] ;  /* 0x0000780001947983 */ /* 0x002ea80000300a00 */
[----:B------:R3:W-:Y:S04]  /*d0f0*/  LDGSTS.E [R82+0x33400], desc[UR16][R158.64], !P4 ;  /* 0x334000009e527fae */ /* 0x0007e8000e1a1010 */
[----:B------:R1:W-:Y:S04]  /*d100*/  LDGSTS.E [R82+0x33600], desc[UR16][R156.64], !P4 ;  /* 0x336000009c527fae */ /* 0x0003e8000e1a1010 */
[----:B------:R-:W2:Y:S01]  /*d110*/  LDL.LU.64 R146, [R1+0x70] ;  /* 0x0000700001927983 */ /* 0x000ea20000300a00 */
[----:B---3--:R-:W-:-:S04]  /*d120*/  IMAD.WIDE R158, R2, 0x4, R154 ;  /* 0x00000004029e7825 */ /* 0x008fc800078e029a */
[----:B-1----:R-:W-:Y:S01]  /*d130*/  IMAD.WIDE R156, R2, 0x4, R144 ;  /* 0x00000004029c7825 */ /* 0x002fe200078e0290 */
[----:B------:R-:W-:Y:S01]  /*d140*/  ISETP.GE.U32.AND P4, PT, R0, 0x7ffffeaf, PT ;  /* 0x7ffffeaf0000780c */ /* 0x000fe20003f86070 */
[----:B------:R-:W-:Y:S02]  /*d150*/  STL.64 [R1+0x540], R158 ;  /* 0x0005409e01007387 */ /* 0x000fe40000100a00 */
[----:B------:R-:W-:Y:S02]  /*d160*/  VIADD R0, R140, 0xffffff2c ;  /* 0xffffff2c8c007836 */ /* 0x000fe40000000000 */
[----:B------:R-:W-:Y:S04]  /*d170*/  STL.64 [R1+0x9a0], R156 ;  /* 0x0009a09c01007387 */ /* 0x000fe80000100a00 */
[----:B------:R-:W3:Y:S01]  /*d180*/  LDL.LU.64 R144, [R1+0x68] ;  /* 0x0000680001907983 */ /* 0x000ee20000300a00 */
[----:B------:R-:W-:-:S03]  /*d190*/  IMAD.WIDE R154, R2, 0x4, R248 ;  /* 0x00000004029a7825 */ /* 0x000fc600078e02f8 */
[----:B------:R-:W3:Y:S01]  /*d1a0*/  LDL.LU.64 R248, [R1+0x60] ;  /* 0x0000600001f87983 */ /* 0x000ee20000300a00 */
[----:B------:R-:W-:-:S03]  /*d1b0*/  IMAD.WIDE R140, R2, 0x4, R250 ;  /* 0x00000004028c7825 */ /* 0x000fc600078e02fa */
[----:B------:R-:W-:Y:S04]  /*d1c0*/  STL.64 [R1+0x558], R154 ;  /* 0x0005589a01007387 */ /* 0x000fe80000100a00 */
[----:B------:R1:W-:Y:S04]  /*d1d0*/  STL.64 [R1+0x998], R140 ;  /* 0x0009988c01007387 */ /* 0x0003e80000100a00 */
[----:B------:R-:W3:Y:S04]  /*d1e0*/  LDL.LU.64 R250, [R1+0x58] ;  /* 0x0000580001fa7983 */ /* 0x000ee80000300a00 */
[----:B------:R3:W-:Y:S04]  /*d1f0*/  LDGSTS.E [R82+0x33800], desc[UR16][R158.64], !P5 ;  /* 0x338000009e527fae */ /* 0x0007e8000e9a1010 */
[----:B------:R1:W-:Y:S04]  /*d200*/  LDGSTS.E [R82+0x33a00], desc[UR16][R156.64], !P5 ;  /* 0x33a000009c527fae */ /* 0x0003e8000e9a1010 */
[----:B------:R-:W-:Y:S04]  /*d210*/  LDGSTS.E [R82+0x33c00], desc[UR16][R154.64], !P1 ;  /* 0x33c000009a527fae */ /* 0x000fe8000c9a1010 */
[----:B------:R1:W-:Y:S04]  /*d220*/  LDGSTS.E [R82+0x33e00], desc[UR16][R140.64], !P1 ;  /* 0x33e000008c527fae */ /* 0x0003e8000c9a1010 */
[----:B-1----:R-:W3:Y:S01]  /*d230*/  LDL.LU.64 R140, [R1+0x50] ;  /* 0x00005000018c7983 */ /* 0x002ee20000300a00 */
[----:B------:R-:W-:Y:S01]  /*d240*/  VIADD R136, R138, 0xffffff2f ;  /* 0xffffff2f8a887836 */ /* 0x000fe20000000000 */
[----:B------:R-:W-:Y:S01]  /*d250*/  ISETP.GE.U32.AND P1, PT, R0, 0x7ffffead, PT ;  /* 0x7ffffead0000780c */ /* 0x000fe20003f26070 */
[----:B------:R-:W1:Y:S03]  /*d260*/  LDC R138, c[0x0][0x3a0] ;  /* 0x0000e800ff8a7b82 */ /* 0x000e660000000800 */
[----:B------:R-:W-:Y:S01]  /*d270*/  ISETP.GE.U32.AND P2, PT, R136, 0x7ffffeb0, PT ;  /* 0x7ffffeb08800780c */ /* 0x000fe20003f46070 */
[----:B------:R-:W-:Y:S01]  /*d280*/  VIADD R136, R139, 0xffffff2d ;  /* 0xffffff2d8b887836 */ /* 0x000fe20000000000 */
[----:B----4-:R-:W-:-:S03]  /*d290*/  IADD3 R0, PT, PT, R143, -0xd6, RZ ;  /* 0xffffff2a8f007810 */ /* 0x010fc60007ffe0ff */
[----:B------:R-:W4:Y:S01]  /*d2a0*/  LDC R139, c[0x0][0x3a0] ;  /* 0x0000e800ff8b7b82 */ /* 0x000f220000000800 */
[----:B------:R-:W-:Y:S01]  /*d2b0*/  ISETP.GE.U32.AND P5, PT, R136, 0x7ffffeae, PT ;  /* 0x7ffffeae8800780c */ /* 0x000fe20003fa6070 */
[----:B--2---:R-:W-:-:S04]  /*d2c0*/  IMAD.WIDE R152, R2, 0x4, R152 ;  /* 0x0000000402987825 */ /* 0x004fc800078e0298 */
[C---:B------:R-:W-:Y:S01]  /*d2d0*/  IMAD.WIDE R150, R2.reuse, 0x4, R150 ;  /* 0x0000000402967825 */ /* 0x040fe200078e0296 */
[----:B------:R2:W-:Y:S04]  /*d2e0*/  STL.64 [R1+0x570], R152 ;  /* 0x0005709801007387 */ /* 0x0005e80000100a00 */
[----:B------:R1:W-:Y:S04]  /*d2f0*/  STL.64 [R1+0x990], R150 ;  /* 0x0009909601007387 */ /* 0x0003e80000100a00 */
[----:B------:R1:W-:Y:S01]  /*d300*/  LDGSTS.E [R82+0x34000], desc[UR16][R152.64], !P2 ;  /* 0x3400000098527fae */ /* 0x0003e2000d1a1010 */
[----:B------:R-:W-:-:S03]  /*d310*/  IMAD.WIDE R148, R2, 0x4, R148 ;  /* 0x0000000402947825 */ /* 0x000fc600078e0294 */
[----:B------:R1:W-:Y:S04]  /*d320*/  LDGSTS.E [R82+0x34200], desc[UR16][R150.64], !P2 ;  /* 0x3420000096527fae */ /* 0x0003e8000d1a1010 */
[----:B------:R1:W-:Y:S04]  /*d330*/  STL.64 [R1+0x588], R148 ;  /* 0x0005889401007387 */ /* 0x0003e80000100a00 */
[----:B------:R-:W4:Y:S01]  /*d340*/  LDL.LU.64 R154, [R1+0x48] ;  /* 0x00004800019a7983 */ /* 0x000f220000300a00 */
[----:B------:R-:W-:-:S03]  /*d350*/  IMAD.WIDE R146, R2, 0x4, R146 ;  /* 0x0000000402927825 */ /* 0x000fc600078e0292 */
[----:B------:R1:W-:Y:S04]  /*d360*/  LDGSTS.E [R82+0x34400], desc[UR16][R148.64], !P4 ;  /* 0x3440000094527fae */ /* 0x0003e8000e1a1010 */
[----:B------:R3:W-:Y:S04]  /*d370*/  STL.64 [R1+0x988], R146 ;  /* 0x0009889201007387 */ /* 0x0007e80000100a00 */
[----:B--2---:R-:W2:Y:S04]  /*d380*/  LDL.LU.64 R152, [R1+0x40] ;  /* 0x0000400001987983 */ /* 0x004ea80000300a00 */
[----:B-1----:R-:W2:Y:S04]  /*d390*/  LDL.LU.64 R150, [R1+0x38] ;  /* 0x0000380001967983 */ /* 0x002ea80000300a00 */
[----:B------:R1:W-:Y:S01]  /*d3a0*/  LDGSTS.E [R82+0x34600], desc[UR16][R146.64], !P4 ;  /* 0x3460000092527fae */ /* 0x0003e2000e1a1010 */
[----:B---3--:R-:W-:Y:S01]  /*d3b0*/  IMAD.WIDE R158, R2, 0x4, R144 ;  /* 0x00000004029e7825 */ /* 0x008fe200078e0290 */
[----:B------:R-:W-:-:S02]  /*d3c0*/  ISETP.GE.U32.AND P4, PT, R0, 0x7ffffeab, PT ;  /* 0x7ffffeab0000780c */ /* 0x000fc40003f86070 */
[----:B------:R-:W3:Y:S01]  /*d3d0*/  LDL.LU.64 R148, [R1+0x30] ;  /* 0x0000300001947983 */ /* 0x000ee20000300a00 */
[----:B------:R-:W-:-:S03]  /*d3e0*/  IMAD.WIDE R156, R2, 0x4, R248 ;  /* 0x00000004029c7825 */ /* 0x000fc600078e02f8 */
[----:B------:R1:W-:Y:S01]  /*d3f0*/  STL.64 [R1+0x580], R158 ;  /* 0x0005809e01007387 */ /* 0x0003e20000100a00 */
[----:B------:R-:W-:-:S03]  /*d400*/  VIADD R0, R142, 0xffffff28 ;  /* 0xffffff288e007836 */ /* 0x000fc60000000000 */
[----:B------:R-:W3:Y:S04]  /*d410*/  LDL.LU.64 R146, [R1+0x28] ;  /* 0x0000280001927983 */ /* 0x000ee80000300a00 */
[----:B------:R1:W-:Y:S01]  /*d420*/  STL.64 [R1+0x980], R156 ;  /* 0x0009809c01007387 */ /* 0x0003e20000100a00 */
[----:B------:R-:W-:-:S03]  /*d430*/  IMAD.WIDE R142, R2, 0x4, R250 ;  /* 0x00000004028e7825 */ /* 0x000fc600078e02fa */
[----:B------:R-:W3:Y:S04]  /*d440*/  LDL.LU.64 R250, [R1+0x20] ;  /* 0x0000200001fa7983 */ /* 0x000ee80000300a00 */
[----:B------:R-:W3:Y:S04]  /*d450*/  LDL.LU.64 R248, [R1+0x18] ;  /* 0x0000180001f87983 */ /* 0x000ee80000300a00 */
[----:B------:R1:W-:Y:S04]  /*d460*/  STL.64 [R1+0x578], R142 ;  /* 0x0005788e01007387 */ /* 0x0003e80000100a00 */
[----:B------:R-:W3:Y:S04]  /*d470*/  LDL.LU.64 R144, [R1+0x10] ;  /* 0x0000100001907983 */ /* 0x000ee80000300a00 */
[----:B------:R-:W-:Y:S04]  /*d480*/  LDGSTS.E [R82+0x34800], desc[UR16][R158.64], !P5 ;  /* 0x348000009e527fae */ /* 0x000fe8000e9a1010 */
[----:B------:R-:W-:Y:S04]  /*d490*/  LDGSTS.E [R82+0x34a00], desc[UR16][R156.64], !P5 ;  /* 0x34a000009c527fae */ /* 0x000fe8000e9a1010 */
[----:B------:R2:W-:Y:S01]  /*d4a0*/  LDGSTS.E [R82+0x34c00], desc[UR16][R142.64], !P1 ;  /* 0x34c000008e527fae */ /* 0x0005e2000c9a1010 */
[----:B------:R-:W-:-:S03]  /*d4b0*/  IMAD.WIDE R140, R2, 0x4, R140 ;  /* 0x00000004028c7825 */ /* 0x000fc600078e028c */
[----:B-1----:R-:W3:Y:S04]  /*d4c0*/  LDL.LU.64 R158, [R1+0xe78] ;  /* 0x000e7800019e7983 */ /* 0x002ee80000300a00 */
[----:B------:R-:W3:Y:S04]  /*d4d0*/  LDL.LU.64 R156, [R1+0xe70] ;  /* 0x000e7000019c7983 */ /* 0x000ee80000300a00 */
[----:B------:R1:W-:Y:S04]  /*d4e0*/  STL.64 [R1+0x978], R140 ;  /* 0x0009788c01007387 */ /* 0x0003e80000100a00 */
[----:B------:R1:W-:Y:S04]  /*d4f0*/  LDGSTS.E [R82+0x34e00], desc[UR16][R140.64], !P1 ;  /* 0x34e000008c527fae */ /* 0x0003e8000c9a1010 */
[----:B------:R-:W3:Y:S04]  /*d500*/  LDL.LU.64 R142, [R1+0x8] ;  /* 0x00000800018e7983 */ /* 0x000ee80000300a00 */
[----:B-1----:R-:W3:Y:S01]  /*d510*/  LDL.LU.64 R140, [R1] ;  /* 0x00000000018c7983 */ /* 0x002ee20000300a00 */
[----:B------:R-:W-:Y:S01]  /*d520*/  VIADD R136, R137, 0xffffff2b ;  /* 0xffffff2b89887836 */ /* 0x000fe20000000000 */
[----:B------:R-:W-:Y:S01]  /*d530*/  ISETP.GE.U32.AND P1, PT, R0, 0x7ffffea9, PT ;  /* 0x7ffffea90000780c */ /* 0x000fe20003f26070 */
[----:B------:R-:W1:Y:S03]  /*d540*/  LDC R137, c[0x0][0x3a0] ;  /* 0x0000e800ff897b82 */ /* 0x000e660000000800 */
[----:B------:R-:W-:Y:S01]  /*d550*/  ISETP.GE.U32.AND P2, PT, R136, 0x7ffffeac, PT ;  /* 0x7ffffeac8800780c */ /* 0x000fe20003f46070 */
[----:B------:R-:W-:-:S04]  /*d560*/  VIADD R136, R138, 0xffffff29 ;  /* 0xffffff298a887836 */ /* 0x000fc80000000000 */
[----:B------:R-:W1:Y:S01]  /*d570*/  LDC R0, c[0x0][0x3a0] ;  /* 0x0000e800ff007b82 */ /* 0x000e620000000800 */
[----:B------:R-:W-:Y:S01]  /*d580*/  ISETP.GE.U32.AND P5, PT, R136, 0x7ffffeaa, PT ;  /* 0x7ffffeaa8800780c */ /* 0x000fe20003fa6070 */
[----:B----4-:R-:W-:-:S06]  /*d590*/  VIADD R136, R139, 0xffffff27 ;  /* 0xffffff278b887836 */ /* 0x010fcc0000000000 */
[----:B------:R-:W4:Y:S08]  /*d5a0*/  LDC R138, c[0x0][0x3a0] ;  /* 0x0000e800ff8a7b82 */ /* 0x000f300000000800 */
[----:B------:R-:W1:Y:S01]  /*d5b0*/  LDC R139, c[0x0][0x3a0] ;  /* 0x0000e800ff8b7b82 */ /* 0x000e620000000800 */
[----:B------:R-:W-:-:S05]  /*d5c0*/  IMAD.WIDE R154, R2, 0x4, R154 ;  /* 0x00000004029a7825 */ /* 0x000fca00078e029a */
[----:B------:R1:W-:Y:S04]  /*d5d0*/  STL.64 [R1+0x568], R154 ;  /* 0x0005689a01007387 */ /* 0x0003e80000100a00 */
[----:B------:R-:W-:Y:S01]  /*d5e0*/  LDGSTS.E [R82+0x35000], desc[UR16][R154.64], !P2 ;  /* 0x350000009a527fae */ /* 0x000fe2000d1a1010 */
[----:B--2---:R-:W-:-:S04]  /*d5f0*/  IMAD.WIDE R152, R2, 0x4, R152 ;  /* 0x0000000402987825 */ /* 0x004fc800078e0298 */
[C---:B------:R-:W-:Y:S01]  /*d600*/  IMAD.WIDE R150, R2.reuse, 0x4, R150 ;  /* 0x0000000402967825 */ /* 0x040fe200078e0296 */
[----:B------:R2:W-:Y:S04]  /*d610*/  STL.64 [R1+0x970], R152 ;  /* 0x0009709801007387 */ /* 0x0005e80000100a00 */
[----:B-1----:R-:W4:Y:S01]  /*d620*/  LDL.LU.64 R154, [R1+0xe68] ;  /* 0x000e6800019a7983 */ /* 0x002f220000300a00 */
[----:B---3--:R-:W-:-:S03]  /*d630*/  IMAD.WIDE R148, R2, 0x4, R148 ;  /* 0x0000000402947825 */ /* 0x008fc600078e0294 */
[----:B------:R-:W-:Y:S01]  /*d640*/  LDGSTS.E [R82+0x35200], desc[UR16][R152.64], !P2 ;  /* 0x3520000098527fae */ /* 0x000fe2000d1a1010 */
[----:B------:R-:W-:-:S03]  /*d650*/  ISETP.GE.U32.AND P2, PT, R136, 0x7ffffea8, PT ;  /* 0x7ffffea88800780c */ /* 0x000fc60003f46070 */
[----:B------:R-:W-:Y:S01]  /*d660*/  LDGSTS.E [R82+0x35400], desc[UR16][R150.64], !P4 ;  /* 0x3540000096527fae */ /* 0x000fe2000e1a1010 */
[----:B------:R-:W-:-:S03]  /*d670*/  IMAD.WIDE R146, R2, 0x4, R146 ;  /* 0x0000000402927825 */ /* 0x000fc600078e0292 */
[----:B------:R-:W-:Y:S04]  /*d680*/  LDGSTS.E [R82+0x35600], desc[UR16][R148.64], !P4 ;  /* 0x3560000094527fae */ /* 0x000fe8000e1a1010 */
[----:B--2---:R-:W2:Y:S01]  /*d690*/  LDL.LU.64 R152, [R1+0xe60] ;  /* 0x000e600001987983 */ /* 0x004ea20000300a00 */
[----:B------:R-:W-:-:S03]  /*d6a0*/  IMAD.WIDE R250, R2, 0x4, R250 ;  /* 0x0000000402fa7825 */ /* 0x000fc600078e02fa */
[----:B------:R1:W-:Y:S04]  /*d6b0*/  STL.64 [R1+0x560], R150 ;  /* 0x0005609601007387 */ /* 0x0003e80000100a00 */
[----:B------:R3:W-:Y:S01]  /*d6c0*/  STL.64 [R1+0x958], R148 ;  /* 0x0009589401007387 */ /* 0x0007e20000100a00 */
[----:B------:R-:W-:-:S03]  /*d6d0*/  IMAD.WIDE R248, R2, 0x4, R248 ;  /* 0x0000000402f87825 */ /* 0x000fc600078e02f8 */
[----:B------:R-:W-:Y:S04]  /*d6e0*/  LDGSTS.E [R82+0x35800], desc[UR16][R146.64], !P5 ;  /* 0x3580000092527fae */ /* 0x000fe8000e9a1010 */
[----:B-1----:R-:W2:Y:S01]  /*d6f0*/  LDL.LU.64 R150, [R1+0xe58] ;  /* 0x000e580001967983 */ /* 0x002ea20000300a00 */
[----:B------:R-:W-:-:S03]  /*d700*/  IMAD.WIDE R144, R2, 0x4, R144 ;  /* 0x0000000402907825 */ /* 0x000fc600078e0290 */
[----:B---3--:R-:W3:Y:S04]  /*d710*/  LDL.LU.64 R148, [R1+0xe50] ;  /* 0x000e500001947983 */ /* 0x008ee80000300a00 */
[----:B------:R1:W-:Y:S04]  /*d720*/  STL.64 [R1+0x550], R146 ;  /* 0x0005509201007387 */ /* 0x0003e80000100a00 */
[----:B------:R1:W-:Y:S04]  /*d730*/  STL.64 [R1+0x950], R250 ;  /* 0x000950fa01007387 */ /* 0x0003e80000100a00 */
[----:B------:R2:W-:Y:S04]  /*d740*/  LDGSTS.E [R82+0x35a00], desc[UR16][R250.64], !P5 ;  /* 0x35a00000fa527fae */ /* 0x0005e8000e9a1010 */
[----:B-1----:R-:W2:Y:S04]  /*d750*/  LDL.LU.64 R146, [R1+0xe48] ;  /* 0x000e480001927983 */ /* 0x002ea80000300a00 */
[----:B------:R1:W-:Y:S04]  /*d760*/  LDGSTS.E [R82+0x35c00], desc[UR16][R248.64], !P1 ;  /* 0x35c00000f8527fae */ /* 0x0003e8000c9a1010 */
[----:B------:R-:W2:Y:S04]  /*d770*/  LDL.LU.64 R250, [R1+0xe40] ;  /* 0x000e400001fa7983 */ /* 0x000ea80000300a00 */
[----:B------:R1:W-:Y:S01]  /*d780*/  STL.64 [R1+0x548], R248 ;  /* 0x000548f801007387 */ /* 0x0003e20000100a00 */
[----:B------:R-:W-:-:S03]  /*d790*/  IMAD.WIDE R142, R2, 0x4, R142 ;  /* 0x00000004028e7825 */ /* 0x000fc600078e028e */
[----:B------:R1:W-:Y:S01]  /*d7a0*/  STL.64 [R1+0x948], R144 ;  /* 0x0009489001007387 */ /* 0x0003e20000100a00 */
[----:B------:R-:W-:-:S03]  /*d7b0*/  IMAD.WIDE R140, R2, 0x4, R140 ;  /* 0x00000004028c7825 */ /* 0x000fc600078e028c */
[----:B------:R-:W-:Y:S04]  /*d7c0*/  LDGSTS.E [R82+0x35e00], desc[UR16][R144.64], !P1 ;  /* 0x35e0000090527fae */ /* 0x000fe8000c9a1010 */
[----:B-1----:R-:W3:Y:S04]  /*d7d0*/  LDL.LU.64 R248, [R1+0xe38] ;  /* 0x000e380001f87983 */ /* 0x002ee80000300a00 */
[----:B------:R-:W-:Y:S04]  /*d7e0*/  LDGSTS.E [R82+0x36000], desc[UR16][R142.64], !P2 ;  /* 0x360000008e527fae */ /* 0x000fe8000d1a1010 */
[----:B------:R-:W3:Y:S04]  /*d7f0*/  LDL.LU.64 R144, [R1+0xe30] ;  /* 0x000e300001907983 */ /* 0x000ee80000300a00 */
[----:B------:R1:W-:Y:S04]  /*d800*/  STL.64 [R1+0x538], R142 ;  /* 0x0005388e01007387 */ /* 0x0003e80000100a00 */
[----:B------:R1:W-:Y:S04]  /*d810*/  STL.64 [R1+0x940], R140 ;  /* 0x0009408c01007387 */ /* 0x0003e80000100a00 */
[----:B------:R-:W-:Y:S04]  /*d820*/  LDGSTS.E [R82+0x36200], desc[UR16][R140.64], !P2 ;  /* 0x362000008c527fae */ /* 0x000fe8000d1a1010 */
[----:B-1----:R-:W3:Y:S04]  /*d830*/  LDL.LU.64 R142, [R1+0xe28] ;  /* 0x000e2800018e7983 */ /* 0x002ee80000300a00 */
[----:B------:R-:W3:Y:S01]  /*d840*/  LDL.LU.64 R140, [R1+0xe20] ;  /* 0x000e2000018c7983 */ /* 0x000ee20000300a00 */
[----:B------:R-:W-:-:S04]  /*d850*/  IADD3 R0, PT, PT, R0, -0xda, RZ ;  /* 0xffffff2600007810 */ /* 0x000fc80007ffe0ff */
[----:B------:R-:W-:Y:S02]  /*d860*/  ISETP.GE.U32.AND P4, PT, R0, 0x7ffffea7, PT ;  /* 0x7ffffea70000780c */ /* 0x000fe40003f86070 */
[----:B------:R-:W1:Y:S01]  /*d870*/  LDC R0, c[0x0][0x3a0] ;  /* 0x0000e800ff007b82 */ /* 0x000e620000000800 */
[----:B------:R-:W-:-:S05]  /*d880*/  VIADD R136, R137, 0xffffff25 ;  /* 0xffffff2589887836 */ /* 0x000fca0000000000 */
[----:B------:R-:W-:Y:S02]  /*d890*/  ISETP.GE.U32.AND P5, PT, R136, 0x7ffffea6, PT ;  /* 0x7ffffea68800780c */ /* 0x000fe40003fa6070 */
[----:B------:R-:W2:Y:S01]  /*d8a0*/  LDC R137, c[0x0][0x3a0] ;  /* 0x0000e800ff897b82 */ /* 0x000ea20000000800 */
[----:B-1----:R-:W-:-:S05]  /*d8b0*/  VIADD R0, R0, 0xffffff24 ;  /* 0xffffff2400007836 */ /* 0x002fca0000000000 */
[----:B------:R-:W-:Y:S02]  /*d8c0*/  ISETP.GE.U32.AND P1, PT, R0, 0x7ffffea5, PT ;  /* 0x7ffffea50000780c */ /* 0x000fe40003f26070 */
[----:B------:R-:W1:Y:S01]  /*d8d0*/  LDC R0, c[0x0][0x3a0] ;  /* 0x0000e800ff007b82 */ /* 0x000e620000000800 */
[----:B----4-:R-:W-:-:S05]  /*d8e0*/  VIADD R136, R138, 0xffffff23 ;  /* 0xffffff238a887836 */ /* 0x010fca0000000000 */
[----:B------:R-:W-:Y:S02]  /*d8f0*/  ISETP.GE.U32.AND P2, PT, R136, 0x7ffffea4, PT ;  /* 0x7ffffea48800780c */ /* 0x000fe40003f46070 */
[----:B------:R-:W4:Y:S01]  /*d900*/  LDC R138, c[0x0][0x3a0] ;  /* 0x0000e800ff8a7b82 */ /* 0x000f220000000800 */
[----:B------:R-:W-:-:S07]  /*d910*/  VIADD R136, R139, 0xffffff21 ;  /* 0xffffff218b887836 */ /* 0x000fce0000000000 */
[----:B------:R-:W2:Y:S01]  /*d920*/  LDC R139, c[0x0][0x3a0] ;  /* 0x0000e800ff8b7b82 */ /* 0x000ea20000000800 */
[----:B-1----:R-:W-:Y:S01]  /*d930*/  IADD3 R0, PT, PT, R0, -0xde, RZ ;  /* 0xffffff2200007810 */ /* 0x002fe20007ffe0ff */
[----:B--2---:R-:W-:-:S05]  /*d940*/  IMAD.WIDE R250, R2, 0x4, R250 ;  /* 0x0000000402fa7825 */ /* 0x004fca00078e02fa */
[----:B------:R-:W-:Y:S04]  /*d950*/  STL.64 [R1+0x528], R250 ;  /* 0x000528fa01007387 */ /* 0x000fe80000100a00 */
[----:B------:R-:W-:Y:S01]  /*d960*/  LDGSTS.E [R82+0x36400], desc[UR16][R250.64], !P4 ;  /* 0x36400000fa527fae */ /* 0x000fe2000e1a1010 */
[----:B---3--:R-:W-:-:S05]  /*d970*/  IMAD.WIDE R248, R2, 0x4, R248 ;  /* 0x0000000402f87825 */ /* 0x008fca00078e02f8 */
[----:B------:R1:W-:Y:S04]  /*d980*/  STL.64 [R1+0x938], R248 ;  /* 0x000938f801007387 */ /* 0x0003e80000100a00 */
[----:B------:R1:W-:Y:S02]  /*d990*/  LDGSTS.E [R82+0x36600], desc[UR16][R248.64], !P4 ;  /* 0x36600000f8527fae */ /* 0x0003e4000e1a1010 */
[----:B-1----:R-:W1:Y:S01]  /*d9a0*/  LDC R249, c[0x0][0x3a0] ;  /* 0x0000e800fff97b82 */ /* 0x002e620000000800 */
[----:B------:R-:W-:-:S04]  /*d9b0*/  IMAD.WIDE R250, R2, 0x4, R142 ;  /* 0x0000000402fa7825 */ /* 0x000fc800078e028e */
[----:B------:R-:W-:-:S03]  /*d9c0*/  IMAD.WIDE R142, R2, 0x4, R144 ;  /* 0x00000004028e7825 */ /* 0x000fc600078e0290 */
[----:B------:R-:W2:Y:S01]  /*d9d0*/  LDC R248, c[0x0][0x3a0] ;  /* 0x0000e800fff87b82 */ /* 0x000ea20000000800 */
[----:B------:R-:W-:-:S04]  /*d9e0*/  IMAD.WIDE R140, R2, 0x4, R140 ;  /* 0x00000004028c7825 */ /* 0x000fc800078e028c */
[----:B------:R-:W-:Y:S01]  /*d9f0*/  IMAD.MOV.U32 R144, RZ, RZ, R140 ;  /* 0x000000ffff907224 */ /* 0x000fe200078e008c */
[----:B------:R-:W-:Y:S01]  /*da00*/  MOV R145, R141 ;  /* 0x0000008d00917202 */ /* 0x000fe20000000f00 */
[----:B------:R3:W-:Y:S04]  /*da10*/  STL.64 [R1+0x520], R140 ;  /* 0x0005208c01007387 */ /* 0x0007e80000100a00 */
[----:B------:R-:W-:Y:S04]  /*da20*/  LDGSTS.E [R82+0x36800], desc[UR16][R144.64], !P5 ;  /* 0x3680000090527fae */ /* 0x000fe8000e9a1010 */
[----:B------:R4:W-:Y:S04]  /*da30*/  STL.64 [R1+0x930], R250 ;  /* 0x000930fa01007387 */ /* 0x0009e80000100a00 */
[----:B------:R4:W-:Y:S01]  /*da40*/  LDGSTS.E [R82+0x36a00], desc[UR16][R250.64], !P5 ;  /* 0x36a00000fa527fae */ /* 0x0009e2000e9a1010 */
[----:B---3--:R-:W-:Y:S01]  /*da50*/  IMAD.WIDE R140, R2, 0x4, R146 ;  /* 0x00000004028c7825 */ /* 0x008fe200078e0292 */
[----:B------:R-:W-:-:S02]  /*da60*/  ISETP.GE.U32.AND P4, PT, R0, 0x7ffffea3, PT ;  /* 0x7ffffea30000780c */ /* 0x000fc40003f86070 */
[----:B------:R-:W-:Y:S01]  /*da70*/  STL.64 [R1+0x518], R142 ;  /* 0x0005188e01007387 */ /* 0x000fe20000100a00 */
[----:B----4-:R-:W3:Y:S01]  /*da80*/  LDC R251, c[0x0][0x3a0] ;  /* 0x0000e800fffb7b82 */ /* 0x010ee20000000800 */
[----:B-1----:R-:W-:Y:S02]  /*da90*/  VIADD R0, R249, 0xffffff20 ;  /* 0xffffff20f9007836 */ /* 0x002fe40000000000 */
[----:B------:R-:W-:Y:S01]  /*daa0*/  LDGSTS.E [R82+0x36c00], desc[UR16][R142.64], !P1 ;  /* 0x36c000008e527fae */ /* 0x000fe2000c9a1010 */
[----:B------:R-:W-:-:S03]  /*dab0*/  ISETP.GE.U32.AND P5, PT, R136, 0x7ffffea2, PT ;  /* 0x7ffffea28800780c */ /* 0x000fc60003fa6070 */
[----:B------:R1:W-:Y:S04]  /*dac0*/  STL.64 [R1+0x928], R140 ;  /* 0x0009288c01007387 */ /* 0x0003e80000100a00 */
[----:B------:R1:W-:Y:S01]  /*dad0*/  LDGSTS.E [R82+0x36e00], desc[UR16][R140.64], !P1 ;  /* 0x36e000008c527fae */ /* 0x0003e2000c9a1010 */
[----:B------:R-:W-:Y:S01]  /*dae0*/  ISETP.GE.U32.AND P1, PT, R0, 0x7ffffea1, PT ;  /* 0x7ffffea10000780c */ /* 0x000fe20003f26070 */
[----:B------:R-:W-:-:S04]  /*daf0*/  IMAD.WIDE R148, R2, 0x4, R148 ;  /* 0x0000000402947825 */ /* 0x000fc800078e0294 */
[C---:B------:R-:W-:Y:S01]  /*db00*/  IMAD.WIDE R146, R2.reuse, 0x4, R150 ;  /* 0x0000000402927825 */ /* 0x040fe200078e0296 */
[----:B-1----:R-:W1:Y:S03]  /*db10*/  LDC R140, c[0x0][0x3a0] ;  /* 0x0000e800ff8c7b82 */ /* 0x002e660000000800 */
[C---:B------:R-:W-:Y:S01]  /*db20*/  IMAD.WIDE R144, R2.reuse, 0x4, R152 ;  /* 0x0000000402907825 */ /* 0x040fe200078e0298 */
[----:B------:R4:W-:Y:S03]  /*db30*/  STL.64 [R1+0x508], R148 ;  /* 0x0005089401007387 */ /* 0x0009e60000100a00 */
[C---:B------:R-:W-:Y:S01]  /*db40*/  IMAD.WIDE R142, R2.reuse, 0x4, R154 ;  /* 0x00000004028e7825 */ /* 0x040fe200078e029a */
[----:B------:R4:W-:Y:S01]  /*db50*/  LDGSTS.E [R82+0x37000], desc[UR16][R148.64], !P2 ;  /* 0x3700000094527fae */ /* 0x0009e2000d1a1010 */
[----:B------:R-:W1:Y:S02]  /*db60*/  LDC R141, c[0x0][0x3a0] ;  /* 0x0000e800ff8d7b82 */ /* 0x000e640000000800 */
[----:B------:R-:W-:Y:S01]  /*db70*/  VIADD R136, R137, 0xffffff1f ;  /* 0xffffff1f89887836 */ /* 0x000fe20000000000 */
[----:B------:R2:W-:Y:S04]  /*db80*/  STL.64 [R1+0x920], R146 ;  /* 0x0009209201007387 */ /* 0x0005e80000100a00 */
[----:B------:R2:W-:Y:S01]  /*db90*/  LDGSTS.E [R82+0x37200], desc[UR16][R146.64], !P2 ;  /* 0x3720000092527fae */ /* 0x0005e2000d1a1010 */
[----:B------:R-:W1:Y:S01]  /*dba0*/  LDC R137, c[0x0][0x3a0] ;  /* 0x0000e800ff897b82 */ /* 0x000e620000000800 */
[----:B----4-:R-:W-:-:S02]  /*dbb0*/  IMAD.WIDE R148, R2, 0x4, R156 ;  /* 0x0000000402947825 */ /* 0x010fc400078e029c */
[----:B------:R4:W-:Y:S04]  /*dbc0*/  STL.64 [R1+0x4f8], R144 ;  /* 0x0004f89001007387 */ /* 0x0009e80000100a00 */
[----:B------:R4:W-:Y:S01]  /*dbd0*/  LDGSTS.E [R82+0x37400], desc[UR16][R144.64], !P4 ;  /* 0x3740000090527fae */ /* 0x0009e2000e1a1010 */
[----:B--2---:R-:W-:-:S03]  /*dbe0*/  IMAD.WIDE R146, R2, 0x4, R158 ;  /* 0x0000000402927825 */ /* 0x004fc600078e029e */
[----:B------:R2:W-:Y:S04]  /*dbf0*/  STL.64 [R1+0x918], R142 ;  /* 0x0009188e01007387 */ /* 0x0005e80000100a00 */
[----:B------:R2:W-:Y:S01]  /*dc00*/  LDGSTS.E [R82+0x37600], desc[UR16][R142.64], !P4 ;  /* 0x376000008e527fae */ /* 0x0005e2000e1a1010 */
[----:B---3--:R-:W-:Y:S02]  /*dc10*/  VIADD R0, R251, 0xffffff1e ;  /* 0xffffff1efb007836 */ /* 0x008fe40000000000 */
[----:B----4-:R-:W-:Y:S01]  /*dc20*/  IMAD.WIDE R144, R2, 0x4, R160 ;  /* 0x0000000402907825 */ /* 0x010fe200078e02a0 */
[----:B------:R-:W-:Y:S01]  /*dc30*/  STL.64 [R1+0x4f0], R148 ;  /* 0x0004f09401007387 */ /* 0x000fe20000100a00 */
[----:B------:R-:W-:-:S03]  /*dc40*/  ISETP.GE.U32.AND P2, PT, R136, 0x7ffffea0, PT ;  /* 0x7ffffea08800780c */ /* 0x000fc60003f46070 */
[----:B------:R-:W-:Y:S01]  /*dc50*/  LDGSTS.E [R82+0x37800], desc[UR16][R148.64], !P5 ;  /* 0x3780000094527fae */ /* 0x000fe2000e9a1010 */
[----:B--2---:R-:W-:-:S03]  /*dc60*/  IMAD.WIDE R142, R2, 0x4, R162 ;  /* 0x00000004028e7825 */ /* 0x004fc600078e02a2 */
[----:B------:R-:W-:Y:S01]  /*dc70*/  STL.64 [R1+0x910], R146 ;  /* 0x0009109201007387 */ /* 0x000fe20000100a00 */
[----:B------:R-:W-:-:S03]  /*dc80*/  ISETP.GE.U32.AND P4, PT, R0, 0x7ffffe9f, PT ;  /* 0x7ffffe9f0000780c */ /* 0x000fc60003f86070 */
[----:B------:R-:W-:Y:S01]  /*dc90*/  LDGSTS.E [R82+0x37a00], desc[UR16][R146.64], !P5 ;  /* 0x37a0000092527fae */ /* 0x000fe2000e9a1010 */
[----:B------:R-:W-:-:S03]  /*dca0*/  VIADD R136, R138, 0xffffff1d ;  /* 0xffffff1d8a887836 */ /* 0x000fc60000000000 */
[----:B------:R-:W-:Y:S01]  /*dcb0*/  STL.64 [R1+0x4e0], R144 ;  /* 0x0004e09001007387 */ /* 0x000fe20000100a00 */
[----:B------:R-:W-:Y:S01]  /*dcc0*/  IADD3 R0, PT, PT, R248, -0xe4, RZ ;  /* 0xffffff1cf8007810 */ /* 0x000fe20007ffe0ff */
[----:B------:R-:W2:Y:S02]  /*dcd0*/  LDC R138, c[0x0][0x3a0] ;  /* 0x0000e800ff8a7b82 */ /* 0x000ea40000000800 */
[----:B------:R-:W-:Y:S04]  /*dce0*/  LDGSTS.E [R82+0x37c00], desc[UR16][R144.64], !P1 ;  /* 0x37c0000090527fae */ /* 0x000fe8000c9a1010 */
[----:B------:R3:W-:Y:S04]  /*dcf0*/  STL.64 [R1+0x908], R142 ;  /* 0x0009088e01007387 */ /* 0x0007e80000100a00 */
[----:B------:R3:W-:Y:S01]  /*dd00*/  LDGSTS.E [R82+0x37e00], desc[UR16][R142.64], !P1 ;  /* 0x37e000008e527fae */ /* 0x0007e2000c9a1010 */
[----:B------:R-:W-:Y:S01]  /*dd10*/  ISETP.GE.U32.AND P1, PT, R0, 0x7ffffe9d, PT ;  /* 0x7ffffe9d0000780c */ /* 0x000fe20003f26070 */
[----:B-1----:R-:W-:Y:S01]  /*dd20*/  VIADD R0, R140, 0xffffff1a ;  /* 0xffffff1a8c007836 */ /* 0x002fe20000000000 */
[----:B------:R-:W-:Y:S01]  /*dd30*/  ISETP.GE.U32.AND P5, PT, R136, 0x7ffffe9e, PT ;  /* 0x7ffffe9e8800780c */ /* 0x000fe20003fa6070 */
[C---:B------:R-:W-:Y:S01]  /*dd40*/  IMAD.WIDE R150, R2.reuse, 0x4, R164 ;  /* 0x0000000402967825 */ /* 0x040fe200078e02a4 */
[----:B------:R-:W1:Y:S08]  /*dd50*/  LDC R140, c[0x0][0x3a0] ;  /* 0x0000e800ff8c7b82 */ /* 0x000e700000000800 */
[----:B---3--:R-:W3:Y:S01]  /*dd60*/  LDC R143, c[0x0][0x3a0] ;  /* 0x0000e800ff8f7b82 */ /* 0x008ee20000000800 */
[----:B------:R-:W-:Y:S01]  /*dd70*/  IMAD.WIDE R148, R2, 0x4, R166 ;  /* 0x0000000402947825 */ /* 0x000fe200078e02a6 */
[----:B------:R4:W-:Y:S03]  /*dd80*/  LDGSTS.E [R82+0x38000], desc[UR16][R150.64], !P2 ;  /* 0x3800000096527fae */ /* 0x0009e6000d1a1010 */
[----:B------:R-:W-:-:S02]  /*dd90*/  VIADD R136, R139, 0xffffff1b ;  /* 0xffffff1b8b887836 */ /* 0x000fc40000000000 */
[C---:B------:R-:W-:Y:S01]  /*dda0*/  IMAD.WIDE R146, R2.reuse, 0x4, R168 ;  /* 0x0000000402927825 */ /* 0x040fe200078e02a8 */
[----:B------:R-:W1:Y:S03]  /*ddb0*/  LDC R142, c[0x0][0x3a0] ;  /* 0x0000e800ff8e7b82 */ /* 0x000e660000000800 */
[----:B------:R-:W-:Y:S01]  /*ddc0*/  IMAD.WIDE R144, R2, 0x4, R170 ;  /* 0x0000000402907825 */ /* 0x000fe200078e02aa */
[----:B------:R4:W-:Y:S04]  /*ddd0*/  STL.64 [R1+0x4d8], R150 ;  /* 0x0004d89601007387 */ /* 0x0009e80000100a00 */
[----:B------:R2:W-:Y:S01]  /*dde0*/  LDGSTS.E [R82+0x38200], desc[UR16][R148.64], !P2 ;  /* 0x3820000094527fae */ /* 0x0005e2000d1a1010 */
[----:B------:R-:W-:Y:S01]  /*ddf0*/  ISETP.GE.U32.AND P2, PT, R136, 0x7ffffe9c, PT ;  /* 0x7ffffe9c8800780c */ /* 0x000fe20003f46070 */
[----:B------:R-:W-:Y:S01]  /*de00*/  VIADD R136, R137, 0xffffff19 ;  /* 0xffffff1989887836 */ /* 0x000fe20000000000 */
[----:B------:R-:W1:Y:S01]  /*de10*/  LDC R139, c[0x0][0x3a0] ;  /* 0x0000e800ff8b7b82 */ /* 0x000e620000000800 */
[----:B------:R2:W-:Y:S04]  /*de20*/  STL.64 [R1+0x900], R148 ;  /* 0x0009009401007387 */ /* 0x0005e80000100a00 */
[----:B------:R2:W-:Y:S01]  /*de30*/  LDGSTS.E [R82+0x38400], desc[UR16][R146.64], !P4 ;  /* 0x3840000092527fae */ /* 0x0005e2000e1a1010 */
[----:B----4-:R-:W-:-:S02]  /*de40*/  IMAD.WIDE R150, R2, 0x4, R172 ;  /* 0x0000000402967825 */ /* 0x010fc400078e02ac */
[----:B------:R-:W4:Y:S01]  /*de50*/  LDC R137, c[0x0][0x3a0] ;  /* 0x0000e800ff897b82 */ /* 0x000f220000000800 */
[----:B------:R2:W-:Y:S04]  /*de60*/  STL.64 [R1+0x4c8], R146 ;  /* 0x0004c89201007387 */ /* 0x0005e80000100a00 */
[----:B------:R3:W-:Y:S01]  /*de70*/  LDGSTS.E [R82+0x38600], desc[UR16][R144.64], !P4 ;  /* 0x3860000090527fae */ /* 0x0007e2000e1a1010 */
[----:B--2---:R-:W-:Y:S01]  /*de80*/  IMAD.WIDE R148, R2, 0x4, R174 ;  /* 0x0000000402947825 */ /* 0x004fe200078e02ae */
[----:B------:R-:W-:Y:S02]  /*de90*/  ISETP.GE.U32.AND P4, PT, R0, 0x7ffffe9b, PT ;  /* 0x7ffffe9b0000780c */ /* 0x000fe40003f86070 */
[----:B------:R3:W-:Y:S01]  /*dea0*/  STL.64 [R1+0x8f8], R144 ;  /* 0x0008f89001007387 */ /* 0x0007e20000100a00 */
[----:B------:R-:W-:-:S02]  /*deb0*/  IADD3 R0, PT, PT, R141, -0xe8, RZ ;  /* 0xffffff188d007810 */ /* 0x000fc40007ffe0ff */
[----:B------:R-:W2:Y:S01]  /*dec0*/  LDC R141, c[0x0][0x3a0] ;  /* 0x0000e800ff8d7b82 */ /* 0x000ea20000000800 */
[C---:B------:R-:W-:Y:S01]  /*ded0*/  IMAD.WIDE R146, R2.reuse, 0x4, R176 ;  /* 0x0000000402927825 */ /* 0x040fe200078e02b0 */
[----:B------:R1:W-:Y:S04]  /*dee0*/  LDGSTS.E [R82+0x38800], desc[UR16][R150.64], !P5 ;  /* 0x3880000096527fae */ /* 0x0003e8000e9a1010 */
[----:B------:R1:W-:Y:S01]  /*def0*/  LDGSTS.E [R82+0x38a00], desc[UR16][R148.64], !P5 ;  /* 0x38a0000094527fae */ /* 0x0003e2000e9a1010 */
[----:B---3--:R-:W-:Y:S01]  /*df00*/  IMAD.WIDE R144, R2, 0x4, R178 ;  /* 0x0000000402907825 */ /* 0x008fe200078e02b2 */
[----:B------:R-:W-:Y:S02]  /*df10*/  ISETP.GE.U32.AND P5, PT, R136, 0x7ffffe9a, PT ;  /* 0x7ffffe9a8800780c */ /* 0x000fe40003fa6070 */
[----:B------:R3:W-:Y:S04]  /*df20*/  LDGSTS.E [R82+0x38c00], desc[UR16][R146.64], !P1 ;  /* 0x38c0000092527fae */ /* 0x0007e8000c9a1010 */
[----:B------:R1:W-:Y:S01]  /*df30*/  STL.64 [R1+0x4c0], R150 ;  /* 0x0004c09601007387 */ /* 0x0003e20000100a00 */
[----:B------:R-:W-:-:S02]  /*df40*/  VIADD R136, R138, 0xffffff17 ;  /* 0xffffff178a887836 */ /* 0x000fc40000000000 */
[----:B------:R-:W-:Y:S01]  /*df50*/  IMAD.WIDE R152, R2, 0x4, R212 ;  /* 0x0000000402987825 */ /* 0x000fe200078e02d4 */
[----:B------:R3:W-:Y:S01]  /*df60*/  LDGSTS.E [R82+0x38e00], desc[UR16][R144.64], !P1 ;  /* 0x38e0000090527fae */ /* 0x0007e2000c9a1010 */
[----:B------:R-:W-:Y:S01]  /*df70*/  ISETP.GE.U32.AND P1, PT, R0, 0x7ffffe99, PT ;  /* 0x7ffffe990000780c */ /* 0x000fe20003f26070 */
[----:B------:R-:W2:Y:S01]  /*df80*/  LDC R138, c[0x0][0x3a0] ;  /* 0x0000e800ff8a7b82 */ /* 0x000ea20000000800 */
[----:B------:R-:W-:Y:S01]  /*df90*/  VIADD R0, R143, 0xffffff16 ;  /* 0xffffff168f007836 */ /* 0x000fe20000000000 */
[----:B------:R3:W-:Y:S01]  /*dfa0*/  STL.64 [R1+0x8f0], R148 ;  /* 0x0008f09401007387 */ /* 0x0007e20000100a00 */
[----:B-1----:R-:W-:-:S03]  /*dfb0*/  IMAD.WIDE R150, R2, 0x4, R180 ;  /* 0x0000000402967825 */ /* 0x002fc600078e02b4 */
[----:B------:R1:W-:Y:S02]  /*dfc0*/  STL.64 [R1+0x4b0], R146 ;  /* 0x0004b09201007387 */ /* 0x0003e40000100a00 */
[----:B------:R-:W2:Y:S02]  /*dfd0*/  LDC R143, c[0x0][0x3a0] ;  /* 0x0000e800ff8f7b82 */ /* 0x000ea40000000800 */
[----:B------:R4:W-:Y:S01]  /*dfe0*/  STL.64 [R1+0x8e8], R144 ;  /* 0x0008e89001007387 */ /* 0x0009e20000100a00 */
[----:B---3--:R-:W-:-:S03]  /*dff0*/  IMAD.WIDE R148, R2, 0x4, R182 ;  /* 0x0000000402947825 */ /* 0x008fc600078e02b6 */
[----:B------:R3:W-:Y:S01]  /*e000*/  STL.64 [R1+0x4a8], R150 ;  /* 0x0004a89601007387 */ /* 0x0007e20000100a00 */
[----:B-1----:R-:W-:-:S03]  /*e010*/  IMAD.WIDE R146, R2, 0x4, R184 ;  /* 0x0000000402927825 */ /* 0x002fc600078e02b8 */
[----:B------:R3:W-:Y:S01]  /*e020*/  LDGSTS.E [R82+0x39000], desc[UR16][R150.64], !P2 ;  /* 0x3900000096527fae */ /* 0x0007e2000d1a1010 */
[----:B----4-:R-:W-:-:S03]  /*e030*/  IMAD.WIDE R144, R2, 0x4, R186 ;  /* 0x0000000402907825 */ /* 0x010fc600078e02ba */
[----:B------:R1:W-:Y:S04]  /*e040*/  STL.64 [R1+0x8e0], R148 ;  /* 0x0008e09401007387 */ /* 0x0003e80000100a00 */
[----:B------:R1:W-:Y:S01]  /*e050*/  LDGSTS.E [R82+0x39200], desc[UR16][R148.64], !P2 ;  /* 0x3920000094527fae */ /* 0x0003e2000d1a1010 */
[----:B------:R-:W-:Y:S01]  /*e060*/  ISETP.GE.U32.AND P2, PT, R136, 0x7ffffe98, PT ;  /* 0x7ffffe988800780c */ /* 0x000fe20003f46070 */
[----:B------:R-:W-:Y:S02]  /*e070*/  VIADD R136, R140, 0xffffff15 ;  /* 0xffffff158c887836 */ /* 0x000fe40000000000 */
[C---:B---3--:R-:W-:Y:S01]  /*e080*/  IMAD.WIDE R150, R2.reuse, 0x4, R188 ;  /* 0x0000000402967825 */ /* 0x048fe200078e02bc */
[----:B------:R3:W-:Y:S01]  /*e090*/  STL.64 [R1+0x498], R146 ;  /* 0x0004989201007387 */ /* 0x0007e20000100a00 */
[----:B------:R-:W4:Y:S03]  /*e0a0*/  LDC R140, c[0x0][0x3a0] ;  /* 0x0000e800ff8c7b82 */ /* 0x000f260000000800 */
[----:B------:R3:W-:Y:S01]  /*e0b0*/  LDGSTS.E [R82+0x39400], desc[UR16][R146.64], !P4 ;  /* 0x3940000092527fae */ /* 0x0007e2000e1a1010 */
[----:B-1----:R-:W-:-:S03]  /*e0c0*/  IMAD.WIDE R148, R2, 0x4, R190 ;  /* 0x0000000402947825 */ /* 0x002fc600078e02be */
[----:B------:R1:W-:Y:S04]  /*e0d0*/  STL.64 [R1+0x8d8], R144 ;  /* 0x0008d89001007387 */ /* 0x0003e80000100a00 */
[----:B------:R1:W-:Y:S01]  /*e0e0*/  LDGSTS.E [R82+0x39600], desc[UR16][R144.64], !P4 ;  /* 0x3960000090527fae */ /* 0x0003e2000e1a1010 */
[----:B------:R-:W-:Y:S01]  /*e0f0*/  ISETP.GE.U32.AND P4, PT, R0, 0x7ffffe97, PT ;  /* 0x7ffffe970000780c */ /* 0x000fe20003f86070 */
[----:B---3--:R-:W-:Y:S01]  /*e100*/  IMAD.WIDE R146, R2, 0x4, R192 ;  /* 0x0000000402927825 */ /* 0x008fe200078e02c0 */
[----:B------:R-:W-:Y:S01]  /*e110*/  IADD3 R0, PT, PT, R142, -0xec, RZ ;  /* 0xffffff148e007810 */ /* 0x000fe20007ffe0ff */
[----:B------:R3:W-:Y:S01]  /*e120*/  LDGSTS.E [R82+0x39800], desc[UR16][R150.64], !P5 ;  /* 0x3980000096527fae */ /* 0x0007e2000e9a1010 */
[----:B------:R-:W2:Y:S03]  /*e130*/  LDC R142, c[0x0][0x3a0] ;  /* 0x0000e800ff8e7b82 */ /* 0x000ea60000000800 */
[----:B------:R3:W-:Y:S01]  /*e140*/  LDGSTS.E [R82+0x39a00], desc[UR16][R148.64], !P5 ;  /* 0x39a0000094527fae */ /* 0x0007e2000e9a1010 */
[----:B-1----:R-:W-:Y:S01]  /*e150*/  IMAD.WIDE R144, R2, 0x4, R194 ;  /* 0x0000000402907825 */ /* 0x002fe200078e02c2 */
[----:B------:R-:W-:-:S02]  /*e160*/  ISETP.GE.U32.AND P5, PT, R136, 0x7ffffe96, PT ;  /* 0x7ffffe968800780c */ /* 0x000fc40003fa6070 */
[----:B------:R1:W-:Y:S04]  /*e170*/  LDGSTS.E [R82+0x39c00], desc[UR16][R146.64], !P1 ;  /* 0x39c0000092527fae */ /* 0x0003e8000c9a1010 */
[----:B------:R3:W-:Y:S01]  /*e180*/  STL.64 [R1+0x490], R150 ;  /* 0x0004909601007387 */ /* 0x0007e20000100a00 */
[----:B------:R-:W-:Y:S02]  /*e190*/  VIADD R136, R137, 0xffffff13 ;  /* 0xffffff1389887836 */ /* 0x000fe40000000000 */
[----:B------:R-:W-:Y:S01]  /*e1a0*/  IMAD.WIDE R154, R2, 0x4, R228 ;  /* 0x00000004029a7825 */ /* 0x000fe200078e02e4 */
[----:B------:R1:W-:Y:S01]  /*e1b0*/  LDGSTS.E [R82+0x39e00], desc[UR16][R144.64], !P1 ;  /* 0x39e0000090527fae */ /* 0x0003e2000c9a1010 */
[----:B------:R-:W-:Y:S01]  /*e1c0*/  ISETP.GE.U32.AND P1, PT, R0, 0x7ffffe95, PT ;  /* 0x7ffffe950000780c */ /* 0x000fe20003f26070 */
[----:B------:R-:W4:Y:S02]  /*e1d0*/  LDC R137, c[0x0][0x3a0] ;  /* 0x0000e800ff897b82 */ /* 0x000f240000000800 */
[----:B------:R1:W-:Y:S01]  /*e1e0*/  STL.64 [R1+0x8d0], R148 ;  /* 0x0008d09401007387 */ /* 0x0003e20000100a00 */
[----:B---3--:R-:W-:-:S03]  /*e1f0*/  IMAD.WIDE R150, R2, 0x4, R196 ;  /* 0x0000000402967825 */ /* 0x008fc600078e02c4 */
[----:B------:R3:W-:Y:S04]  /*e200*/  STL.64 [R1+0x480], R146 ;  /* 0x0004809201007387 */ /* 0x0007e80000100a00 */
[----:B------:R2:W-:Y:S01]  /*e210*/  STL.64 [R1+0x8c8], R144 ;  /* 0x0008c89001007387 */ /* 0x0005e20000100a00 */
[----:B-1----:R-:W-:-:S03]  /*e220*/  IMAD.WIDE R148, R2, 0x4, R198 ;  /* 0x0000000402947825 */ /* 0x002fc600078e02c6 */
[----:B------:R1:W-:Y:S01]  /*e230*/  STL.64 [R1+0x478], R150 ;  /* 0x0004789601007387 */ /* 0x0003e20000100a00 */
[----:B---3--:R-:W-:-:S03]  /*e240*/  IMAD.WIDE R146, R2, 0x4, R200 ;  /* 0x0000000402927825 */ /* 0x008fc600078e02c8 */
[----:B------:R1:W-:Y:S01]  /*e250*/  LDGSTS.E [R82+0x3a000], desc[UR16][R150.64], !P2 ;  /* 0x3a00000096527fae */ /* 0x0003e2000d1a1010 */
[----:B--2---:R-:W-:-:S03]  /*e260*/  IMAD.WIDE R144, R2, 0x4, R202 ;  /* 0x0000000402907825 */ /* 0x004fc600078e02ca */
[----:B------:R2:W-:Y:S01]  /*e270*/  STL.64 [R1+0x8c0], R148 ;  /* 0x0008c09401007387 */ /* 0x0005e20000100a00 */
[----:B------:R-:W-:-:S03]  /*e280*/  VIADD R0, R141, 0xffffff12 ;  /* 0xffffff128d007836 */ /* 0x000fc60000000000 */
[----:B------:R2:W-:Y:S01]  /*e290*/  LDGSTS.E [R82+0x3a200], desc[UR16][R148.64], !P2 ;  /* 0x3a20000094527fae */ /* 0x0005e2000d1a1010 */
[----:B------:R-:W-:Y:S01]  /*e2a0*/  ISETP.GE.U32.AND P2, PT, R136, 0x7ffffe94, PT ;  /* 0x7ffffe948800780c */ /* 0x000fe20003f46070 */
[----:B------:R-:W-:Y:S01]  /*e2b0*/  VIADD R136, R139, 0xffffff11 ;  /* 0xffffff118b887836 */ /* 0x000fe20000000000 */
[----:B------:R-:W3:Y:S01]  /*e2c0*/  LDC R141, c[0x0][0x3a0] ;  /* 0x0000e800ff8d7b82 */ /* 0x000ee20000000800 */
[C---:B-1----:R-:W-:Y:S01]  /*e2d0*/  IMAD.WIDE R150, R2.reuse, 0x4, R204 ;  /* 0x0000000402967825 */ /* 0x042fe200078e02cc */
[----:B------:R1:W-:Y:S04]  /*e2e0*/  STL.64 [R1+0x468], R146 ;  /* 0x0004689201007387 */ /* 0x0003e80000100a00 */
[----:B------:R1:W-:Y:S02]  /*e2f0*/  LDGSTS.E [R82+0x3a400], desc[UR16][R146.64], !P4 ;  /* 0x3a40000092527fae */ /* 0x0003e4000e1a1010 */
[----:B------:R-:W3:Y:S01]  /*e300*/  LDC R139, c[0x0][0x3a0] ;  /* 0x0000e800ff8b7b82 */ /* 0x000ee20000000800 */
[----:B--2---:R-:W-:Y:S01]  /*e310*/  IMAD.WIDE R148, R2, 0x4, R206 ;  /* 0x0000000402947825 */ /* 0x004fe200078e02ce */
[----:B------:R2:W-:Y:S04]  /*e320*/  STL.64 [R1+0x8b8], R144 ;  /* 0x0008b89001007387 */ /* 0x0005e80000100a00 */
[----:B------:R2:W-:Y:S01]  /*e330*/  LDGSTS.E [R82+0x3a600], desc[UR16][R144.64], !P4 ;  /* 0x3a60000090527fae */ /* 0x0005e2000e1a1010 */
[----:B------:R-:W-:Y:S01]  /*e340*/  ISETP.GE.U32.AND P4, PT, R0, 0x7ffffe93, PT ;  /* 0x7ffffe930000780c */ /* 0x000fe20003f86070 */
[C---:B-1----:R-:W-:Y:S01]  /*e350*/  IMAD.WIDE R146, R2.reuse, 0x4, R208 ;  /* 0x0000000402927825 */ /* 0x042fe200078e02d0 */
[----:B------:R-:W-:Y:S01]  /*e360*/  IADD3 R0, PT, PT, R143, -0xf0, RZ ;  /* 0xffffff108f007810 */ /* 0x000fe20007ffe0ff */
[----:B------:R1:W-:Y:S01]  /*e370*/  LDGSTS.E [R82+0x3a800], desc[UR16][R150.64], !P5 ;  /* 0x3a80000096527fae */ /* 0x0003e2000e9a1010 */
[----:B------:R-:W3:Y:S03]  /*e380*/  LDC R143, c[0x0][0x3a0] ;  /* 0x0000e800ff8f7b82 */ /* 0x000ee60000000800 */
[----:B------:R1:W-:Y:S01]  /*e390*/  LDGSTS.E [R82+0x3aa00], desc[UR16][R148.64], !P5 ;  /* 0x3aa0000094527fae */ /* 0x0003e2000e9a1010 */
[----:B--2---:R-:W-:Y:S01]  /*e3a0*/  IMAD.WIDE R144, R2, 0x4, R210 ;  /* 0x0000000402907825 */ /* 0x004fe200078e02d2 */
[----:B------:R-:W-:-:S02]  /*e3b0*/  ISETP.GE.U32.AND P5, PT, R136, 0x7ffffe92, PT ;  /* 0x7ffffe928800780c */ /* 0x000fc40003fa6070 */
[----:B------:R2:W-:Y:S04]  /*e3c0*/  LDGSTS.E [R82+0x3ac00], desc[UR16][R146.64], !P1 ;  /* 0x3ac0000092527fae */ /* 0x0005e8000c9a1010 */
[----:B------:R1:W-:Y:S01]  /*e3d0*/  LDGSTS.E [R82+0x3ae00], desc[UR16][R144.64], !P1 ;  /* 0x3ae0000090527fae */ /* 0x0003e2000c9a1010 */
[----:B------:R-:W-:-:S03]  /*e3e0*/  ISETP.GE.U32.AND P1, PT, R0, 0x7ffffe91, PT ;  /* 0x7ffffe910000780c */ /* 0x000fc60003f26070 */
[----:B------:R1:W-:Y:S04]  /*e3f0*/  STL.64 [R1+0x460], R150 ;  /* 0x0004609601007387 */ /* 0x0003e80000100a00 */
[----:B------:R2:W-:Y:S04]  /*e400*/  STL.64 [R1+0x8b0], R148 ;  /* 0x0008b09401007387 */ /* 0x0005e80000100a00 */
[----:B------:R4:W-:Y:S01]  /*e410*/  STL.64 [R1+0x450], R146 ;  /* 0x0004509201007387 */ /* 0x0009e20000100a00 */
[----:B-1----:R-:W-:-:S03]  /*e420*/  IMAD.WIDE R150, R2, 0x4, R214 ;  /* 0x0000000402967825 */ /* 0x002fc600078e02d6 */
[----:B------:R1:W-:Y:S01]  /*e430*/  STL.64 [R1+0x8a8], R144 ;  /* 0x0008a89001007387 */ /* 0x0003e20000100a00 */
[----:B--2---:R-:W-:-:S03]  /*e440*/  IMAD.WIDE R148, R2, 0x4, R216 ;  /* 0x0000000402947825 */ /* 0x004fc600078e02d8 */
[----:B------:R2:W-:Y:S01]  /*e450*/  STL.64 [R1+0x448], R152 ;  /* 0x0004489801007387 */ /* 0x0005e20000100a00 */
[----:B----4-:R-:W-:-:S03]  /*e460*/  IMAD.WIDE R146, R2, 0x4, R218 ;  /* 0x0000000402927825 */ /* 0x010fc600078e02da */
[----:B------:R2:W-:Y:S04]  /*e470*/  LDGSTS.E [R82+0x3b000], desc[UR16][R152.64], !P2 ;  /* 0x3b00000098527fae */ /* 0x0005e8000d1a1010 */
[----:B------:R4:W-:Y:S01]  /*e480*/  STL.64 [R1+0x8a0], R150 ;  /* 0x0008a09601007387 */ /* 0x0009e20000100a00 */
[----:B-1----:R-:W1:Y:S03]  /*e490*/  LDC R144, c[0x0][0x3a0] ;  /* 0x0000e800ff907b82 */ /* 0x002e660000000800 */
[----:B------:R4:W-:Y:S01]  /*e4a0*/  LDGSTS.E [R82+0x3b200], desc[UR16][R150.64], !P2 ;  /* 0x3b20000096527fae */ /* 0x0009e2000d1a1010 */
[----:B--2---:R-:W-:-:S03]  /*e4b0*/  IMAD.WIDE R152, R2, 0x4, R220 ;  /* 0x0000000402987825 */ /* 0x004fc600078e02dc */
[----:B------:R2:W-:Y:S04]  /*e4c0*/  STL.64 [R1+0x438], R148 ;  /* 0x0004389401007387 */ /* 0x0005e80000100a00 */
[----:B------:R2:W-:Y:S01]  /*e4d0*/  LDGSTS.E [R82+0x3b400], desc[UR16][R148.64], !P4 ;  /* 0x3b40000094527fae */ /* 0x0005e2000e1a1010 */
[----:B----4-:R-:W-:-:S03]  /*e4e0*/  IMAD.WIDE R150, R2, 0x4, R222 ;  /* 0x0000000402967825 */ /* 0x010fc600078e02de */
[----:B------:R4:W-:Y:S04]  /*e4f0*/  STL.64 [R1+0x898], R146 ;  /* 0x0008989201007387 */ /* 0x0009e80000100a00 */
        /* <DEDUP_REMOVED lines=12> */
[----:B------:R-:W-:Y:S01]  /*e5c0*/  LDGSTS.E [R82+0x3be00], desc[UR16][R146.64], !P1 ;  /* 0x3be0000092527fae */ /* 0x000fe2000c9a1010 */
[----:B--2---:R-:W-:-:S03]  /*e5d0*/  IMAD.WIDE R148, R2, 0x4, R234 ;  /* 0x0000000402947825 */ /* 0x004fc600078e02ea */
[----:B----4-:R-:W2:Y:S04]  /*e5e0*/  LDL.LU.64 R146, [R1+0x598] ;  /* 0x0005980001927983 */ /* 0x010ea80000300a00 */
[----:B------:R-:W-:Y:S04]  /*e5f0*/  STL.64 [R1+0x408], R154 ;  /* 0x0004089a01007387 */ /* 0x000fe80000100a00 */
[----:B------:R4:W-:Y:S04]  /*e600*/  STL.64 [R1+0x880], R152 ;  /* 0x0008809801007387 */ /* 0x0009e80000100a00 */
[----:B------:R1:W-:Y:S04]  /*e610*/  STL.64 [R1+0x400], R150 ;  /* 0x0004009601007387 */ /* 0x0003e80000100a00 */
[----:B------:R1:W-:Y:S04]  /*e620*/  STL.64 [R1+0x878], R148 ;  /* 0x0008789401007387 */ /* 0x0003e80000100a00 */
[----:B------:R-:W2:Y:S01]  /*e630*/  LDL.LU.64 R250, [R1+0x5a8] ;  /* 0x0005a80001fa7983 */ /* 0x000ea20000300a00 */
[----:B------:R-:W-:-:S02]  /*e640*/  VIADD R136, R140, 0xffffff0f ;  /* 0xffffff0f8c887836 */ /* 0x000fc40000000000 */
[----:B------:R-:W-:Y:S01]  /*e650*/  VIADD R0, R142, 0xffffff0e ;  /* 0xffffff0e8e007836 */ /* 0x000fe20000000000 */
[----:B------:R-:W2:Y:S02]  /*e660*/  LDC R140, c[0x0][0x3a0] ;  /* 0x0000e800ff8c7b82 */ /* 0x000ea40000000800 */
[----:B------:R-:W-:Y:S02]  /*e670*/  ISETP.GE.U32.AND P2, PT, R136, 0x7ffffe90, PT ;  /* 0x7ffffe908800780c */ /* 0x000fe40003f46070 */
[----:B------:R-:W-:Y:S01]  /*e680*/  ISETP.GE.U32.AND P4, PT, R0, 0x7ffffe8f, PT ;  /* 0x7ffffe8f0000780c */ /* 0x000fe20003f86070 */
[----:B------:R-:W-:Y:S01]  /*e690*/  VIADD R136, R138, 0xffffff0d ;  /* 0xffffff0d8a887836 */ /* 0x000fe20000000000 */
[----:B---3--:R-:W-:Y:S02]  /*e6a0*/  IADD3 R0, PT, PT, R141, -0xf4, RZ ;  /* 0xffffff0c8d007810 */ /* 0x008fe40007ffe0ff */
[----:B------:R-:W3:Y:S02]  /*e6b0*/  LDC R142, c[0x0][0x3a0] ;  /* 0x0000e800ff8e7b82 */ /* 0x000ee40000000800 */
[----:B------:R-:W-:-:S02]  /*e6c0*/  ISETP.GE.U32.AND P5, PT, R136, 0x7ffffe8e, PT ;  /* 0x7ffffe8e8800780c */ /* 0x000fc40003fa6070 */
[----:B------:R-:W-:-:S03]  /*e6d0*/  ISETP.GE.U32.AND P1, PT, R0, 0x7ffffe8d, PT ;  /* 0x7ffffe8d0000780c */ /* 0x000fc60003f26070 */
[----:B------:R-:W-:Y:S01]  /*e6e0*/  LDGSTS.E [R82+0x3c000], desc[UR16][R154.64], !P2 ;  /* 0x3c0000009a527fae */ /* 0x000fe2000d1a1010 */
[----:B-1----:R-:W-:Y:S01]  /*e6f0*/  VIADD R0, R144, 0xffffff0a ;  /* 0xffffff0a90007836 */ /* 0x002fe20000000000 */
[----:B------:R-:W1:Y:S02]  /*e700*/  LDC R141, c[0x0][0x3a0] ;  /* 0x0000e800ff8d7b82 */ /* 0x000e640000000800 */
[----:B------:R4:W-:Y:S01]  /*e710*/  LDGSTS.E [R82+0x3c200], desc[UR16][R152.64], !P2 ;  /* 0x3c20000098527fae */ /* 0x0009e2000d1a1010 */
[----:B------:R-:W-:-:S03]  /*e720*/  IMAD.WIDE R144, R2, 0x4, R242 ;  /* 0x0000000402907825 */ /* 0x000fc600078e02f2 */
[----:B------:R4:W-:Y:S02]  /*e730*/  LDGSTS.E [R82+0x3c400], desc[UR16][R150.64], !P4 ;  /* 0x3c40000096527fae */ /* 0x0009e4000e1a1010 */
[----:B------:R-:W1:Y:S02]  /*e740*/  LDC R138, c[0x0][0x3a0] ;  /* 0x0000e800ff8a7b82 */ /* 0x000e640000000800 */
[----:B------:R4:W-:Y:S02]  /*e750*/  LDGSTS.E [R82+0x3c600], desc[UR16][R148.64], !P4 ;  /* 0x3c60000094527fae */ /* 0x0009e4000e1a1010 */
[----:B----4-:R-:W-:-:S04]  /*e760*/  IMAD.WIDE R152, R2, 0x4, R236 ;  /* 0x0000000402987825 */ /* 0x010fc800078e02ec */
[C---:B------:R-:W-:Y:S01]  /*e770*/  IMAD.WIDE R150, R2.reuse, 0x4, R238 ;  /* 0x0000000402967825 */ /* 0x040fe200078e02ee */
[----:B------:R-:W-:Y:S03]  /*e780*/  STL.64 [R1+0x3f0], R152 ;  /* 0x0003f09801007387 */ /* 0x000fe60000100a00 */
[----:B------:R-:W-:Y:S01]  /*e790*/  IMAD.WIDE R148, R2, 0x4, R240 ;  /* 0x0000000402947825 */ /* 0x000fe200078e02f0 */
[----:B------:R4:W-:Y:S03]  /*e7a0*/  STL.64 [R1+0x870], R150 ;  /* 0x0008709601007387 */ /* 0x0009e60000100a00 */
[----:B------:R-:W-:Y:S01]  /*e7b0*/  VIADD R136, R137, 0xffffff0b ;  /* 0xffffff0b89887836 */ /* 0x000fe20000000000 */
[----:B------:R2:W-:Y:S01]  /*e7c0*/  STL.64 [R1+0x3d8], R148 ;  /* 0x0003d89401007387 */ /* 0x0005e20000100a00 */
[----:B------:R-:W-:Y:S01]  /*e7d0*/  ISETP.GE.U32.AND P4, PT, R0, 0x7ffffe8b, PT ;  /* 0x7ffffe8b0000780c */ /* 0x000fe20003f86070 */
[----:B------:R-:W1:Y:S02]  /*e7e0*/  LDC R137, c[0x0][0x3a0] ;  /* 0x0000e800ff897b82 */ /* 0x000e640000000800 */
[----:B------:R1:W-:Y:S01]  /*e7f0*/  STL.64 [R1+0x868], R144 ;  /* 0x0008689001007387 */ /* 0x0003e20000100a00 */
[----:B------:R-:W-:-:S03]  /*e800*/  ISETP.GE.U32.AND P2, PT, R136, 0x7ffffe8c, PT ;  /* 0x7ffffe8c8800780c */ /* 0x000fc60003f46070 */
[----:B------:R-:W3:Y:S04]  /*e810*/  LDL.LU.64 R162, [R1+0x5a0] ;  /* 0x0005a00001a27983 */ /* 0x000ee80000300a00 */
[----:B------:R-:W-:Y:S04]  /*e820*/  LDGSTS.E [R82+0x3c800], desc[UR16][R152.64], !P5 ;  /* 0x3c80000098527fae */ /* 0x000fe8000e9a1010 */
[----:B------:R-:W3:Y:S04]  /*e830*/  LDL.LU.64 R160, [R1+0x5b8] ;  /* 0x0005b80001a07983 */ /* 0x000ee80000300a00 */
[----:B------:R4:W-:Y:S04]  /*e840*/  LDGSTS.E [R82+0x3ca00], desc[UR16][R150.64], !P5 ;  /* 0x3ca0000096527fae */ /* 0x0009e8000e9a1010 */
[----:B------:R-:W3:Y:S04]  /*e850*/  LDL.LU.64 R166, [R1+0x5b0] ;  /* 0x0005b00001a67983 */ /* 0x000ee80000300a00 */
[----:B------:R-:W3:Y:S01]  /*e860*/  LDL.LU.64 R164, [R1+0x5c8] ;  /* 0x0005c80001a47983 */ /* 0x000ee20000300a00 */
[----:B----4-:R-:W-:-:S03]  /*e870*/  IMAD.WIDE R150, R2, 0x4, R244 ;  /* 0x0000000402967825 */ /* 0x010fc600078e02f4 */
[----:B------:R2:W-:Y:S04]  /*e880*/  LDGSTS.E [R82+0x3cc00], desc[UR16][R148.64], !P1 ;  /* 0x3cc0000094527fae */ /* 0x0005e8000c9a1010 */
[----:B------:R-:W4:Y:S04]  /*e890*/  LDL.LU.64 R154, [R1+0x5c0] ;  /* 0x0005c000019a7983 */ /* 0x000f280000300a00 */
[----:B------:R-:W4:Y:S04]  /*e8a0*/  LDL.LU.64 R248, [R1+0x5d8] ;  /* 0x0005d80001f87983 */ /* 0x000f280000300a00 */
[----:B------:R1:W-:Y:S04]  /*e8b0*/  STL.64 [R1+0x3c8], R150 ;  /* 0x0003c89601007387 */ /* 0x0003e80000100a00 */
[----:B------:R1:W-:Y:S04]  /*e8c0*/  LDGSTS.E [R82+0x3ce00], desc[UR16][R144.64], !P1 ;  /* 0x3ce0000090527fae */ /* 0x0003e8000c9a1010 */
[----:B------:R-:W4:Y:S04]  /*e8d0*/  LDL.LU.64 R158, [R1+0x5d0] ;  /* 0x0005d000019e7983 */ /* 0x000f280000300a00 */
[----:B------:R-:W-:Y:S01]  /*e8e0*/  LDGSTS.E [R82+0x3d000], desc[UR16][R150.64], !P2 ;  /* 0x3d00000096527fae */ /* 0x000fe2000d1a1010 */
[----:B--2---:R-:W-:-:S04]  /*e8f0*/  IMAD.WIDE R148, R2, 0x4, R146 ;  /* 0x0000000402947825 */ /* 0x004fc800078e0292 */
[C---:B------:R-:W-:Y:S01]  /*e900*/  IMAD.WIDE R146, R2.reuse, 0x4, R246 ;  /* 0x0000000402927825 */ /* 0x040fe200078e02f6 */
[----:B------:R-:W-:Y:S04]  /*e910*/  STL.64 [R1+0x860], R148 ;  /* 0x0008609401007387 */ /* 0x000fe80000100a00 */
[----:B------:R-:W2:Y:S04]  /*e920*/  LDL.LU.64 R156, [R1+0x5e0] ;  /* 0x0005e000019c7983 */ /* 0x000ea80000300a00 */
[----:B------:R1:W-:Y:S04]  /*e930*/  STL.64 [R1+0x3c0], R146 ;  /* 0x0003c09201007387 */ /* 0x0003e80000100a00 */
[----:B------:R1:W-:Y:S02]  /*e940*/  LDGSTS.E [R82+0x3d200], desc[UR16][R148.64], !P2 ;  /* 0x3d20000094527fae */ /* 0x0003e4000d1a1010 */
[----:B-1----:R-:W-:-:S02]  /*e950*/  IMAD.WIDE R144, R2, 0x4, R250 ;  /* 0x0000000402907825 */ /* 0x002fc400078e02fa */
[----:B------:R-:W-:Y:S04]  /*e960*/  LDGSTS.E [R82+0x3d400], desc[UR16][R146.64], !P4 ;  /* 0x3d40000092527fae */ /* 0x000fe8000e1a1010 */
[----:B------:R1:W-:Y:S04]  /*e970*/  STL.64 [R1+0x858], R144 ;  /* 0x0008589001007387 */ /* 0x0003e80000100a00 */
[----:B------:R-:W2:Y:S01]  /*e980*/  LDL.LU.64 R152, [R1+0x5e8] ;  /* 0x0005e80001987983 */ /* 0x000ea20000300a00 */
[----:B------:R-:W-:Y:S01]  /*e990*/  VIADD R136, R140, 0xffffff09 ;  /* 0xffffff098c887836 */ /* 0x000fe20000000000 */
[----:B------:R-:W-:Y:S01]  /*e9a0*/  IADD3 R0, PT, PT, R143, -0xf8, RZ ;  /* 0xffffff088f007810 */ /* 0x000fe20007ffe0ff */
[----:B------:R-:W1:Y:S01]  /*e9b0*/  LDC R140, c[0x0][0x3a0] ;  /* 0x0000e800ff8c7b82 */ /* 0x000e620000000800 */
[----:B------:R-:W2:Y:S04]  /*e9c0*/  LDL.LU.64 R150, [R1+0x5f8] ;  /* 0x0005f80001967983 */ /* 0x000ea80000300a00 */
[----:B------:R-:W2:Y:S03]  /*e9d0*/  LDL.LU.64 R146, [R1+0x5f0] ;  /* 0x0005f00001927983 */ /* 0x000ea60000300a00 */
[----:B------:R-:W1:Y:S01]  /*e9e0*/  LDC R148, c[0x0][0x3a0] ;  /* 0x0000e800ff947b82 */ /* 0x000e620000000800 */
[----:B------:R-:W2:Y:S01]  /*e9f0*/  LDL.LU.64 R250, [R1+0x600] ;  /* 0x0006000001fa7983 */ /* 0x000ea20000300a00 */
[----:B------:R-:W-:Y:S01]  /*ea00*/  ISETP.GE.U32.AND P5, PT, R136, 0x7ffffe8a, PT ;  /* 0x7ffffe8a8800780c */ /* 0x000fe20003fa6070 */
[----:B------:R-:W-:Y:S01]  /*ea10*/  VIADD R136, R139, 0xffffff07 ;  /* 0xffffff078b887836 */ /* 0x000fe20000000000 */
[----:B------:R-:W-:Y:S01]  /*ea20*/  ISETP.GE.U32.AND P1, PT, R0, 0x7ffffe89, PT ;  /* 0x7ffffe890000780c */ /* 0x000fe20003f26070 */
[----:B---3--:R-:W-:Y:S01]  /*ea30*/  VIADD R0, R142, 0xffffff06 ;  /* 0xffffff068e007836 */ /* 0x008fe20000000000 */
[----:B------:R1:W-:Y:S02]  /*ea40*/  LDGSTS.E [R82+0x3d600], desc[UR16][R144.64], !P4 ;  /* 0x3d60000090527fae */ /* 0x0003e4000e1a1010 */
[----:B------:R-:W3:Y:S01]  /*ea50*/  LDC R139, c[0x0][0x3a0] ;  /* 0x0000e800ff8b7b82 */ /* 0x000ee20000000800 */
[----:B------:R-:W-:-:S02]  /*ea60*/  ISETP.GE.U32.AND P2, PT, R136, 0x7ffffe88, PT ;  /* 0x7ffffe888800780c */ /* 0x000fc40003f46070 */
[----:B------:R-:W-:Y:S02]  /*ea70*/  ISETP.GE.U32.AND P4, PT, R0, 0x7ffffe87, PT ;  /* 0x7ffffe870000780c */ /* 0x000fe40003f86070 */
[----:B------:R-:W-:Y:S01]  /*ea80*/  IADD3 R0, PT, PT, R141, -0xfc, RZ ;  /* 0xffffff048d007810 */ /* 0x000fe20007ffe0ff */
[----:B------:R-:W-:Y:S02]  /*ea90*/  VIADD R136, R138, 0xffffff05 ;  /* 0xffffff058a887836 */ /* 0x000fe40000000000 */
[----:B------:R-:W-:-:S05]  /*eaa0*/  IMAD.WIDE R162, R2, 0x4, R162 ;  /* 0x0000000402a27825 */ /* 0x000fca00078e02a2 */
[----:B------:R-:W-:Y:S01]  /*eab0*/  LDGSTS.E [R82+0x3d800], desc[UR16][R162.64], !P5 ;  /* 0x3d800000a2527fae */ /* 0x000fe2000e9a1010 */
[----:B------:R-:W-:-:S03]  /*eac0*/  IMAD.WIDE R160, R2, 0x4, R160 ;  /* 0x0000000402a07825 */ /* 0x000fc600078e02a0 */
[----:B------:R-:W-:Y:S04]  /*ead0*/  STL.64 [R1+0x3b8], R162 ;  /* 0x0003b8a201007387 */ /* 0x000fe80000100a00 */
[----:B------:R-:W-:Y:S01]  /*eae0*/  LDGSTS.E [R82+0x3da00], desc[UR16][R160.64], !P5 ;  /* 0x3da00000a0527fae */ /* 0x000fe2000e9a1010 */
[----:B-1----:R-:W-:-:S04]  /*eaf0*/  IMAD.WIDE R144, R2, 0x4, R166 ;  /* 0x0000000402907825 */ /* 0x002fc800078e02a6 */
[C---:B------:R-:W-:Y:S01]  /*eb00*/  IMAD.WIDE R142, R2.reuse, 0x4, R164 ;  /* 0x00000004028e7825 */ /* 0x040fe200078e02a4 */
[----:B------:R-:W-:Y:S04]  /*eb10*/  STL.64 [R1+0x850], R160 ;  /* 0x000850a001007387 */ /* 0x000fe80000100a00 */
[----:B------:R1:W-:Y:S04]  /*eb20*/  LDGSTS.E [R82+0x3dc00], desc[UR16][R144.64], !P1 ;  /* 0x3dc0000090527fae */ /* 0x0003e8000c9a1010 */
[----:B------:R1:W-:Y:S01]  /*eb30*/  STL.64 [R1+0x3b0], R144 ;  /* 0x0003b09001007387 */ /* 0x0003e20000100a00 */
[----:B----4-:R-:W-:-:S03]  /*eb40*/  IMAD.WIDE R154, R2, 0x4, R154 ;  /* 0x00000004029a7825 */ /* 0x010fc600078e029a */
[----:B------:R4:W-:Y:S01]  /*eb50*/  LDGSTS.E [R82+0x3de00], desc[UR16][R142.64], !P1 ;  /* 0x3de000008e527fae */ /* 0x0009e2000c9a1010 */
[----:B------:R-:W-:Y:S01]  /*eb60*/  ISETP.GE.U32.AND P1, PT, R0, 0x7ffffe85, PT ;  /* 0x7ffffe850000780c */ /* 0x000fe20003f26070 */
[----:B------:R-:W-:Y:S02]  /*eb70*/  VIADD R0, R140, 0xffffff02 ;  /* 0xffffff028c007836 */ /* 0x000fe40000000000 */
[----:B------:R4:W-:Y:S01]  /*eb80*/  STL.64 [R1+0x848], R142 ;  /* 0x0008488e01007387 */ /* 0x0009e20000100a00 */
[----:B-1----:R-:W-:-:S03]  /*eb90*/  IMAD.WIDE R144, R2, 0x4, R248 ;  /* 0x0000000402907825 */ /* 0x002fc600078e02f8 */
[----:B------:R-:W-:Y:S01]  /*eba0*/  LDGSTS.E [R82+0x3e000], desc[UR16][R154.64], !P2 ;  /* 0x3e0000009a527fae */ /* 0x000fe2000d1a1010 */
[----:B----4-:R-:W-:-:S03]  /*ebb0*/  IMAD.WIDE R142, R2, 0x4, R158 ;  /* 0x00000004028e7825 */ /* 0x010fc600078e029e */
[----:B------:R-:W-:Y:S04]  /*ebc0*/  STL.64 [R1+0x3a8], R154 ;  /* 0x0003a89a01007387 */ /* 0x000fe80000100a00 */
[----:B------:R1:W-:Y:S04]  /*ebd0*/  LDGSTS.E [R82+0x3e200], desc[UR16][R144.64], !P2 ;  /* 0x3e20000090527fae */ /* 0x0003e8000d1a1010 */
[----:B------:R1:W-:Y:S04]  /*ebe0*/  STL.64 [R1+0x840], R144 ;  /* 0x0008409001007387 */ /* 0x0003e80000100a00 */
[----:B------:R4:W-:Y:S01]  /*ebf0*/  LDGSTS.E [R82+0x3e400], desc[UR16][R142.64], !P4 ;  /* 0x3e4000008e527fae */ /* 0x0009e2000e1a1010 */
[----:B------:R-:W-:-:S03]  /*ec00*/  ISETP.GE.U32.AND P5, PT, R136, 0x7ffffe86, PT ;  /* 0x7ffffe868800780c */ /* 0x000fc60003fa6070 */
[----:B------:R4:W-:Y:S01]  /*ec10*/  STL.64 [R1+0x3a0], R142 ;  /* 0x0003a08e01007387 */ /* 0x0009e20000100a00 */
[----:B------:R-:W-:-:S05]  /*ec20*/  VIADD R136, R137, 0xffffff03 ;  /* 0xffffff0389887836 */ /* 0x000fca0000000000 */
[----:B------:R-:W-:Y:S01]  /*ec30*/  ISETP.GE.U32.AND P2, PT, R136, 0x7ffffe84, PT ;  /* 0x7ffffe848800780c */ /* 0x000fe20003f46070 */
[----:B------:R-:W-:Y:S02]  /*ec40*/  VIADD R136, R148, 0xffffff00 ;  /* 0xffffff0094887836 */ /* 0x000fe40000000000 */
[----:B--2---:R-:W-:-:S05]  /*ec50*/  IMAD.WIDE R140, R2, 0x4, R156 ;  /* 0x00000004028c7825 */ /* 0x004fca00078e029c */
[----:B------:R2:W-:Y:S01]  /*ec60*/  LDGSTS.E [R82+0x3e600], desc[UR16][R140.64], !P4 ;  /* 0x3e6000008c527fae */ /* 0x0005e2000e1a1010 */
[----:B------:R-:W-:Y:S02]  /*ec70*/  ISETP.GE.U32.AND P4, PT, R0, 0x7ffffe83, PT ;  /* 0x7ffffe830000780c */ /* 0x000fe40003f86070 */
[----:B---3--:R-:W-:Y:S01]  /*ec80*/  IADD3 R0, PT, PT, R139, -0xff, RZ ;  /* 0xffffff018b007810 */ /* 0x008fe20007ffe0ff */
[----:B------:R2:W-:Y:S01]  /*ec90*/  STL.64 [R1+0x838], R140 ;  /* 0x0008388c01007387 */ /* 0x0005e20000100a00 */
[----:B-1----:R-:W-:-:S04]  /*eca0*/  IMAD.WIDE R144, R2, 0x4, R152 ;  /* 0x0000000402907825 */ /* 0x002fc800078e0298 */
[C---:B----4-:R-:W-:Y:S01]  /*ecb0*/  IMAD.WIDE R142, R2.reuse, 0x4, R150 ;  /* 0x00000004028e7825 */ /* 0x050fe200078e0296 */
[----:B------:R1:W-:Y:S03]  /*ecc0*/  STL.64 [R1+0x398], R144 ;  /* 0x0003989001007387 */ /* 0x0003e60000100a00 */
[C---:B--2---:R-:W-:Y:S01]  /*ecd0*/  IMAD.WIDE R140, R2.reuse, 0x4, R146 ;  /* 0x00000004028c7825 */ /* 0x044fe200078e0292 */
[----:B------:R2:W-:Y:S03]  /*ece0*/  STL.64 [R1+0x830], R142 ;  /* 0x0008308e01007387 */ /* 0x0005e60000100a00 */
[----:B------:R-:W-:Y:S01]  /*ecf0*/  IMAD.WIDE R138, R2, 0x4, R250 ;  /* 0x00000004028a7825 */ /* 0x000fe200078e02fa */
[----:B------:R-:W-:Y:S04]  /*ed00*/  STL.64 [R1+0x390], R140 ;  /* 0x0003908c01007387 */ /* 0x000fe80000100a00 */
[----:B------:R3:W-:Y:S04]  /*ed10*/  STL.64 [R1+0x828], R138 ;  /* 0x0008288a01007387 */ /* 0x0007e80000100a00 */
[----:B------:R-:W4:Y:S04]  /*ed20*/  LDL.LU.64 R152, [R1+0x660] ;  /* 0x0006600001987983 */ /* 0x000f280000300a00 */
[----:B------:R-:W2:Y:S04]  /*ed30*/  LDL.LU.64 R148, [R1+0x678] ;  /* 0x0006780001947983 */ /* 0x000ea80000300a00 */
[----:B------:R-:W3:Y:S04]  /*ed40*/  LDL.LU.64 R158, [R1+0x690] ;  /* 0x00069000019e7983 */ /* 0x000ee80000300a00 */
[----:B------:R-:W3:Y:S04]  /*ed50*/  LDL.LU.64 R250, [R1+0x6a8] ;  /* 0x0006a80001fa7983 */ /* 0x000ee80000300a00 */
[----:B------:R-:W3:Y:S04]  /*ed60*/  LDL.LU.64 R150, [R1+0x6d0] ;  /* 0x0006d00001967983 */ /* 0x000ee80000300a00 */
[----:B------:R-:W3:Y:S04]  /*ed70*/  LDL.LU.64 R146, [R1+0x6e8] ;  /* 0x0006e80001927983 */ /* 0x000ee80000300a00 */
[----:B------:R-:W3:Y:S04]  /*ed80*/  LDL.LU.64 R156, [R1+0x700] ;  /* 0x00070000019c7983 */ /* 0x000ee80000300a00 */
[----:B------:R-:W3:Y:S01]  /*ed90*/  LDL.LU.64 R154, [R1+0x718] ;  /* 0x00071800019a7983 */ /* 0x000ee20000300a00 */
[----:B------:R-:W-:-:S03]  /*eda0*/  IMAD.SHL.U32 R3, R3, 0x80, RZ ;  /* 0x0000008003037824 */ /* 0x000fc600078e00ff */
[----:B------:R-:W-:Y:S01]  /*edb0*/  LDGSTS.E [R82+0x3e800], desc[UR16][R144.64], !P5 ;  /* 0x3e80000090527fae */ /* 0x000fe2000e9a1010 */
[----:B------:R-:W-:-:S03]  /*edc0*/  IMAD.WIDE R54, R3, 0x4, R54 ;  /* 0x0000000403367825 */ /* 0x000fc600078e0236 */
[----:B------:R3:W-:Y:S01]  /*edd0*/  LDGSTS.E [R82+0x3ea00], desc[UR16][R142.64], !P5 ;  /* 0x3ea000008e527fae */ /* 0x0007e2000e9a1010 */
[----:B------:R-:W-:-:S04]  /*ede0*/  IMAD.WIDE R62, R3, 0x4, R62 ;  /* 0x00000004033e7825 */ /* 0x000fc800078e023e */
[C---:B------:R-:W-:Y:S01]  /*edf0*/  IMAD.WIDE R64, R3.reuse, 0x4, R64 ;  /* 0x0000000403407825 */ /* 0x040fe200078e0240 */
[----:B------:R-:W-:Y:S03]  /*ee00*/  STL.64 [R1+0x358], R54 ;  /* 0x0003583601007387 */ /* 0x000fe60000100a00 */
        /* <DEDUP_REMOVED lines=9> */
[----:B-1----:R-:W3:Y:S03]  /*eea0*/  LDL R145, [R1+0x154] ;  /* 0x0001540001917983 */ /* 0x002ee60000100800 */
        /* <DEDUP_REMOVED lines=11> */
[----:B------:R1:W-:Y:S03]  /*ef60*/  STL.64 [R1+0x308], R80 ;  /* 0x0003085001007387 */ /* 0x0003e60000100a00 */
[C---:B------:R-:W-:Y:S01]  /*ef70*/  IMAD.WIDE R90, R3.reuse, 0x4, R90 ;  /* 0x00000004035a7825 */ /* 0x040fe200078e025a */
[----:B------:R-:W-:Y:S03]  /*ef80*/  STL.64 [R1+0x300], R84 ;  /* 0x0003005401007387 */ /* 0x000fe60000100a00 */
[C---:B------:R-:W-:Y:S01]  /*ef90*/  IMAD.WIDE R92, R3.reuse, 0x4, R92 ;  /* 0x00000004035c7825 */ /* 0x040fe200078e025c */
[----:B------:R-:W-:Y:S03]  /*efa0*/  STL.64 [R1+0x2f8], R86 ;  /* 0x0002f85601007387 */ /* 0x000fe60000100a00 */
[C---:B------:R-:W-:Y:S01]  /*efb0*/  IMAD.WIDE R94, R3.reuse, 0x4, R94 ;  /* 0x00000004035e7825 */ /* 0x040fe200078e025e */
[----:B------:R-:W3:Y:S03]  /*efc0*/  LDL R249, [R1+0x150] ;  /* 0x0001500001f97983 */ /* 0x000ee60000100800 */
        /* <DEDUP_REMOVED lines=29> */
[----:B------:R-:W-:Y:S03]  /*f1a0*/  LDGSTS.E [R82+0x3ec00], desc[UR16][R140.64], !P1 ;  /* 0x3ec000008c527fae */ /* 0x000fe6000c9a1010 */
[C---:B------:R-:W-:Y:S01]  /*f1b0*/  IMAD.WIDE R126, R3.reuse, 0x4, R126 ;  /* 0x00000004037e7825 */ /* 0x040fe200078e027e */
[----:B------:R-:W-:Y:S03]  /*f1c0*/  STL.64 [R1+0x260], R116 ;  /* 0x0002607401007387 */ /* 0x000fe60000100a00 */
[----:B------:R-:W-:Y:S01]  /*f1d0*/  IMAD.WIDE R128, R3, 0x4, R128 ;  /* 0x0000000403807825 */ /* 0x000fe200078e0280 */
[----:B------:R1:W-:Y:S01]  /*f1e0*/  LDGSTS.E [R82+0x3ee00], desc[UR16][R138.64], !P1 ;  /* 0x3ee000008a527fae */ /* 0x0003e2000c9a1010 */
[----:B------:R-:W-:-:S02]  /*f1f0*/  ISETP.GE.U32.AND P1, PT, R136, 0x7ffffe81, PT ;  /* 0x7ffffe818800780c */ /* 0x000fc40003f26070 */
        /* <DEDUP_REMOVED lines=55> */
[----:B------:R-:W-:Y:S04]  /*f570*/  STL.64 [R1+0x180], R14 ;  /* 0x0001800e01007387 */ /* 0x000fe80000100a00 */
[----:B------:R-:W-:Y:S01]  /*f580*/  STL.64 [R1+0x178], R16 ;  /* 0x0001781001007387 */ /* 0x000fe20000100a00 */
[----:B------:R-:W-:-:S03]  /*f590*/  IMAD.WIDE R8, R3, 0x4, R8 ;  /* 0x0000000403087825 */ /* 0x000fc600078e0208 */
[----:B------:R-:W-:Y:S04]  /*f5a0*/  STL.64 [R1+0x170], R32 ;  /* 0x0001702001007387 */ /* 0x000fe80000100a00 */
[----:B------:R-:W-:Y:S04]  /*f5b0*/  STL.64 [R1+0x160], R24 ;  /* 0x0001601801007387 */ /* 0x000fe80000100a00 */
[----:B------:R-:W-:Y:S01]  /*f5c0*/  STL.64 [R1+0x168], R36 ;  /* 0x0001682401007387 */ /* 0x000fe20000100a00 */
[----:B----4-:R-:W-:-:S03]  /*f5d0*/  IMAD.WIDE R152, R2, 0x4, R152 ;  /* 0x0000000402987825 */ /* 0x010fc600078e0298 */
[----:B------:R-:W-:Y:S01]  /*f5e0*/  STL.64 [R1+0x158], R6 ;  /* 0x0001580601007387 */ /* 0x000fe20000100a00 */
[----:B--2---:R-:W-:-:S03]  /*f5f0*/  IMAD.WIDE R148, R2, 0x4, R148 ;  /* 0x0000000402947825 */ /* 0x004fc600078e0294 */
[----:B------:R-:W-:Y:S01]  /*f600*/  STL.64 [R1+0x388], R30 ;  /* 0x0003881e01007387 */ /* 0x000fe20000100a00 */
[----:B---3--:R-:W-:-:S03]  /*f610*/  IMAD.WIDE R142, R2, 0x4, R158 ;  /* 0x00000004028e7825 */ /* 0x008fc600078e029e */
[----:B------:R-:W-:Y:S01]  /*f620*/  STL.64 [R1+0x298], R152 ;  /* 0x0002989801007387 */ /* 0x000fe20000100a00 */
[----:B-1----:R-:W-:-:S03]  /*f630*/  IMAD.WIDE R138, R2, 0x4, R250 ;  /* 0x00000004028a7825 */ /* 0x002fc600078e02fa */
[----:B------:R-:W-:Y:S01]  /*f640*/  STL.64 [R1+0x360], R8 ;  /* 0x0003600801007387 */ /* 0x000fe20000100a00 */
[----:B------:R-:W-:-:S03]  /*f650*/  IMAD.WIDE R150, R2, 0x4, R150 ;  /* 0x0000000402967825 */ /* 0x000fc600078e0296 */
[----:B------:R-:W-:Y:S01]  /*f660*/  STL.64 [R1+0x290], R148 ;  /* 0x0002909401007387 */ /* 0x000fe20000100a00 */
[----:B------:R-:W-:-:S03]  /*f670*/  IMAD.WIDE R146, R2, 0x4, R146 ;  /* 0x0000000402927825 */ /* 0x000fc600078e0292 */
[----:B------:R-:W2:Y:S01]  /*f680*/  LDL R250, [R1+0x14c] ;  /* 0x00014c0001fa7983 */ /* 0x000ea20000100800 */
[----:B------:R-:W-:-:S03]  /*f690*/  IMAD.WIDE R134, R3, 0x4, R38 ;  /* 0x0000000403867825 */ /* 0x000fc600078e0226 */
[----:B------:R-:W-:Y:S01]  /*f6a0*/  STL.64 [R1+0x288], R142 ;  /* 0x0002888e01007387 */ /* 0x000fe20000100a00 */
[----:B------:R-:W-:-:S03]  /*f6b0*/  IMAD.WIDE R140, R2, 0x4, R156 ;  /* 0x00000004028c7825 */ /* 0x000fc600078e029c */
[----:B------:R-:W-:Y:S01]  /*f6c0*/  STL.64 [R1+0x280], R138 ;  /* 0x0002808a01007387 */ /* 0x000fe20000100a00 */
[----:B------:R-:W-:-:S03]  /*f6d0*/  IMAD.WIDE R38, R2, 0x4, R154 ;  /* 0x0000000402267825 */ /* 0x000fc600078e029a */
[----:B------:R-:W-:Y:S04]  /*f6e0*/  STL.64 [R1+0x380], R150 ;  /* 0x0003809601007387 */ /* 0x000fe80000100a00 */
[----:B------:R-:W-:Y:S04]  /*f6f0*/  STL.64 [R1+0x378], R146 ;  /* 0x0003789201007387 */ /* 0x000fe80000100a00 */
[----:B------:R-:W-:Y:S04]  /*f700*/  STL.64 [R1+0x370], R140 ;  /* 0x0003708c01007387 */ /* 0x000fe80000100a00 */
[----:B------:R-:W-:Y:S04]  /*f710*/  STL.64 [R1+0x368], R38 ;  /* 0x0003682601007387 */ /* 0x000fe80000100a00 */
[----:B------:R-:W3:Y:S01]  /*f720*/  LDL R251, [R1+0x148] ;  /* 0x0001480001fb7983 */ /* 0x000ee20000100800 */
[----:B------:R-:W-:-:S03]  /*f730*/  ISETP.GE.U32.AND P5, PT, R0, 0x7ffffe82, PT ;  /* 0x7ffffe820000780c */ /* 0x000fc60003fa6070 */
[----:B------:R-:W-:Y:S04]  /*f740*/  LDGSTS.E [R82+0x3f000], desc[UR16][R152.64], !P2 ;  /* 0x3f00000098527fae */ /* 0x000fe8000d1a1010 */
[----:B------:R-:W-:Y:S04]  /*f750*/  LDGSTS.E [R82+0x3f200], desc[UR16][R150.64], !P2 ;  /* 0x3f20000096527fae */ /* 0x000fe8000d1a1010 */
[----:B------:R-:W-:Y:S04]  /*f760*/  LDGSTS.E [R82+0x3f400], desc[UR16][R148.64], !P4 ;  /* 0x3f40000094527fae */ /* 0x000fe8000e1a1010 */
[----:B------:R-:W-:Y:S04]  /*f770*/  LDGSTS.E [R82+0x3f600], desc[UR16][R146.64], !P4 ;  /* 0x3f60000092527fae */ /* 0x000fe8000e1a1010 */
[----:B------:R-:W-:Y:S04]  /*f780*/  LDGSTS.E [R82+0x3f800], desc[UR16][R142.64], !P5 ;  /* 0x3f8000008e527fae */ /* 0x000fe8000e9a1010 */
[----:B------:R-:W-:Y:S04]  /*f790*/  LDGSTS.E [R82+0x3fa00], desc[UR16][R140.64], !P5 ;  /* 0x3fa000008c527fae */ /* 0x000fe8000e9a1010 */
[----:B------:R-:W-:Y:S04]  /*f7a0*/  LDGSTS.E [R82+0x3fc00], desc[UR16][R138.64], !P1 ;  /* 0x3fc000008a527fae */ /* 0x000fe8000c9a1010 */
[----:B------:R-:W-:Y:S04]  /*f7b0*/  LDGSTS.E [R82+0x3fe00], desc[UR16][R38.64], !P1 ;  /* 0x3fe0000026527fae */ /* 0x000fe8000c9a1010 */
[----:B------:R-:W0:Y:S04]  /*f7c0*/  LDGDEPBAR ;  /* 0x00000000000079af */ /* 0x000e280000000000 */
        /* <DEDUP_REMOVED lines=16> */
[----:B--2---:R-:W-:Y:S04]  /*f8d0*/  LDGSTS.E [R250+0x48100], desc[UR16][R94.64], P0 ;  /* 0x481000005efa7fae */ /* 0x004fe800081a1010 */
[----:B------:R-:W-:Y:S04]  /*f8e0*/  LDGSTS.E [R250+0x48500], desc[UR16][R96.64], P0 ;  /* 0x4850000060fa7fae */ /* 0x000fe800081a1010 */
[----:B------:R-:W-:Y:S04]  /*f8f0*/  LDGSTS.E [R250+0x48900], desc[UR16][R98.64], P0 ;  /* 0x4890000062fa7fae */ /* 0x000fe800081a1010 */
[----:B------:R-:W-:Y:S04]  /*f900*/  LDGSTS.E [R250+0x48d00], desc[UR16][R100.64], P0 ;  /* 0x48d0000064fa7fae */ /* 0x000fe800081a1010 */
[----:B------:R-:W-:Y:S04]  /*f910*/  LDGSTS.E [R250+0x49100], desc[UR16][R102.64], P0 ;  /* 0x4910000066fa7fae */ /* 0x000fe800081a1010 */
[----:B------:R-:W-:Y:S04]  /*f920*/  LDGSTS.E [R250+0x49500], desc[UR16][R104.64], P0 ;  /* 0x4950000068fa7fae */ /* 0x000fe800081a1010 */
[----:B------:R-:W-:Y:S04]  /*f930*/  LDGSTS.E [R250+0x49900], desc[UR16][R106.64], P0 ;  /* 0x499000006afa7fae */ /* 0x000fe800081a1010 */
[----:B------:R1:W-:Y:S04]  /*f940*/  LDGSTS.E [R250+0x49d00], desc[UR16][R108.64], P0 ;  /* 0x49d000006cfa7fae */ /* 0x0003e800081a1010 */
[----:B---3--:R-:W-:Y:S04]  /*f950*/  LDGSTS.E [R251+0x48180], desc[UR16][R110.64], P0 ;  /* 0x481800006efb7fae */ /* 0x008fe800081a1010 */
        /* <DEDUP_REMOVED lines=31> */
[----:B------:R4:W-:Y:S04]  /*fb50*/  LDGSTS.E [R133+0x48380], desc[UR16][R16.64], P0 ;  /* 0x4838000010857fae */ /* 0x0009e800081a1010 */
[----:B------:R-:W-:Y:S04]  /*fb60*/  LDGSTS.E [R133+0x48780], desc[UR16][R32.64], P0 ;  /* 0x4878000020857fae */ /* 0x000fe800081a1010 */
[----:B------:R1:W-:Y:S04]  /*fb70*/  LDGSTS.E [R133+0x48b80], desc[UR16][R24.64], P0 ;  /* 0x48b8000018857fae */ /* 0x0003e800081a1010 */
[----:B------:R-:W-:Y:S04]  /*fb80*/  LDGSTS.E [R133+0x48f80], desc[UR16][R36.64], P0 ;  /* 0x48f8000024857fae */ /* 0x000fe800081a1010 */
[----:B------:R2:W-:Y:S04]  /*fb90*/  LDGSTS.E [R133+0x49380], desc[UR16][R6.64], P0 ;  /* 0x4938000006857fae */ /* 0x0005e800081a1010 */
[----:B------:R-:W-:Y:S01]  /*fba0*/  LDGSTS.E [R133+0x49780], desc[UR16][R134.64], P0 ;  /* 0x4978000086857fae */ /* 0x000fe200081a1010 */
[----:B-1----:R-:W1:Y:S03]  /*fbb0*/  S2R R250, SR_TID.X ;  /* 0x0000000000fa7919 */ /* 0x002e660000002100 */
[----:B------:R-:W-:Y:S04]  /*fbc0*/  LDGSTS.E [R133+0x49b80], desc[UR16][R30.64], P0 ;  /* 0x49b800001e857fae */ /* 0x000fe800081a1010 */
[----:B------:R1:W-:Y:S04]  /*fbd0*/  LDGSTS.E [R133+0x49f80], desc[UR16][R8.64], P0 ;  /* 0x49f8000008857fae */ /* 0x0003e800081a1010 */
[----:B------:R-:W0:Y:S04]  /*fbe0*/  LDGDEPBAR ;  /* 0x00000000000079af */ /* 0x000e280000000000 */
[----:B------:R1:W5:Y:S01]  /*fbf0*/  LDL.LU R132, [R1+0xe1c] ;  /* 0x000e1c0001847983 */ /* 0x0003620000300800 */
[----:B------:R-:W-:-:S04]  /*fc00*/  DEPBAR.LE SB0, 0x2 ;  /* 0x000080800000791a */ /* 0x000fc80000000000 */
[C---:B-1----:R-:W-:Y:S01]  /*fc10*/  IMAD.SHL.U32 R81, R250.reuse, 0x40, RZ ;  /* 0x00000040fa517824 */ /* 0x042fe200078e00ff */
[C---:B--2---:R-:W-:Y:S01]  /*fc20*/  LOP3.LUT R251, R250.reuse, 0x60, RZ, 0xc0, !PT ;  /* 0x00000060fafb7812 */ /* 0x044fe200078ec0ff */
[----:B------:R-:W-:-:S03]  /*fc30*/  IMAD.SHL.U32 R0, R250, 0x10, RZ ;  /* 0x00000010fa007824 */ /* 0x000fc600078e00ff */
[----:B------:R-:W-:Y:S02]  /*fc40*/  LOP3.LUT R81, R81, 0x600, RZ, 0xc0, !PT ;  /* 0x0000060051517812 */ /* 0x000fe400078ec0ff */
[----:B------:R-:W-:Y:S02]  /*fc50*/  LOP3.LUT R0, R0, 0x70, RZ, 0xc0, !PT ;  /* 0x0000007000007812 */ /* 0x000fe400078ec0ff */
[----:B------:R-:W-:-:S05]  /*fc60*/  LEA R81, R251, R81, 0x2 ;  /* 0x00000051fb517211 */ /* 0x000fca00078e10ff */
[----:B------:R-:W-:Y:S01]  /*fc70*/  IMAD.IADD R81, R0, 0x1, R81 ;  /* 0x0000000100517824 */ /* 0x000fe200078e0251 */
[----:B------:R-:W-:Y:S06]  /*fc80*/  BAR.SYNC.DEFER_BLOCKING 0x0 ;  /* 0x0000000000007b1d */ /* 0x000fec0000010000 */
[----:B---3--:R-:W1:Y:S04]  /*fc90*/  LDSM.16.M88.4 R20, [R81+UR7+0x15800] ;  /* 0x015800075114783b */ /* 0x008e680008000200 */
[----:B----4-:R-:W2:Y:S04]  /*fca0*/  LDSM.16.M88.4 R16, [R81+UR7+0x16800] ;  /* 0x016800075110783b */ /* 0x010ea80008000200 */
[----:B------:R-:W3:Y:S01]  /*fcb0*/  LDSM.16.M88.4 R24, [R81+UR7+0x17000] ;  /* 0x017000075118783b */ /* 0x000ee20008000200 */
[----:B------:R-:W4:Y:S03]  /*fcc0*/  S2R R83, SR_TID.X ;  /* 0x0000000000537919 */ /* 0x000f260000002100 */
[----:B------:R-:W-:Y:S04]  /*fcd0*/  LDSM.16.M88.4 R4, [R81+UR7] ;  /* 0x000000075104783b */ /* 0x000fe80008000200 */
[----:B------:R-:W-:Y:S04]  /*fce0*/  LDSM.16.M88.4 R8, [R81+UR7+0x800] ;  /* 0x000800075108783b */ /* 0x000fe80008000200 */
[----:B------:R-:W-:Y:S04]  /*fcf0*/  LDSM.16.M88.4 R232, [R81+UR7+0x1000] ;  /* 0x0010000751e8783b */ /* 0x000fe80008000200 */
[----:B------:R-:W-:Y:S04]  /*fd00*/  LDSM.16.M88.4 R12, [R81+UR7+0x1800] ;  /* 0x00180007510c783b */ /* 0x000fe80008000200 */
[----:B------:R-:W-:Y:S04]  /*fd10*/  LDSM.16.M88.4 R228, [R81+UR7+0x2000] ;  /* 0x0020000751e4783b */ /* 0x000fe80008000200 */
[----:B------:R-:W-:Y:S04]  /*fd20*/  LDSM.16.M88.4 R220, [R81+UR7+0x2800] ;  /* 0x0028000751dc783b */ /* 0x000fe80008000200 */
[----:B-1----:R-:W-:Y:S04]  /*fd30*/  STL.64 [R1], R20 ;  /* 0x0000001401007387 */ /* 0x002fe80000100a00 */
[----:B------:R-:W-:Y:S04]  /*fd40*/  STL.64 [R1+0x8], R22 ;  /* 0x0000081601007387 */ /* 0x000fe80000100a00 */
[----:B------:R-:W1:Y:S04]  /*fd50*/  LDSM.16.M88.4 R20, [R81+UR7+0x17800] ;  /* 0x017800075114783b */ /* 0x000e680008000200 */
[----:B--2---:R-:W-:Y:S04]  /*fd60*/  STL.64 [R1+0x20], R16 ;  /* 0x0000201001007387 */ /* 0x004fe80000100a00 */
[----:B------:R-:W-:Y:S04]  /*fd70*/  STL.64 [R1+0x28], R18 ;  /* 0x0000281201007387 */ /* 0x000fe80000100a00 */
[----:B------:R-:W2:Y:S04]  /*fd80*/  LDSM.16.M88.4 R16, [R81+UR7+0x18000] ;  /* 0x018000075110783b */ /* 0x000ea80008000200 */
[----:B---3--:R-:W-:Y:S04]  /*fd90*/  STL.64 [R1+0x10], R24 ;  /* 0x0000101801007387 */ /* 0x008fe80000100a00 */
[----:B------:R-:W-:Y:S04]  /*fda0*/  STL.64 [R1+0x18], R26 ;  /* 0x0000181a01007387 */ /* 0x000fe80000100a00 */
[----:B------:R-:W3:Y:S04]  /*fdb0*/  LDSM.16.M88.4 R24, [R81+UR7+0x18800] ;  /* 0x018800075118783b */ /* 0x000ee80008000200 */
[----:B------:R-:W-:Y:S04]  /*fdc0*/  LDSM.16.M88.4 R224, [R81+UR7+0x3000] ;  /* 0x0030000751e0783b */ /* 0x000fe80008000200 */
[----:B------:R-:W-:Y:S04]  /*fdd0*/  LDSM.16.M88.4 R212, [R81+UR7+0x3800] ;  /* 0x0038000751d4783b */ /* 0x000fe80008000200 */
[----:B------:R-:W-:Y:S04]  /*fde0*/  LDSM.16.M88.4 R216, [R81+UR7+0x4000] ;  /* 0x0040000751d8783b */ /* 0x000fe80008000200 */
[----:B-1----:R-:W-:Y:S04]  /*fdf0*/  STL.64 [R1+0x40], R20 ;  /* 0x0000401401007387 */ /* 0x002fe80000100a00 */
        /* <DEDUP_REMOVED lines=49> */
[----:B------:R-:W-:Y:S04]  /*10110*/  LDSM.16.M88.4 R20, [R81+UR7+0x1f000] ;  /* 0x01f000075114783b */ /* 0x000fe80008000200 */
[----:B--2---:R-:W-:Y:S04]  /*10120*/  STL.64 [R1+0xf0], R16 ;  /* 0x0000f01001007387 */ /* 0x004fe80000100a00 */
[----:B------:R-:W-:Y:S04]  /*10130*/  STL.64 [R1+0xf8], R18 ;  /* 0x0000f81201007387 */ /* 0x000fe80000100a00 */
[----:B------:R-:W1:Y:S04]  /*10140*/  LDSM.16.M88.4 R16, [R81+UR7+0x1f800] ;  /* 0x01f800075110783b */ /* 0x000e680008000200 */
[----:B---3--:R2:W-:Y:S04]  /*10150*/  STL.64 [R1+0x120], R24 ;  /* 0x0001201801007387 */ /* 0x0085e80000100a00 */
[----:B------:R2:W-:Y:S01]  /*10160*/  STL.64 [R1+0x128], R26 ;  /* 0x0001281a01007387 */ /* 0x0005e20000100a00 */
[----:B----4-:R-:W-:-:S03]  /*10170*/  LOP3.LUT R83, R83, 0x7f, RZ, 0xc0, !PT ;  /* 0x0000007f53537812 */ /* 0x010fc600078ec0ff */
[----:B------:R2:W3:Y:S04]  /*10180*/  LDSM.16.M88.4 R156, [R81+UR7+0xa800] ;  /* 0x00a80007519c783b */ /* 0x0004e80008000200 */
[----:B------:R2:W4:Y:S04]  /*10190*/  LDSM.16.M88.4 R160, [R81+UR7+0xb000] ;  /* 0x00b0000751a0783b */ /* 0x0005280008000200 */
[----:B------:R2:W2:Y:S04]  /*101a0*/  LDSM.16.M88.4 R148, [R81+UR7+0xb800] ;  /* 0x00b800075194783b */ /* 0x0004a80008000200 */
[----:B------:R1:W2:Y:S04]  /*101b0*/  LDSM.16.M88.4 R152, [R81+UR7+0xc000] ;  /* 0x00c000075198783b */ /* 0x0002a80008000200 */
[----:B------:R1:W2:Y:S04]  /*101c0*/  LDSM.16.M88.4 R140, [R81+UR7+0xc800] ;  /* 0x00c80007518c783b */ /* 0x0002a80008000200 */
[----:B------:R1:W2:Y:S04]  /*101d0*/  LDSM.16.M88.4 R144, [R81+UR7+0xd000] ;  /* 0x00d000075190783b */ /* 0x0002a80008000200 */
[----:B------:R2:W2:Y:S04]  /*101e0*/  LDSM.16.M88.4 R128, [R81+UR7+0xd800] ;  /* 0x00d800075180783b */ /* 0x0004a80008000200 */
[----:B-1----:R1:W-:Y:S04]  /*101f0*/  STL.64 [R1+0x130], R16 ;  /* 0x0001301001007387 */ /* 0x0023e80000100a00 */
[----:B------:R1:W-:Y:S04]  /*10200*/  STL.64 [R1+0x110], R20 ;  /* 0x0001101401007387 */ /* 0x0003e80000100a00 */
[----:B------:R1:W-:Y:S04]  /*10210*/  STL.64 [R1+0x118], R22 ;  /* 0x0001181601007387 */ /* 0x0003e80000100a00 */
[----:B------:R1:W-:Y:S04]  /*10220*/  STL.64 [R1+0x138], R18 ;  /* 0x0001381201007387 */ /* 0x0003e80000100a00 */
[----:B------:R1:W1:Y:S04]  /*10230*/  LDSM.16.M88.4 R136, [R81+UR7+0xe000] ;  /* 0x00e000075188783b */ /* 0x0002680008000200 */
        /* <DEDUP_REMOVED lines=14> */
[----:B------:R1:W1:Y:S01]  /*10320*/  LDSM.16.M88.4 R248, [R81+UR7+0x16000] ;  /* 0x0160000751f8783b */ /* 0x0002620008000200 */
[----:B--234-:R-:W-:Y:S05]  /*10330*/  @!P6 BRA `(.L_x_6) ;  /* 0x000000080008e947 */ /* 0x01cfea0003800000 */
[----:B-1----:R-:W-:Y:S01]  /*10340*/  IMAD.MOV.U32 R16, RZ, RZ, R4 ;  /* 0x000000ffff107224 */ /* 0x002fe200078e0004 */
[----:B------:R-:W-:Y:S01]  /*10350*/  MOV R18, R8 ;  /* 0x0000000800127202 */ /* 0x000fe20000000f00 */
[----:B------:R-:W-:Y:S01]  /*10360*/  IMAD.MOV.U32 R17, RZ, RZ, R6 ;  /* 0x000000ffff117224 */ /* 0x000fe200078e0006 */
        /* <DEDUP_REMOVED lines=35> */
[----:B------:R-:W-:-:S02]  /*105a0*/  IMAD.MOV.U32 R41, RZ, RZ, R202 ;  /* 0x000000ffff297224 */ /* 0x000fc400078e00ca */
[----:B------:R-:W-:Y:S02]  /*105b0*/  IMAD.MOV.U32 R43, RZ, RZ, R190 ;  /* 0x000000ffff2b7224 */ /* 0x000fe400078e00be */
[----:B------:R-:W-:Y:S02]  /*105c0*/  IMAD.MOV.U32 R44, RZ, RZ, R192 ;  /* 0x000000ffff2c7224 */ /* 0x000fe400078e00c0 */
[----:B------:R-:W-:Y:S02]  /*105d0*/  IMAD.MOV.U32 R45, RZ, RZ, R194 ;  /* 0x000000ffff2d7224 */ /* 0x000fe400078e00c2 */
[----:B------:R-:W-:Y:S02]  /*105e0*/  IMAD.MOV.U32 R47, RZ, RZ, R182 ;  /* 0x000000ffff2f7224 */ /* 0x000fe400078e00b6 */
[----:B------:R-:W-:Y:S02]  /*105f0*/  IMAD.MOV.U32 R48, RZ, RZ, R184 ;  /* 0x000000ffff307224 */ /* 0x000fe400078e00b8 */
        /* <DEDUP_REMOVED lines=24> */
[----:B------:R-:W-:Y:S01]  /*10780*/  IMAD.MOV.U32 R5, RZ, RZ, R7 ;  /* 0x000000ffff057224 */ /* 0x000fe200078e0007 */
[----:B------:R1:W-:Y:S01]  /*10790*/  STTM.x64 tmem[UR11+0x80], R16 ;  /* 0x00008010000079ed */ /* 0x0003e2000834000b */
[----:B------:R-:W-:-:S02]  /*107a0*/  IMAD.MOV.U32 R7, RZ, RZ, R11 ;  /* 0x000000ffff077224 */ /* 0x000fc400078e000b */
[----:B------:R-:W-:Y:S02]  /*107b0*/  IMAD.MOV.U32 R11, RZ, RZ, R15 ;  /* 0x000000ffff0b7224 */ /* 0x000fe400078e000f */
[----:B------:R-:W-:Y:S02]  /*107c0*/  IMAD.MOV.U32 R8, RZ, RZ, R233 ;  /* 0x000000ffff087224 */ /* 0x000fe400078e00e9 */
[----:B------:R-:W-:Y:S02]  /*107d0*/  IMAD.MOV.U32 R9, RZ, RZ, R235 ;  /* 0x000000ffff097224 */ /* 0x000fe400078e00eb */
[----:B------:R-:W-:Y:S02]  /*107e0*/  IMAD.MOV.U32 R12, RZ, RZ, R229 ;  /* 0x000000ffff0c7224 */ /* 0x000fe400078e00e5 */
[----:B------:R-:W-:Y:S02]  /*107f0*/  IMAD.MOV.U32 R13, RZ, RZ, R231 ;  /* 0x000000ffff0d7224 */ /* 0x000fe400078e00e7 */
[----:B------:R-:W-:-:S02]  /*10800*/  IMAD.MOV.U32 R15, RZ, RZ, R223 ;  /* 0x000000ffff0f7224 */ /* 0x000fc400078e00df */
        /* <DEDUP_REMOVED lines=51> */
[----:B------:R-:W-:-:S04]  /*10b40*/  IMAD.MOV.U32 R67, RZ, RZ, R119 ;  /* 0x000000ffff437224 */ /* 0x000fc800078e0077 */
[----:B------:R2:W-:Y:S03]  /*10b50*/  STTM.x64 tmem[UR11+0x100], R4 ;  /* 0x00010004000079ed */ /* 0x0005e6000834000b */
.L_x_6:
[----:B--2---:R-:W2:Y:S01]  /*10b60*/  LDL.LU.64 R38, [R1+0x200] ;  /* 0x0002000001267983 */ /* 0x004ea20000300a00 */
[----:B------:R-:W-:Y:S01]  /*10b70*/  SHF.R.S32.HI R0, RZ, 0x1f, R3 ;  /* 0x0000001fff007819 */ /* 0x000fe20000011403 */
[----:B------:R-:W3:Y:S02]  /*10b80*/  LDC R225, c[0x0][0x3a0] ;  /* 0x0000e800ffe17b82 */ /* 0x000ee40000000800 */
[----:B-1----:R-:W4:Y:S04]  /*10b90*/  LDL.LU.64 R18, [R1+0x198] ;  /* 0x0001980001127983 */ /* 0x002f280000300a00 */
[----:B------:R-:W2:Y:S01]  /*10ba0*/  LDL.LU.64 R54, [R1+0x240] ;  /* 0x0002400001367983 */ /* 0x000ea20000300a00 */
[----:B------:R-:W-:Y:S01]  /*10bb0*/  SHF.L.U32 R80, R3, 0x2, RZ ;  /* 0x0000000203507819 */ /* 0x000fe200000006ff */
[----:B------:R-:W1:Y:S02]  /*10bc0*/  LDC R220, c[0x0][0x3a0] ;  /* 0x0000e800ffdc7b82 */ /* 0x000e640000000800 */
[----:B------:R-:W2:Y:S04]  /*10bd0*/  LDL.LU.64 R44, [R1+0x1f8] ;  /* 0x0001f800012c7983 */ /* 0x000ea80000300a00 */
[----:B------:R-:W2:Y:S02]  /*10be0*/  LDL.LU.64 R10, [R1+0x1a0] ;  /* 0x0001a000010a7983 */ /* 0x000ea40000300a00 */
[----:B------:R-:W1:Y:S02]  /*10bf0*/  LDC R221, c[0x0][0x3a0] ;  /* 0x0000e800ffdd7b82 */ /* 0x000e640000000800 */
[----:B------:R-:W2:Y:S04]  /*10c00*/  LDL.LU.64 R32, [R1+0x1b8] ;  /* 0x0001b80001207983 */ /* 0x000ea80000300a00 */
[----:B------:R-:W2:Y:S02]  /*10c10*/  LDL.LU.64 R64, [R1+0x300] ;  /* 0x0003000001407983 */ /* 0x000ea40000300a00 */
[----:B------:R-:W1:Y:S02]  /*10c20*/  LDC R222, c[0x0][0x3a0] ;  /* 0x0000e800ffde7b82 */ /* 0x000e640000000800 */
[----:B------:R-:W3:Y:S04]  /*10c30*/  LDL.LU.64 R58, [R1+0x230] ;  /* 0x00023000013a7983 */ /* 0x000ee80000300a00 */
[----:B------:R-:W3:Y:S02]  /*10c40*/  LDL.LU.64 R62, [R1+0x308] ;  /* 0x00030800013e7983 */ /* 0x000ee40000300a00 */
[----:B------:R-:W1:Y:S02]  /*10c50*/  LDC R223, c[0x0][0x3a0] ;  /* 0x0000e800ffdf7b82 */ /* 0x000e640000000800 */
[----:B------:R-:W4:Y:S04]  /*10c60*/  LDL.LU.64 R56, [R1+0x228] ;  /* 0x0002280001387983 */ /* 0x000f280000300a00 */
[----:B------:R-:W4:Y:S02]  /*10c70*/  LDL.LU.64 R28, [R1+0x1a8] ;  /* 0x0001a800011c7983 */ /* 0x000f240000300a00 */
[----:B------:R-:W1:Y:S02]  /*10c80*/  LDC R224, c[0x0][0x3a0] ;  /* 0x0000e800ffe07b82 */ /* 0x000e640000000800 */
[----:B------:R-:W4:Y:S04]  /*10c90*/  LDL.LU.64 R16, [R1+0x168] ;  /* 0x0001680001107983 */ /* 0x000f280000300a00 */
        /* <DEDUP_REMOVED lines=24> */
[----:B------:R-:W4:Y:S01]  /*10e20*/  LDL.LU.64 R68, [R1+0x320] ;  /* 0x0003200001447983 */ /* 0x000f220000300a00 */
[----:B--2---:R-:W-:-:S02]  /*10e30*/  IMAD.MOV.U32 R66, RZ, RZ, R64 ;  /* 0x000000ffff427224 */ /* 0x004fc400078e0040 */
[----:B------:R-:W-:Y:S01]  /*10e40*/  IMAD.MOV.U32 R67, RZ, RZ, R65 ;  /* 0x000000ffff437224 */ /* 0x000fe200078e0041 */
[----:B---3--:R-:W-:Y:S01]  /*10e50*/  MOV R64, R62 ;  /* 0x0000003e00407202 */ /* 0x008fe20000000f00 */
[----:B------:R-:W-:Y:S02]  /*10e60*/  IMAD.MOV.U32 R65, RZ, RZ, R63 ;  /* 0x000000ffff417224 */ /* 0x000fe400078e003f */
[----:B----4-:R-:W-:Y:S01]  /*10e70*/  IMAD.MOV.U32 R62, RZ, RZ, R60 ;  /* 0x000000ffff3e7224 */ /* 0x010fe200078e003c */
[----:B------:R-:W-:Y:S01]  /*10e80*/  MOV R60, R54 ;  /* 0x00000036003c7202 */ /* 0x000fe20000000f00 */
[----:B------:R-:W-:Y:S02]  /*10e90*/  IMAD.MOV.U32 R63, RZ, RZ, R61 ;  /* 0x000000ffff3f7224 */ /* 0x000fe400078e003d */
[----:B------:R-:W-:Y:S02]  /*10ea0*/  IMAD.MOV.U32 R61, RZ, RZ, R55 ;  /* 0x000000ffff3d7224 */ /* 0x000fe400078e0037 */
[----:B------:R-:W2:Y:S04]  /*10eb0*/  LDL.LU.64 R54, [R1+0x238] ;  /* 0x0002380001367983 */ /* 0x000ea80000300a00 */
[----:B------:R-:W3:Y:S01]  /*10ec0*/  LDL.LU.64 R118, [R1+0x310] ;  /* 0x0003100001767983 */ /* 0x000ee20000300a00 */
[----:B------:R-:W-:Y:S01]  /*10ed0*/  SHF.L.U64.HI R3, R3, 0x2, R0 ;  /* 0x0000000203037819 */ /* 0x000fe20000010200 */
[----:B------:R-:W-:-:S02]  /*10ee0*/  IMAD.MOV.U32 R74, RZ, RZ, R64 ;  /* 0x000000ffff4a7224 */ /* 0x000fc400078e0040 */
[----:B------:R-:W4:Y:S01]  /*10ef0*/  LDL.LU.64 R126, [R1+0x358] ;  /* 0x00035800017e7983 */ /* 0x000f220000300a00 */
[-C--:B------:R-:W-:Y:S01]  /*10f00*/  IADD3 R72, P1, PT, R122, R80.reuse, RZ ;  /* 0x000000507a487210 */ /* 0x080fe20007f3e0ff */
[----:B------:R-:W-:Y:S01]  /*10f10*/  IMAD.MOV.U32 R75, RZ, RZ, R65 ;  /* 0x000000ffff4b7224 */ /* 0x000fe200078e0041 */
[-C--:B------:R-:W-:Y:S02]  /*10f20*/  IADD3 R76, P2, PT, R120, R80.reuse, RZ ;  /* 0x00000050784c7210 */ /* 0x080fe40007f5e0ff */
[-C--:B------:R-:W-:Y:S01]  /*10f30*/  IADD3 R64, P4, PT, R70, R80.reuse, RZ ;  /* 0x0000005046407210 */ /* 0x080fe20007f9e0ff */
[--C-:B------:R-:W-:Y:S02]  /*10f40*/  IMAD.X R73, R123, 0x1, R3.reuse, P1 ;  /* 0x000000017b497824 */ /* 0x100fe400008e0603 */
[----:B------:R-:W-:Y:S01]  /*10f50*/  IMAD.X R77, R121, 0x1, R3, P2 ;  /* 0x00000001794d7824 */ /* 0x000fe200010e0603 */
[----:B------:R-:W-:Y:S02]  /*10f60*/  IADD3.X R65, PT, PT, R71, R3, RZ, P4, !PT ;  /* 0x0000000347417210 */ /* 0x000fe400027fe4ff */
[----:B----4-:R-:W-:-:S05]  /*10f70*/  IADD3 R124, P0, PT, R126, R80, RZ ;  /* 0x000000507e7c7210 */ /* 0x010fca0007f1e0ff */
[----:B------:R-:W-:-:S05]  /*10f80*/  IMAD.X R125, R127, 0x1, R3, P0 ;  /* 0x000000017f7d7824 */ /* 0x000fca00000e0603 */
[----:B------:R4:W-:Y:S04]  /*10f90*/  STL.64 [R1+0xc88], R124 ;  /* 0x000c887c01007387 */ /* 0x0009e80000100a00 */
[----:B------:R1:W-:Y:S04]  /*10fa0*/  STL.64 [R1+0xcc8], R72 ;  /* 0x000cc84801007387 */ /* 0x0003e80000100a00 */
[----:B------:R-:W2:Y:S04]  /*10fb0*/  LDL.LU.64 R128, [R1+0x2f0] ;  /* 0x0002f00001807983 */ /* 0x000ea80000300a00 */
[----:B----4-:R-:W4:Y:S04]  /*10fc0*/  LDL.LU.64 R124, [R1+0x2e8] ;  /* 0x0002e800017c7983 */ /* 0x010f280000300a00 */
[----:B-1----:R-:W2:Y:S04]  /*10fd0*/  LDL.LU.64 R72, [R1+0x2e0] ;  /* 0x0002e00001487983 */ /* 0x002ea80000300a00 */
[----:B------:R1:W-:Y:S04]  /*10fe0*/  STL.64 [R1+0xd08], R76 ;  /* 0x000d084c01007387 */ /* 0x0003e80000100a00 */
[----:B------:R3:W-:Y:S04]  /*10ff0*/  STL.64 [R1+0xd48], R64 ;  /* 0x000d484001007387 */ /* 0x0007e80000100a00 */
[----:B------:R-:W2:Y:S01]  /*11000*/  LDL.LU.64 R122, [R1+0x338] ;  /* 0x00033800017a7983 */ /* 0x000ea20000300a00 */
[----:B-1----:R-:W-:-:S02]  /*11010*/  IADD3 R76, P1, PT, R116, R80, RZ ;  /* 0x00000050744c7210 */ /* 0x002fc40007f3e0ff */
[-C--:B------:R-:W-:Y:S02]  /*11020*/  IADD3 R70, P2, PT, R78, R80.reuse, RZ ;  /* 0x000000504e467210 */ /* 0x080fe40007f5e0ff */
[-C--:B---3--:R-:W-:Y:S01]  /*11030*/  IADD3 R64, P4, PT, R68, R80.reuse, RZ ;  /* 0x0000005044407210 */ /* 0x088fe20007f9e0ff */
[--C-:B------:R-:W-:Y:S02]  /*11040*/  IMAD.X R77, R117, 0x1, R3.reuse, P1 ;  /* 0x00000001754d7824 */ /* 0x100fe400008e0603 */
[----:B------:R-:W-:Y:S01]  /*11050*/  IMAD.X R71, R79, 0x1, R3, P2 ;  /* 0x000000014f477824 */ /* 0x000fe200010e0603 */
[----:B------:R-:W-:Y:S02]  /*11060*/  IADD3.X R65, PT, PT, R69, R3, RZ, P4, !PT ;  /* 0x0000000345417210 */ /* 0x000fe400027fe4ff */
[----:B--2---:R-:W-:-:S05]  /*11070*/  IADD3 R120, P0, PT, R122, R80, RZ ;  /* 0x000000507a787210 */ /* 0x004fca0007f1e0ff */
[----:B------:R-:W-:-:S05]  /*11080*/  IMAD.X R121, R123, 0x1, R3, P0 ;  /* 0x000000017b797824 */ /* 0x000fca00000e0603 */
[----:B------:R-:W-:Y:S04]  /*11090*/  STL.64 [R1+0xd80], R120 ;  /* 0x000d807801007387 */ /* 0x000fe80000100a00 */
[----:B------:R1:W-:Y:S04]  /*110a0*/  STL.64 [R1+0xdb8], R76 ;  /* 0x000db84c01007387 */ /* 0x0003e80000100a00 */
[----:B------:R-:W2:Y:S04]  /*110b0*/  LDL.LU.64 R126, [R1+0x2d0] ;  /* 0x0002d000017e7983 */ /* 0x000ea80000300a00 */
[----:B------:R-:W3:Y:S04]  /*110c0*/  LDL.LU.64 R122, [R1+0x2c8] ;  /* 0x0002c800017a7983 */ /* 0x000ee80000300a00 */
[----:B-1----:R-:W2:Y:S04]  /*110d0*/  LDL.LU.64 R76, [R1+0x2c0] ;  /* 0x0002c000014c7983 */ /* 0x002ea80000300a00 */
[----:B------:R-:W-:Y:S04]  /*110e0*/  STL.64 [R1+0xde0], R70 ;  /* 0x000de04601007387 */ /* 0x000fe80000100a00 */
[----:B------:R1:W-:Y:S04]  /*110f0*/  STL.64 [R1+0xdf8], R64 ;  /* 0x000df84001007387 */ /* 0x0003e80000100a00 */
[----:B------:R-:W2:Y:S01]  /*11100*/  LDL.LU.64 R136, [R1+0x318] ;  /* 0x0003180001887983 */ /* 0x000ea20000300a00 */
[----:B------:R-:W-:-:S02]  /*11110*/  IADD3 R78, P1, PT, R118, R80, RZ ;  /* 0x00000050764e7210 */ /* 0x000fc40007f3e0ff */
[-C--:B------:R-:W-:Y:S01]  /*11120*/  IADD3 R68, P2, PT, R74, R80.reuse, RZ ;  /* 0x000000504a447210 */ /* 0x080fe20007f5e0ff */
[----:B------:R-:W3:Y:S02]  /*11130*/  LDL.LU.64 R120, [R1+0x2b0] ;  /* 0x0002b00001787983 */ /* 0x000ee40000300a00 */
[--C-:B------:R-:W-:Y:S01]  /*11140*/  IMAD.X R79, R119, 0x1, R3.reuse, P1 ;  /* 0x00000001774f7824 */ /* 0x100fe200008e0603 */
[-C--:B-1----:R-:W-:Y:S01]  /*11150*/  IADD3 R64, P4, PT, R66, R80.reuse, RZ ;  /* 0x0000005042407210 */ /* 0x082fe20007f9e0ff */
[----:B------:R-:W-:Y:S01]  /*11160*/  IMAD.X R69, R75, 0x1, R3, P2 ;  /* 0x000000014b457824 */ /* 0x000fe200010e0603 */
[----:B------:R-:W3:Y:S02]  /*11170*/  LDL.LU.64 R116, [R1+0x2a8] ;  /* 0x0002a80001747983 */ /* 0x000ee40000300a00 */
[----:B------:R-:W-:Y:S02]  /*11180*/  IADD3.X R65, PT, PT, R67, R3, RZ, P4, !PT ;  /* 0x0000000343417210 */ /* 0x000fe400027fe4ff */
[----:B------:R-:W3:Y:S01]  /*11190*/  LDL.LU.64 R70, [R1+0x2a0] ;  /* 0x0002a00001467983 */ /* 0x000ee20000300a00 */
[----:B--2---:R-:W-:-:S05]  /*111a0*/  IADD3 R130, P0, PT, R136, R80, RZ ;  /* 0x0000005088827210 */ /* 0x004fca0007f1e0ff */
[----:B------:R-:W-:-:S05]  /*111b0*/  IMAD.X R131, R137, 0x1, R3, P0 ;  /* 0x0000000189837824 */ /* 0x000fca00000e0603 */
[----:B------:R-:W-:Y:S04]  /*111c0*/  STL.64 [R1+0xc70], R130 ;  /* 0x000c708201007387 */ /* 0x000fe80000100a00 */
[----:B------:R-:W-:Y:S04]  /*111d0*/  STL.64 [R1+0xcb0], R78 ;  /* 0x000cb04e01007387 */ /* 0x000fe80000100a00 */
[----:B------:R-:W-:Y:S04]  /*111e0*/  STL.64 [R1+0xcf0], R68 ;  /* 0x000cf04401007387 */ /* 0x000fe80000100a00 */
[----:B------:R1:W-:Y:S02]  /*111f0*/  STL.64 [R1+0xd30], R64 ;  /* 0x000d304001007387 */ /* 0x0003e40000100a00 */
[----:B-1----:R-:W-:-:S02]  /*11200*/  IMAD.MOV.U32 R64, RZ, RZ, R62 ;  /* 0x000000ffff407224 */ /* 0x002fc400078e003e */
[----:B------:R-:W-:Y:S01]  /*11210*/  IMAD.MOV.U32 R65, RZ, RZ, R63 ;  /* 0x000000ffff417224 */ /* 0x000fe200078e003f */
[----:B------:R-:W-:Y:S01]  /*11220*/  MOV R63, R55 ;  /* 0x00000037003f7202 */ /* 0x000fe20000000f00 */
[----:B------:R-:W-:Y:S02]  /*11230*/  IMAD.MOV.U32 R62, RZ, RZ, R54 ;  /* 0x000000ffff3e7224 */ /* 0x000fe400078e0036 */
[----:B------:R-:W-:Y:S02]  /*11240*/  IMAD.MOV.U32 R54, RZ, RZ, R50 ;  /* 0x000000ffff367224 */ /* 0x000fe400078e0032 */
[----:B------:R-:W-:Y:S01]  /*11250*/  IMAD.MOV.U32 R55, RZ, RZ, R51 ;  /* 0x000000ffff377224 */ /* 0x000fe200078e0033 */
[----:B------:R-:W-:Y:S01]  /*11260*/  MOV R51, R35 ;  /* 0x0000002300337202 */ /* 0x000fe20000000f00 */
[----:B------:R-:W-:Y:S02]  /*11270*/  IMAD.MOV.U32 R50, RZ, RZ, R34 ;  /* 0x000000ffff327224 */ /* 0x000fe400078e0022 */
[----:B------:R-:W2:Y:S04]  /*11280*/  LDL.LU.64 R34, [R1+0x1e0] ;  /* 0x0001e00001227983 */ /* 0x000ea80000300a00 */
[----:B------:R-:W2:Y:S04]  /*11290*/  LDL.LU.64 R78, [R1+0x270] ;  /* 0x00027000014e7983 */ /* 0x000ea80000300a00 */
[----:B------:R-:W2:Y:S04]  /*112a0*/  LDL.LU.64 R74, [R1+0x268] ;  /* 0x00026800014a7983 */ /* 0x000ea80000300a00 */
[----:B------:R-:W2:Y:S01]  /*112b0*/  LDL.LU.64 R136, [R1+0x2f8] ;  /* 0x0002f80001887983 */ /* 0x000ea20000300a00 */
[----:B------:R-:W-:Y:S01]  /*112c0*/  IMAD.MOV.U32 R68, RZ, RZ, R64 ;  /* 0x000000ffff447224 */ /* 0x000fe200078e0040 */
[----:B------:R-:W-:-:S02]  /*112d0*/  IADD3 R64, P1, PT, R128, R80, RZ ;  /* 0x0000005080407210 */ /* 0x000fc40007f3e0ff */
[-C--:B----4-:R-:W-:Y:S01]  /*112e0*/  IADD3 R118, P2, PT, R124, R80.reuse, RZ ;  /* 0x000000507c767210 */ /* 0x090fe20007f5e0ff */
[----:B------:R-:W-:Y:S01]  /*112f0*/  IMAD.MOV.U32 R69, RZ, RZ, R65 ;  /* 0x000000ffff457224 */ /* 0x000fe200078e0041 */
[-C--:B------:R-:W-:Y:S02]  /*11300*/  IADD3 R66, P4, PT, R72, R80.reuse, RZ ;  /* 0x0000005048427210 */ /* 0x080fe40007f9e0ff */
[----:B------:R-:W-:Y:S01]  /*11310*/  IADD3.X R65, PT, PT, R129, R3, RZ, P1, !PT ;  /* 0x0000000381417210 */ /* 0x000fe20000ffe4ff */
[--C-:B------:R-:W-:Y:S02]  /*11320*/  IMAD.X R119, R125, 0x1, R3.reuse, P2 ;  /* 0x000000017d777824 */ /* 0x100fe400010e0603 */
[----:B------:R-:W-:Y:S01]  /*11330*/  IMAD.X R67, R73, 0x1, R3, P4 ;  /* 0x0000000149437824 */ /* 0x000fe200020e0603 */
[----:B--2---:R-:W-:-:S05]  /*11340*/  IADD3 R130, P0, PT, R136, R80, RZ ;  /* 0x0000005088827210 */ /* 0x004fca0007f1e0ff */
[----:B------:R-:W-:-:S05]  /*11350*/  IMAD.X R131, R137, 0x1, R3, P0 ;  /* 0x0000000189837824 */ /* 0x000fca00000e0603 */
[----:B------:R-:W-:Y:S04]  /*11360*/  STL.64 [R1+0xd68], R130 ;  /* 0x000d688201007387 */ /* 0x000fe80000100a00 */
[----:B------:R1:W-:Y:S04]  /*11370*/  STL.64 [R1+0xda0], R64 ;  /* 0x000da04001007387 */ /* 0x0003e80000100a00 */
[----:B-1----:R-:W2:Y:S04]  /*11380*/  LDL.LU.64 R64, [R1+0x248] ;  /* 0x0002480001407983 */ /* 0x002ea80000300a00 */
[----:B------:R3:W-:Y:S04]  /*11390*/  STL.64 [R1+0xdd0], R118 ;  /* 0x000dd07601007387 */ /* 0x0007e80000100a00 */
[----:B------:R-:W-:Y:S04]  /*113a0*/  STL.64 [R1+0xdf0], R66 ;  /* 0x000df04201007387 */ /* 0x000fe80000100a00 */
[----:B------:R-:W4:Y:S01]  /*113b0*/  LDL.LU.64 R130, [R1+0x2d8] ;  /* 0x0002d80001827983 */ /* 0x000f220000300a00 */
[----:B------:R-:W-:-:S02]  /*113c0*/  IADD3 R124, P1, PT, R126, R80, RZ ;  /* 0x000000507e7c7210 */ /* 0x000fc40007f3e0ff */
[-C--:B---3--:R-:W-:Y:S01]  /*113d0*/  IADD3 R118, P2, PT, R122, R80.reuse, RZ ;  /* 0x000000507a767210 */ /* 0x088fe20007f5e0ff */
[----:B------:R-:W3:Y:S02]  /*113e0*/  LDL.LU.64 R72, [R1+0x250] ;  /* 0x0002500001487983 */ /* 0x000ee40000300a00 */
[--C-:B------:R-:W-:Y:S02]  /*113f0*/  IMAD.X R125, R127, 0x1, R3.reuse, P1 ;  /* 0x000000017f7d7824 */ /* 0x100fe400008e0603 */
[----:B------:R-:W-:Y:S01]  /*11400*/  IMAD.X R119, R123, 0x1, R3, P2 ;  /* 0x000000017b777824 */ /* 0x000fe200010e0603 */
[----:B----4-:R-:W-:-:S05]  /*11410*/  IADD3 R128, P0, PT, R130, R80, RZ ;  /* 0x0000005082807210 */ /* 0x010fca0007f1e0ff */
[----:B------:R-:W-:-:S05]  /*11420*/  IMAD.X R129, R131, 0x1, R3, P0 ;  /* 0x0000000183817824 */ /* 0x000fca00000e0603 */
[----:B------:R-:W-:Y:S04]  /*11430*/  STL.64 [R1+0xc58], R128 ;  /* 0x000c588001007387 */ /* 0x000fe80000100a00 */
[----:B------:R1:W-:Y:S04]  /*11440*/  STL.64 [R1+0xc98], R124 ;  /* 0x000c987c01007387 */ /* 0x0003e80000100a00 */
[----:B------:R4:W-:Y:S04]  /*11450*/  STL.64 [R1+0xcd8], R118 ;  /* 0x000cd87601007387 */ /* 0x0009e80000100a00 */
[----:B-1----:R-:W3:Y:S01]  /*11460*/  LDL.LU.64 R124, [R1+0x2b8] ;  /* 0x0002b800017c7983 */ /* 0x002ee20000300a00 */
[----:B--2---:R-:W-:Y:S01]  /*11470*/  IMAD.MOV.U32 R66, RZ, RZ, R64 ;  /* 0x000000ffff427224 */ /* 0x004fe200078e0040 */
[----:B------:R-:W-:-:S02]  /*11480*/  IADD3 R64, P4, PT, R76, R80, RZ ;  /* 0x000000504c407210 */ /* 0x000fc40007f9e0ff */
[-C--:B----4-:R-:W-:Y:S02]  /*11490*/  IADD3 R118, P1, PT, R120, R80.reuse, RZ ;  /* 0x0000005078767210 */ /* 0x090fe40007f3e0ff */
[-C--:B------:R-:W-:Y:S02]  /*114a0*/  IADD3 R76, P2, PT, R116, R80.reuse, RZ ;  /* 0x00000050744c7210 */ /* 0x080fe40007f5e0ff */
[----:B------:R-:W-:Y:S02]  /*114b0*/  MOV R67, R65 ;  /* 0x0000004100437202 */ /* 0x000fe40000000f00 */
[----:B------:R-:W-:Y:S01]  /*114c0*/  IADD3.X R65, PT, PT, R77, R3, RZ, P4, !PT ;  /* 0x000000034d417210 */ /* 0x000fe200027fe4ff */
[--C-:B------:R-:W-:Y:S02]  /*114d0*/  IMAD.X R119, R121, 0x1, R3.reuse, P1 ;  /* 0x0000000179777824 */ /* 0x100fe400008e0603 */
[----:B------:R-:W-:Y:S02]  /*114e0*/  IMAD.X R77, R117, 0x1, R3, P2 ;  /* 0x00000001754d7824 */ /* 0x000fe400010e0603 */
[----:B------:R-:W-:Y:S01]  /*114f0*/  STL.64 [R1+0xd18], R64 ;  /* 0x000d184001007387 */ /* 0x000fe20000100a00 */
[----:B---3--:R-:W-:-:S05]  /*11500*/  IADD3 R122, P0, PT, R124, R80, RZ ;  /* 0x000000507c7a7210 */ /* 0x008fca0007f1e0ff */
[----:B------:R-:W-:-:S05]  /*11510*/  IMAD.X R123, R125, 0x1, R3, P0 ;  /* 0x000000017d7b7824 */ /* 0x000fca00000e0603 */
[----:B------:R-:W-:Y:S04]  /*11520*/  STL.64 [R1+0xd50], R122 ;  /* 0x000d507a01007387 */ /* 0x000fe80000100a00 */
[----:B------:R1:W-:Y:S04]  /*11530*/  STL.64 [R1+0xd88], R118 ;  /* 0x000d887601007387 */ /* 0x0003e80000100a00 */
[----:B------:R2:W-:Y:S04]  /*11540*/  STL.64 [R1+0xdc0], R76 ;  /* 0x000dc04c01007387 */ /* 0x0005e80000100a00 */
[----:B-1----:R-:W3:Y:S01]  /*11550*/  LDL.LU.64 R118, [R1+0x278] ;  /* 0x0002780001767983 */ /* 0x002ee20000300a00 */
[----:B------:R-:W-:-:S02]  /*11560*/  IADD3 R64, P4, PT, R70, R80, RZ ;  /* 0x0000005046407210 */ /* 0x000fc40007f9e0ff */
[-C--:B------:R-:W-:Y:S02]  /*11570*/  IADD3 R70, P2, PT, R74, R80.reuse, RZ ;  /* 0x000000504a467210 */ /* 0x080fe40007f5e0ff */
[-C--:B--2---:R-:W-:Y:S02]  /*11580*/  IADD3 R76, P1, PT, R78, R80.reuse, RZ ;  /* 0x000000504e4c7210 */ /* 0x084fe40007f3e0ff */
        /* <DEDUP_REMOVED lines=10> */
[----:B------:R-:W-:-:S04]  /*11630*/  IADD3 R64, P4, PT, R68, R80, RZ ;  /* 0x0000005044407210 */ /* 0x000fc80007f9e0ff */
[----:B------:R-:W-:Y:S01]  /*11640*/  IADD3.X R65, PT, PT, R69, R3, RZ, P4, !PT ;  /* 0x0000000345417210 */ /* 0x000fe200027fe4ff */
[----:B------:R-:W-:Y:S01]  /*11650*/  IMAD.MOV.U32 R68, RZ, RZ, R62 ;  /* 0x000000ffff447224 */ /* 0x000fe200078e003e */
[----:B--2---:R-:W-:-:S03]  /*11660*/  IADD3 R70, P1, PT, R72, R80, RZ ;  /* 0x0000005048467210 */ /* 0x004fc60007f3e0ff */
[----:B------:R1:W-:Y:S01]  /*11670*/  STL.64 [R1+0xcf8], R64 ;  /* 0x000cf84001007387 */ /* 0x0003e20000100a00 */
[----:B------:R-:W-:Y:S01]  /*11680*/  IADD3 R62, P2, PT, R66, R80, RZ ;  /* 0x00000050423e7210 */ /* 0x000fe20007f5e0ff */
[----:B------:R-:W-:Y:S01]  /*11690*/  IMAD.MOV.U32 R69, RZ, RZ, R63 ;  /* 0x000000ffff457224 */ /* 0x000fe200078e003f */
[----:B------:R-:W-:-:S03]  /*116a0*/  IADD3.X R71, PT, PT, R73, R3, RZ, P1, !PT ;  /* 0x0000000349477210 */ /* 0x000fc60000ffe4ff */
[----:B------:R-:W-:Y:S02]  /*116b0*/  IMAD.X R63, R67, 0x1, R3, P2 ;  /* 0x00000001433f7824 */ /* 0x000fe400010e0603 */
[----:B-1----:R-:W-:Y:S02]  /*116c0*/  IMAD.MOV.U32 R64, RZ, RZ, R58 ;  /* 0x000000ffff407224 */ /* 0x002fe400078e003a */
[----:B------:R-:W-:Y:S01]  /*116d0*/  IMAD.MOV.U32 R58, RZ, RZ, R56 ;  /* 0x000000ffff3a7224 */ /* 0x000fe200078e0038 */
[----:B------:R-:W-:Y:S02]  /*116e0*/  IADD3 R56, P4, PT, R60, R80, RZ ;  /* 0x000000503c387210 */ /* 0x000fe40007f9e0ff */
[----:B------:R-:W-:Y:S01]  /*116f0*/  MOV R65, R59 ;  /* 0x0000003b00417202 */ /* 0x000fe20000000f00 */
[----:B------:R-:W-:Y:S02]  /*11700*/  IMAD.MOV.U32 R59, RZ, RZ, R57 ;  /* 0x000000ffff3b7224 */ /* 0x000fe400078e0039 */
[----:B------:R-:W-:-:S02]  /*11710*/  IMAD.X R57, R61, 0x1, R3, P4 ;  /* 0x000000013d397824 */ /* 0x000fc400020e0603 */
[----:B------:R-:W-:Y:S01]  /*11720*/  IMAD.MOV.U32 R60, RZ, RZ, R54 ;  /* 0x000000ffff3c7224 */ /* 0x000fe200078e0036 */
[----:B------:R-:W-:Y:S02]  /*11730*/  IADD3 R54, P2, PT, R58, R80, RZ ;  /* 0x000000503a367210 */ /* 0x000fe40007f5e0ff */
[----:B------:R-:W-:-:S03]  /*11740*/  MOV R61, R55 ;  /* 0x00000037003d7202 */ /* 0x000fc60000000f00 */
[----:B------:R-:W-:Y:S01]  /*11750*/  IMAD.X R55, R59, 0x1, R3, P2 ;  /* 0x000000013b377824 */ /* 0x000fe200010e0603 */
[----:B---3--:R-:W-:-:S05]  /*11760*/  IADD3 R74, P0, PT, R76, R80, RZ ;  /* 0x000000504c4a7210 */ /* 0x008fca0007f1e0ff */
[----:B------:R-:W-:Y:S01]  /*11770*/  IMAD.X R75, R77, 0x1, R3, P0 ;  /* 0x000000014d4b7824 */ /* 0x000fe200000e0603 */
[----:B------:R-:W-:-:S04]  /*11780*/  IADD3 R66, P0, PT, R68, R80, RZ ;  /* 0x0000005044427210 */ /* 0x000fc80007f1e0ff */
[----:B------:R-:W-:Y:S04]  /*11790*/  STL.64 [R1+0xd38], R74 ;  /* 0x000d384a01007387 */ /* 0x000fe80000100a00 */
[----:B------:R-:W-:Y:S04]  /*117a0*/  STL.64 [R1+0xd70], R70 ;  /* 0x000d704601007387 */ /* 0x000fe80000100a00 */
[----:B------:R1:W-:Y:S04]  /*117b0*/  STL.64 [R1+0xda8], R62 ;  /* 0x000da83e01007387 */ /* 0x0003e80000100a00 */
[----:B------:R2:W-:Y:S01]  /*117c0*/  STL.64 [R1+0xdd8], R56 ;  /* 0x000dd83801007387 */ /* 0x0005e20000100a00 */
[----:B------:R-:W-:Y:S01]  /*117d0*/  IMAD.X R67, R69, 0x1, R3, P0 ;  /* 0x0000000145437824 */ /* 0x000fe200000e0603 */
[----:B-1----:R-:W-:Y:S01]  /*117e0*/  IADD3 R62, P1, PT, R64, R80, RZ ;  /* 0x00000050403e7210 */ /* 0x002fe20007f3e0ff */
[----:B--2---:R-:W-:-:S02]  /*117f0*/  IMAD.MOV.U32 R56, RZ, RZ, R50 ;  /* 0x000000ffff387224 */ /* 0x004fc400078e0032 */
[----:B------:R-:W-:Y:S01]  /*11800*/  IMAD.MOV.U32 R50, RZ, RZ, R44 ;  /* 0x000000ffff327224 */ /* 0x000fe200078e002c */
[-C--:B------:R-:W-:Y:S01]  /*11810*/  IADD3 R44, P4, PT, R48, R80.reuse, RZ ;  /* 0x00000050302c7210 */ /* 0x080fe20007f9e0ff */
[----:B------:R-:W-:Y:S01]  /*11820*/  IMAD.MOV.U32 R57, RZ, RZ, R51 ;  /* 0x000000ffff397224 */ /* 0x000fe200078e0033 */
[----:B------:R-:W-:Y:S01]  /*11830*/  MOV R51, R45 ;  /* 0x0000002d00337202 */ /* 0x000fe20000000f00 */
[----:B------:R-:W-:Y:S01]  /*11840*/  IMAD.X R63, R65, 0x1, R3, P1 ;  /* 0x00000001413f7824 */ /* 0x000fe200008e0603 */
[----:B------:R-:W-:Y:S01]  /*11850*/  IADD3.X R45, PT, PT, R49, R3, RZ, P4, !PT ;  /* 0x00000003312d7210 */ /* 0x000fe200027fe4ff */
[----:B------:R-:W-:Y:S01]  /*11860*/  STL.64 [R1+0xbf0], R66 ;  /* 0x000bf04201007387 */ /* 0x000fe20000100a00 */
[----:B------:R-:W-:-:S03]  /*11870*/  IADD3 R58, P0, PT, R60, R80, RZ ;  /* 0x000000503c3a7210 */ /* 0x000fc60007f1e0ff */
[----:B------:R-:W-:Y:S04]  /*11880*/  STL.64 [R1+0xc60], R62 ;  /* 0x000c603e01007387 */ /* 0x000fe80000100a00 */
[----:B------:R1:W-:Y:S01]  /*11890*/  STL.64 [R1+0xca0], R54 ;  /* 0x000ca03601007387 */ /* 0x0003e20000100a00 */
[----:B------:R-:W-:-:S03]  /*118a0*/  IADD3 R48, P2, PT, R52, R80, RZ ;  /* 0x0000005034307210 */ /* 0x000fc60007f5e0ff */
[----:B------:R2:W-:Y:S01]  /*118b0*/  STL.64 [R1+0xce0], R44 ;  /* 0x000ce02c01007387 */ /* 0x0005e20000100a00 */
[----:B------:R-:W-:Y:S01]  /*118c0*/  IMAD.X R59, R61, 0x1, R3, P0 ;  /* 0x000000013d3b7824 */ /* 0x000fe200000e0603 */
[-C--:B-1----:R-:W-:Y:S01]  /*118d0*/  IADD3 R54, P1, PT, R56, R80.reuse, RZ ;  /* 0x0000005038367210 */ /* 0x082fe20007f3e0ff */
[----:B--2---:R-:W-:Y:S02]  /*118e0*/  IMAD.MOV.U32 R44, RZ, RZ, R40 ;  /* 0x000000ffff2c7224 */ /* 0x004fe400078e0028 */
[----:B------:R-:W-:Y:S01]  /*118f0*/  IMAD.MOV.U32 R40, RZ, RZ, R26 ;  /* 0x000000ffff287224 */ /* 0x000fe200078e001a */
[-C--:B------:R-:W-:Y:S01]  /*11900*/  IADD3 R26, P4, PT, R38, R80.reuse, RZ ;  /* 0x00000050261a7210 */ /* 0x080fe20007f9e0ff */
[----:B------:R-:W-:Y:S01]  /*11910*/  IMAD.MOV.U32 R45, RZ, RZ, R41 ;  /* 0x000000ffff2d7224 */ /* 0x000fe200078e0029 */
[----:B------:R-:W-:Y:S01]  /*11920*/  MOV R41, R27 ;  /* 0x0000001b00297202 */ /* 0x000fe20000000f00 */
[--C-:B------:R-:W-:Y:S01]  /*11930*/  IMAD.X R55, R57, 0x1, R3.reuse, P1 ;  /* 0x0000000139377824 */ /* 0x100fe200008e0603 */
[----:B------:R-:W-:Y:S01]  /*11940*/  IADD3.X R27, PT, PT, R39, R3, RZ, P4, !PT ;  /* 0x00000003271b7210 */ /* 0x000fe200027fe4ff */
[----:B------:R-:W-:Y:S01]  /*11950*/  IMAD.X R49, R53, 0x1, R3, P2 ;  /* 0x0000000135317824 */ /* 0x000fe200010e0603 */
[----:B------:R-:W-:Y:S04]  /*11960*/  STL.64 [R1+0xd20], R58 ;  /* 0x000d203a01007387 */ /* 0x000fe80000100a00 */
[----:B------:R-:W-:Y:S01]  /*11970*/  STL.64 [R1+0xd58], R54 ;  /* 0x000d583601007387 */ /* 0x000fe20000100a00 */
[----:B------:R-:W-:-:S03]  /*11980*/  IADD3 R38, P2, PT, R42, R80, RZ ;  /* 0x000000502a267210 */ /* 0x000fc60007f5e0ff */
[----:B------:R1:W-:Y:S04]  /*11990*/  STL.64 [R1+0xdc8], R26 ;  /* 0x000dc81a01007387 */ /* 0x0003e80000100a00 */
[----:B------:R2:W-:Y:S01]  /*119a0*/  STL.64 [R1+0xd90], R48 ;  /* 0x000d903001007387 */ /* 0x0005e20000100a00 */
[----:B------:R-:W-:Y:S01]  /*119b0*/  IMAD.X R39, R43, 0x1, R3, P2 ;  /* 0x000000012b277824 */ /* 0x000fe200010e0603 */
[-C--:B------:R-:W-:Y:S01]  /*119c0*/  IADD3 R234, P1, PT, R46, R80.reuse, RZ ;  /* 0x000000502eea7210 */ /* 0x080fe20007f3e0ff */
[----:B-1----:R-:W-:Y:S02]  /*119d0*/  IMAD.MOV.U32 R26, RZ, RZ, R18 ;  /* 0x000000ffff1a7224 */ /* 0x002fe400078e0012 */
[----:B------:R-:W-:Y:S01]  /*119e0*/  IMAD.MOV.U32 R18, RZ, RZ, R16 ;  /* 0x000000ffff127224 */ /* 0x000fe200078e0010 */
[----:B--2---:R-:W-:-:S02]  /*119f0*/  IADD3 R48, P0, PT, R50, R80, RZ ;  /* 0x0000005032307210 */ /* 0x004fc40007f1e0ff */
[-C--:B------:R-:W-:Y:S01]  /*11a00*/  IADD3 R16, P4, PT, R34, R80.reuse, RZ ;  /* 0x0000005022107210 */ /* 0x080fe20007f9e0ff */
[----:B------:R-:W-:Y:S01]  /*11a10*/  IMAD.MOV.U32 R27, RZ, RZ, R19 ;  /* 0x000000ffff1b7224 */ /* 0x000fe200078e0013 */
[----:B------:R-:W-:Y:S01]  /*11a20*/  MOV R19, R17 ;  /* 0x0000001100137202 */ /* 0x000fe20000000f00 */
[--C-:B------:R-:W-:Y:S01]  /*11a30*/  IMAD.X R49, R51, 0x1, R3.reuse, P0 ;  /* 0x0000000133317824 */ /* 0x100fe200000e0603 */
[----:B------:R-:W-:Y:S01]  /*11a40*/  IADD3.X R17, PT, PT, R35, R3, RZ, P4, !PT ;  /* 0x0000000323117210 */ /* 0x000fe200027fe4ff */
[----:B------:R-:W-:Y:S01]  /*11a50*/  IMAD.X R235, R47, 0x1, R3, P1 ;  /* 0x000000012feb7824 */ /* 0x000fe200008e0603 */
[-C--:B------:R-:W-:Y:S02]  /*11a60*/  IADD3 R42, P0, PT, R44, R80.reuse, RZ ;  /* 0x000000502c2a7210 */ /* 0x080fe40007f1e0ff */
[----:B------:R-:W-:Y:S01]  /*11a70*/  STL.64 [R1+0xbc8], R48 ;  /* 0x000bc83001007387 */ /* 0x000fe20000100a00 */
[----:B------:R-:W-:-:S03]  /*11a80*/  IADD3 R34, P2, PT, R36, R80, RZ ;  /* 0x0000005024227210 */ /* 0x000fc60007f5e0ff */
[----:B------:R1:W-:Y:S04]  /*11a90*/  STL.64 [R1+0xc80], R38 ;  /* 0x000c802601007387 */ /* 0x0003e80000100a00 */
[----:B------:R2:W-:Y:S01]  /*11aa0*/  STL.64 [R1+0xcc0], R16 ;  /* 0x000cc01001007387 */ /* 0x0005e20000100a00 */
[--C-:B------:R-:W-:Y:S02]  /*11ab0*/  IMAD.X R43, R45, 0x1, R3.reuse, P0 ;  /* 0x000000012d2b7824 */ /* 0x100fe400000e0603 */
[----:B------:R-:W-:Y:S01]  /*11ac0*/  IMAD.X R35, R37, 0x1, R3, P2 ;  /* 0x0000000125237824 */ /* 0x000fe200010e0603 */
[-C--:B-1----:R-:W-:Y:S01]  /*11ad0*/  IADD3 R38, P1, PT, R40, R80.reuse, RZ ;  /* 0x0000005028267210 */ /* 0x082fe20007f3e0ff */
[----:B--2---:R-:W-:Y:S01]  /*11ae0*/  IMAD.MOV.U32 R16, RZ, RZ, R8 ;  /* 0x000000ffff107224 */ /* 0x004fe200078e0008 */
[----:B------:R-:W-:Y:S01]  /*11af0*/  IADD3 R8, P4, PT, R22, R80, RZ ;  /* 0x0000005016087210 */ /* 0x000fe20007f9e0ff */
[----:B------:R-:W-:Y:S01]  /*11b00*/  IMAD.MOV.U32 R17, RZ, RZ, R9 ;  /* 0x000000ffff117224 */ /* 0x000fe200078e0009 */
[----:B------:R-:W-:Y:S01]  /*11b10*/  IADD3.X R39, PT, PT, R41, R3, RZ, P1, !PT ;  /* 0x0000000329277210 */ /* 0x000fe20000ffe4ff */
[----:B------:R-:W-:Y:S02]  /*11b20*/  STL.64 [R1+0xc38], R234 ;  /* 0x000c38ea01007387 */ /* 0x000fe40000100a00 */
[----:B------:R-:W-:-:S02]  /*11b30*/  IMAD.X R9, R23, 0x1, R3, P4 ;  /* 0x0000000117097824 */ /* 0x000fc400020e0603 */
[----:B------:R-:W-:Y:S01]  /*11b40*/  STL.64 [R1+0xd00], R42 ;  /* 0x000d002a01007387 */ /* 0x000fe20000100a00 */
[----:B------:R-:W-:-:S03]  /*11b50*/  IADD3 R22, P2, PT, R28, R80, RZ ;  /* 0x000000501c167210 */ /* 0x000fc60007f5e0ff */
[----:B------:R-:W-:Y:S01]  /*11b60*/  STL.64 [R1+0xd40], R38 ;  /* 0x000d402601007387 */ /* 0x000fe20000100a00 */
[----:B------:R-:W-:-:S03]  /*11b70*/  IADD3 R232, P0, PT, R32, R80, RZ ;  /* 0x0000005020e87210 */ /* 0x000fc60007f1e0ff */
[----:B------:R-:W-:Y:S04]  /*11b80*/  STL.64 [R1+0xd78], R34 ;  /* 0x000d782201007387 */ /* 0x000fe80000100a00 */
[----:B------:R1:W-:Y:S01]  /*11b90*/  STL.64 [R1+0xdb0], R8 ;  /* 0x000db00801007387 */ /* 0x0003e20000100a00 */
[--C-:B------:R-:W-:Y:S02]  /*11ba0*/  IMAD.X R23, R29, 0x1, R3.reuse, P2 ;  /* 0x000000011d177824 */ /* 0x100fe400010e0603 */
[--C-:B------:R-:W-:Y:S01]  /*11bb0*/  IMAD.X R233, R33, 0x1, R3.reuse, P0 ;  /* 0x0000000121e97824 */ /* 0x100fe200000e0603 */
[-C--:B-1----:R-:W-:Y:S02]  /*11bc0*/  IADD3 R8, P4, PT, R10, R80.reuse, RZ ;  /* 0x000000500a087210 */ /* 0x082fe40007f9e0ff */
[----:B------:R1:W-:Y:S03]  /*11bd0*/  STL.64 [R1+0xc68], R22 ;  /* 0x000c681601007387 */ /* 0x0003e60000100a00 */
[----:B------:R-:W-:Y:S01]  /*11be0*/  IMAD.X R9, R11, 0x1, R3, P4 ;  /* 0x000000010b097824 */ /* 0x000fe200020e0603 */
[----:B------:R-:W-:Y:S01]  /*11bf0*/  STL.64 [R1+0xba0], R232 ;  /* 0x000ba0e801007387 */ /* 0x000fe20000100a00 */
[----:B------:R-:W-:-:S03]  /*11c00*/  IADD3 R230, P1, PT, R30, R80, RZ ;  /* 0x000000501ee67210 */ /* 0x000fc60007f3e0ff */
[----:B------:R2:W-:Y:S01]  /*11c10*/  STL.64 [R1+0xca8], R8 ;  /* 0x000ca80801007387 */ /* 0x0005e20000100a00 */
[----:B------:R-:W-:Y:S01]  /*11c20*/  IADD3.X R231, PT, PT, R31, R3, RZ, P1, !PT ;  /* 0x000000031fe77210 */ /* 0x000fe20000ffe4ff */
[----:B------:R-:W-:Y:S01]  /*11c30*/  IMAD.MOV.U32 R30, RZ, RZ, R4 ;  /* 0x000000ffff1e7224 */ /* 0x000fe200078e0004 */
[-C--:B------:R-:W-:Y:S02]  /*11c40*/  IADD3 R4, P2, PT, R6, R80.reuse, RZ ;  /* 0x0000005006047210 */ /* 0x080fe40007f5e0ff */
[-C--:B-1----:R-:W-:Y:S02]  /*11c50*/  IADD3 R22, P1, PT, R24, R80.reuse, RZ ;  /* 0x0000005018167210 */ /* 0x082fe40007f3e0ff */
[----:B--2---:R-:W-:Y:S01]  /*11c60*/  IADD3 R8, P0, PT, R26, R80, RZ ;  /* 0x000000501a087210 */ /* 0x004fe20007f1e0ff */
[----:B------:R-:W-:Y:S04]  /*11c70*/  STL.64 [R1+0xc08], R230 ;  /* 0x000c08e601007387 */ /* 0x000fe80000100a00 */
[--C-:B------:R-:W-:Y:S01]  /*11c80*/  IMAD.X R9, R27, 0x1, R3.reuse, P0 ;  /* 0x000000011b097824 */ /* 0x100fe200000e0603 */
[----:B------:R-:W-:Y:S01]  /*11c90*/  MOV R31, R5 ;  /* 0x00000005001f7202 */ /* 0x000fe20000000f00 */
[----:B------:R-:W-:-:S03]  /*11ca0*/  IMAD.X R5, R7, 0x1, R3, P2 ;  /* 0x0000000107057824 */ /* 0x000fc600010e0603 */
[----:B------:R1:W-:Y:S01]  /*11cb0*/  STL.64 [R1+0xce8], R8 ;  /* 0x000ce80801007387 */ /* 0x0003e20000100a00 */
[----:B------:R-:W-:Y:S01]  /*11cc0*/  IMAD.X R23, R25, 0x1, R3, P1 ;  /* 0x0000000119177824 */ /* 0x000fe200008e0603 */
[----:B------:R-:W-:Y:S02]  /*11cd0*/  IADD3 R10, P4, PT, R20, R80, RZ ;  /* 0x00000050140a7210 */ /* 0x000fe40007f9e0ff */
[----:B-1----:R-:W2:Y:S04]  /*11ce0*/  LDL.LU.64 R8, [R1+0x818] ;  /* 0x0008180001087983 */ /* 0x002ea80000300a00 */
[----:B------:R-:W3:Y:S01]  /*11cf0*/  LDL.LU.64 R6, [R1+0x810] ;  /* 0x0008100001067983 */ /* 0x000ee20000300a00 */
[----:B------:R-:W-:-:S03]  /*11d00*/  IADD3.X R11, PT, PT, R21, R3, RZ, P4, !PT ;  /* 0x00000003150b7210 */ /* 0x000fc600027fe4ff */
[----:B------:R1:W-:Y:S04]  /*11d10*/  STL.64 [R1+0xd60], R4 ;  /* 0x000d600401007387 */ /* 0x0003e80000100a00 */
[----:B------:R-:W-:Y:S04]  /*11d20*/  STL.64 [R1+0xd28], R22 ;  /* 0x000d281601007387 */ /* 0x000fe80000100a00 */
[----:B-1----:R-:W4:Y:S04]  /*11d30*/  LDL.LU.64 R4, [R1+0x820] ;  /* 0x0008200001047983 */ /* 0x002f280000300a00 */
[----:B------:R-:W4:Y:S04]  /*11d40*/  LDL.LU.64 R28, [R1+0x808] ;  /* 0x00080800011c7983 */ /* 0x000f280000300a00 */
[----:B------:R1:W-:Y:S04]  /*11d50*/  STL.64 [R1+0xd98], R10 ;  /* 0x000d980a01007387 */ /* 0x0003e80000100a00 */
[----:B------:R-:W4:Y:S01]  /*11d60*/  LDL.LU.64 R26, [R1+0x800] ;  /* 0x00080000011a7983 */ /* 0x000f220000300a00 */
[----:B------:R-:W-:-:S03]  /*11d70*/  IADD3 R226, P1, PT, R14, R80, RZ ;  /* 0x000000500ee27210 */ /* 0x000fc60007f3e0ff */
[----:B------:R-:W4:Y:S02]  /*11d80*/  LDL.LU.64 R20, [R1+0x7f8] ;  /* 0x0007f80001147983 */ /* 0x000f240000300a00 */
[----:B------:R-:W-:Y:S02]  /*11d90*/  IMAD.X R227, R15, 0x1, R3, P1 ;  /* 0x000000010fe37824 */ /* 0x000fe400008e0603 */
[----:B------:R-:W4:Y:S04]  /*11da0*/  LDL.LU.64 R14, [R1+0x7f0] ;  /* 0x0007f000010e7983 */ /* 0x000f280000300a00 */
[----:B------:R-:W4:Y:S01]  /*11db0*/  LDL.LU.64 R24, [R1+0x7e8] ;  /* 0x0007e80001187983 */ /* 0x000f220000300a00 */
[-C--:B------:R-:W-:Y:S02]  /*11dc0*/  IADD3 R228, P0, PT, R16, R80.reuse, RZ ;  /* 0x0000005010e47210 */ /* 0x080fe40007f1e0ff */
[----:B-1----:R-:W-:-:S03]  /*11dd0*/  IADD3 R10, P2, PT, R12, R80, RZ ;  /* 0x000000500c0a7210 */ /* 0x002fc60007f5e0ff */
[--C-:B------:R-:W-:Y:S01]  /*11de0*/  IMAD.X R229, R17, 0x1, R3.reuse, P0 ;  /* 0x0000000111e57824 */ /* 0x100fe200000e0603 */
[----:B------:R-:W-:Y:S01]  /*11df0*/  IADD3 R12, P0, PT, R18, R80, RZ ;  /* 0x00000050120c7210 */ /* 0x000fe20007f1e0ff */
[----:B------:R-:W-:-:S04]  /*11e00*/  IMAD.X R11, R13, 0x1, R3, P2 ;  /* 0x000000010d0b7824 */ /* 0x000fc800010e0603 */
[----:B------:R-:W-:Y:S01]  /*11e10*/  IMAD.X R13, R19, 0x1, R3, P0 ;  /* 0x00000001130d7824 */ /* 0x000fe200000e0603 */
[----:B------:R1:W-:Y:S04]  /*11e20*/  STL.64 [R1+0xc48], R10 ;  /* 0x000c480a01007387 */ /* 0x0003e80000100a00 */
[----:B------:R-:W4:Y:S04]  /*11e30*/  LDL.LU.64 R22, [R1+0x7e0] ;  /* 0x0007e00001167983 */ /* 0x000f280000300a00 */
[----:B------:R-:W-:Y:S01]  /*11e40*/  STL.64 [R1+0xb78], R228 ;  /* 0x000b78e401007387 */ /* 0x000fe20000100a00 */
[----:B-1----:R-:W-:-:S03]  /*11e50*/  IADD3 R10, P1, PT, R30, R80, RZ ;  /* 0x000000501e0a7210 */ /* 0x002fc60007f3e0ff */
[----:B------:R-:W-:Y:S04]  /*11e60*/  STL.64 [R1+0xbe0], R226 ;  /* 0x000be0e201007387 */ /* 0x000fe80000100a00 */
[----:B------:R1:W-:Y:S01]  /*11e70*/  STL.64 [R1+0xc90], R12 ;  /* 0x000c900c01007387 */ /* 0x0003e20000100a00 */
[----:B------:R-:W-:Y:S01]  /*11e80*/  IMAD.X R11, R31, 0x1, R3, P1 ;  /* 0x000000011f0b7824 */ /* 0x000fe200008e0603 */
[----:B------:R-:W-:Y:S02]  /*11e90*/  SHF.R.S32.HI R0, RZ, 0x1f, R2 ;  /* 0x0000001fff007819 */ /* 0x000fe40000011402 */
[----:B------:R-:W-:Y:S01]  /*11ea0*/  IADD3 R16, P2, PT, R134, R80, RZ ;  /* 0x0000005086107210 */ /* 0x000fe20007f5e0ff */
[----:B-1----:R-:W4:Y:S01]  /*11eb0*/  LDL.LU.64 R12, [R1+0x7d8] ;  /* 0x0007d800010c7983 */ /* 0x002f220000300a00 */
[----:B------:R-:W-:-:S03]  /*11ec0*/  SHF.L.U64.HI R0, R2, 0x2, R0 ;  /* 0x0000000202007819 */ /* 0x000fc60000010200 */
[----:B------:R-:W4:Y:S01]  /*11ed0*/  LDL.LU.64 R18, [R1+0x7d0] ;  /* 0x0007d00001127983 */ /* 0x000f220000300a00 */
[----:B------:R-:W-:-:S03]  /*11ee0*/  SHF.L.U32 R2, R2, 0x2, RZ ;  /* 0x0000000202027819 */ /* 0x000fc600000006ff */
[----:B------:R1:W-:Y:S01]  /*11ef0*/  STL.64 [R1+0xcd0], R10 ;  /* 0x000cd00a01007387 */ /* 0x0003e20000100a00 */
[----:B------:R-:W-:-:S03]  /*11f00*/  IMAD.X R17, R135, 0x1, R3, P2 ;  /* 0x0000000187117824 */ /* 0x000fc600010e0603 */
[----:B-1----:R-:W4:Y:S04]  /*11f10*/  LDL.LU.64 R10, [R1+0x7c8] ;  /* 0x0007c800010a7983 */ /* 0x002f280000300a00 */
[----:B------:R1:W-:Y:S04]  /*11f20*/  STL.64 [R1+0xd10], R16 ;  /* 0x000d101001007387 */ /* 0x0003e80000100a00 */
[----:B-1----:R-:W4:Y:S01]  /*11f30*/  LDL.LU.64 R16, [R1+0x7c0] ;  /* 0x0007c00001107983 */ /* 0x002f220000300a00 */
[----:B--2---:R-:W-:-:S04]  /*11f40*/  IADD3 R68, P0, PT, R8, R2, RZ ;  /* 0x0000000208447210 */ /* 0x004fc80007f1e0ff */
[----:B------:R-:W-:Y:S02]  /*11f50*/  IADD3.X R69, PT, PT, R9, R0, RZ, P0, !PT ;  /* 0x0000000009457210 */ /* 0x000fe400007fe4ff */
[----:B------:R-:W2:Y:S01]  /*11f60*/  LDL.LU.64 R8, [R1+0x7b8] ;  /* 0x0007b80001087983 */ /* 0x000ea20000300a00 */
[----:B---3--:R-:W-:-:S05]  /*11f70*/  IADD3 R70, P1, PT, R6, R2, RZ ;  /* 0x0000000206467210 */ /* 0x008fca0007f3e0ff */
[----:B------:R-:W-:Y:S02]  /*11f80*/  IMAD.X R71, R7, 0x1, R0, P1 ;  /* 0x0000000107477824 */ /* 0x000fe400008e0600 */
[----:B------:R-:W3:Y:S01]  /*11f90*/  LDL.LU.64 R6, [R1+0x7b0] ;  /* 0x0007b00001067983 */ /* 0x000ee20000300a00 */
[-C--:B----4-:R-:W-:Y:S02]  /*11fa0*/  IADD3 R72, P2, PT, R4, R2.reuse, RZ ;  /* 0x0000000204487210 */ /* 0x090fe40007f5e0ff */
[----:B------:R-:W-:-:S03]  /*11fb0*/  IADD3 R74, P0, PT, R28, R2, RZ ;  /* 0x000000021c4a7210 */ /* 0x000fc60007f1e0ff */
[--C-:B------:R-:W-:Y:S02]  /*11fc0*/  IMAD.X R73, R5, 0x1, R0.reuse, P2 ;  /* 0x0000000105497824 */ /* 0x100fe400010e0600 */
[----:B------:R-:W4:Y:S01]  /*11fd0*/  LDL.LU.64 R4, [R1+0x7a8] ;  /* 0x0007a80001047983 */ /* 0x000f220000300a00 */
[----:B------:R-:W-:-:S03]  /*11fe0*/  IMAD.X R75, R29, 0x1, R0, P0 ;  /* 0x000000011d4b7824 */ /* 0x000fc600000e0600 */
[----:B------:R-:W4:Y:S01]  /*11ff0*/  LDL.LU.64 R28, [R1+0x7a0] ;  /* 0x0007a000011c7983 */ /* 0x000f220000300a00 */
[-C--:B------:R-:W-:Y:S02]  /*12000*/  IADD3 R76, P1, PT, R26, R2.reuse, RZ ;  /* 0x000000021a4c7210 */ /* 0x080fe40007f3e0ff */
[----:B------:R-:W-:Y:S02]  /*12010*/  IADD3 R78, P0, PT, R20, R2, RZ ;  /* 0x00000002144e7210 */ /* 0x000fe40007f1e0ff */
[----:B------:R-:W-:Y:S02]  /*12020*/  IADD3.X R77, PT, PT, R27, R0, RZ, P1, !PT ;  /* 0x000000001b4d7210 */ /* 0x000fe40000ffe4ff */
[----:B------:R-:W4:Y:S01]  /*12030*/  LDL.LU.64 R26, [R1+0x798] ;  /* 0x00079800011a7983 */ /* 0x000f220000300a00 */
[----:B------:R-:W-:-:S03]  /*12040*/  IMAD.X R79, R21, 0x1, R0, P0 ;  /* 0x00000001154f7824 */ /* 0x000fc600000e0600 */
[----:B------:R-:W4:Y:S01]  /*12050*/  LDL.LU.64 R20, [R1+0x790] ;  /* 0x0007900001147983 */ /* 0x000f220000300a00 */
[-C--:B------:R-:W-:Y:S02]  /*12060*/  IADD3 R116, P2, PT, R14, R2.reuse, RZ ;  /* 0x000000020e747210 */ /* 0x080fe40007f5e0ff */
[----:B------:R-:W-:-:S03]  /*12070*/  IADD3 R118, P1, PT, R24, R2, RZ ;  /* 0x0000000218767210 */ /* 0x000fc60007f3e0ff */
[--C-:B------:R-:W-:Y:S02]  /*12080*/  IMAD.X R117, R15, 0x1, R0.reuse, P2 ;  /* 0x000000010f757824 */ /* 0x100fe400010e0600 */
[----:B------:R-:W4:Y:S01]  /*12090*/  LDL.LU.64 R14, [R1+0x788] ;  /* 0x00078800010e7983 */ /* 0x000f220000300a00 */
[----:B------:R-:W-:-:S03]  /*120a0*/  IMAD.X R119, R25, 0x1, R0, P1 ;  /* 0x0000000119777824 */ /* 0x000fc600008e0600 */
[----:B------:R-:W4:Y:S01]  /*120b0*/  LDL.LU.64 R24, [R1+0x780] ;  /* 0x0007800001187983 */ /* 0x000f220000300a00 */
[----:B------:R-:W-:-:S04]  /*120c0*/  IADD3 R120, P0, PT, R22, R2, RZ ;  /* 0x0000000216787210 */ /* 0x000fc80007f1e0ff */
[----:B------:R-:W-:Y:S02]  /*120d0*/  IADD3.X R121, PT, PT, R23, R0, RZ, P0, !PT ;  /* 0x0000000017797210 */ /* 0x000fe400007fe4ff */
[----:B------:R-:W4:Y:S01]  /*120e0*/  LDL.LU.64 R22, [R1+0x778] ;  /* 0x0007780001167983 */ /* 0x000f220000300a00 */
[----:B------:R-:W-:-:S05]  /*120f0*/  IADD3 R122, P1, PT, R12, R2, RZ ;  /* 0x000000020c7a7210 */ /* 0x000fca0007f3e0ff */
[----:B------:R-:W-:Y:S02]  /*12100*/  IMAD.X R123, R13, 0x1, R0, P1 ;  /* 0x000000010d7b7824 */ /* 0x000fe400008e0600 */
[----:B------:R-:W4:Y:S01]  /*12110*/  LDL.LU.64 R12, [R1+0x770] ;  /* 0x00077000010c7983 */ /* 0x000f220000300a00 */
[-C--:B------:R-:W-:Y:S02]  /*12120*/  IADD3 R124, P2, PT, R18, R2.reuse, RZ ;  /* 0x00000002127c7210 */ /* 0x080fe40007f5e0ff */
[----:B------:R-:W-:-:S05]  /*12130*/  IADD3 R126, P0, PT, R10, R2, RZ ;  /* 0x000000020a7e7210 */ /* 0x000fca0007f1e0ff */
[--C-:B------:R-:W-:Y:S02]  /*12140*/  IMAD.X R127, R11, 0x1, R0.reuse, P0 ;  /* 0x000000010b7f7824 */ /* 0x100fe400000e0600 */
[----:B------:R-:W4:Y:S01]  /*12150*/  LDL.LU.64 R10, [R1+0x768] ;  /* 0x00076800010a7983 */ /* 0x000f220000300a00 */
[----:B------:R-:W-:-:S03]  /*12160*/  IMAD.X R125, R19, 0x1, R0, P2 ;  /* 0x00000001137d7824 */ /* 0x000fc600010e0600 */
[----:B------:R-:W4:Y:S01]  /*12170*/  LDL.LU.64 R18, [R1+0x760] ;  /* 0x0007600001127983 */ /* 0x000f220000300a00 */
[----:B------:R-:W-:-:S04]  /*12180*/  IADD3 R128, P1, PT, R16, R2, RZ ;  /* 0x0000000210807210 */ /* 0x000fc80007f3e0ff */
[----:B------:R-:W-:Y:S02]  /*12190*/  IADD3.X R129, PT, PT, R17, R0, RZ, P1, !PT ;  /* 0x0000000011817210 */ /* 0x000fe40000ffe4ff */
[----:B------:R-:W4:Y:S01]  /*121a0*/  LDL.LU.64 R16, [R1+0x758] ;  /* 0x0007580001107983 */ /* 0x000f220000300a00 */
[----:B--2---:R-:W-:-:S05]  /*121b0*/  IADD3 R130, P0, PT, R8, R2, RZ ;  /* 0x0000000208827210 */ /* 0x004fca0007f1e0ff */
[----:B------:R-:W-:Y:S02]  /*121c0*/  IMAD.X R131, R9, 0x1, R0, P0 ;  /* 0x0000000109837824 */ /* 0x000fe400000e0600 */
[----:B------:R-:W2:Y:S01]  /*121d0*/  LDL.LU.64 R8, [R1+0x750] ;  /* 0x0007500001087983 */ /* 0x000ea20000300a00 */
[-C--:B---3--:R-:W-:Y:S02]  /*121e0*/  IADD3 R158, P2, PT, R6, R2.reuse, RZ ;  /* 0x00000002069e7210 */ /* 0x088fe40007f5e0ff */
[----:B----4-:R-:W-:-:S03]  /*121f0*/  IADD3 R162, P1, PT, R4, R2, RZ ;  /* 0x0000000204a27210 */ /* 0x010fc60007f3e0ff */
[--C-:B------:R-:W-:Y:S01]  /*12200*/  IMAD.X R159, R7, 0x1, R0.reuse, P2 ;  /* 0x00000001079f7824 */ /* 0x100fe200010e0600 */
[----:B------:R-:W-:Y:S01]  /*12210*/  IADD3 R166, P0, PT, R28, R2, RZ ;  /* 0x000000021ca67210 */ /* 0x000fe20007f1e0ff */
[----:B------:R-:W-:Y:S02]  /*12220*/  IMAD.X R163, R5, 0x1, R0, P1 ;  /* 0x0000000105a37824 */ /* 0x000fe400008e0600 */
[----:B------:R-:W3:Y:S01]  /*12230*/  LDL.LU.64 R4, [R1+0x748] ;  /* 0x0007480001047983 */ /* 0x000ee20000300a00 */
[----:B------:R-:W-:-:S03]  /*12240*/  IADD3.X R167, PT, PT, R29, R0, RZ, P0, !PT ;  /* 0x000000001da77210 */ /* 0x000fc600007fe4ff */
[----:B------:R-:W4:Y:S01]  /*12250*/  LDL.LU.64 R6, [R1+0x740] ;  /* 0x0007400001067983 */ /* 0x000f220000300a00 */
[----:B------:R-:W-:-:S03]  /*12260*/  IADD3 R170, P1, PT, R26, R2, RZ ;  /* 0x000000021aaa7210 */ /* 0x000fc60007f3e0ff */
[----:B------:R-:W4:Y:S01]  /*12270*/  LDL.LU.64 R28, [R1+0x738] ;  /* 0x00073800011c7983 */ /* 0x000f220000300a00 */
[-C--:B------:R-:W-:Y:S01]  /*12280*/  IADD3 R174, P2, PT, R20, R2.reuse, RZ ;  /* 0x0000000214ae7210 */ /* 0x080fe20007f5e0ff */
[--C-:B------:R-:W-:Y:S02]  /*12290*/  IMAD.X R171, R27, 0x1, R0.reuse, P1 ;  /* 0x000000011bab7824 */ /* 0x100fe400008e0600 */
[----:B------:R-:W4:Y:S02]  /*122a0*/  LDL.LU.64 R26, [R1+0x730] ;  /* 0x00073000011a7983 */ /* 0x000f240000300a00 */
[----:B------:R-:W-:Y:S02]  /*122b0*/  IMAD.X R175, R21, 0x1, R0, P2 ;  /* 0x0000000115af7824 */ /* 0x000fe400010e0600 */
[----:B------:R-:W4:Y:S01]  /*122c0*/  LDL.LU.64 R20, [R1+0x728] ;  /* 0x0007280001147983 */ /* 0x000f220000300a00 */
[-C--:B------:R-:W-:Y:S02]  /*122d0*/  IADD3 R178, P0, PT, R14, R2.reuse, RZ ;  /* 0x000000020eb27210 */ /* 0x080fe40007f1e0ff */
[----:B------:R-:W-:-:S03]  /*122e0*/  IADD3 R182, P1, PT, R24, R2, RZ ;  /* 0x0000000218b67210 */ /* 0x000fc60007f3e0ff */
[----:B------:R-:W-:Y:S02]  /*122f0*/  IMAD.X R179, R15, 0x1, R0, P0 ;  /* 0x000000010fb37824 */ /* 0x000fe400000e0600 */
[----:B------:R-:W4:Y:S01]  /*12300*/  LDL.LU.64 R14, [R1+0x720] ;  /* 0x00072000010e7983 */ /* 0x000f220000300a00 */
[----:B------:R-:W-:-:S03]  /*12310*/  IADD3.X R183, PT, PT, R25, R0, RZ, P1, !PT ;  /* 0x0000000019b77210 */ /* 0x000fc60000ffe4ff */
[----:B------:R-:W4:Y:S04]  /*12320*/  LDL.LU.64 R36, [R1+0x710] ;  /* 0x0007100001247983 */ /* 0x000f280000300a00 */
[----:B------:R-:W4:Y:S01]  /*12330*/  LDL.LU.64 R24, [R1+0x708] ;  /* 0x0007080001187983 */ /* 0x000f220000300a00 */
[----:B------:R-:W-:-:S05]  /*12340*/  IADD3 R186, P0, PT, R22, R2, RZ ;  /* 0x0000000216ba7210 */ /* 0x000fca0007f1e0ff */
[----:B------:R-:W-:Y:S01]  /*12350*/  IMAD.X R187, R23, 0x1, R0, P0 ;  /* 0x0000000117bb7824 */ /* 0x000fe200000e0600 */
[----:B------:R-:W-:-:S05]  /*12360*/  IADD3 R190, P2, PT, R12, R2, RZ ;  /* 0x000000020cbe7210 */ /* 0x000fca0007f5e0ff */
[----:B------:R-:W-:Y:S02]  /*12370*/  IMAD.X R191, R13, 0x1, R0, P2 ;  /* 0x000000010dbf7824 */ /* 0x000fe400010e0600 */
[----:B------:R-:W4:Y:S01]  /*12380*/  LDL.LU.64 R12, [R1+0x6f8] ;  /* 0x0006f800010c7983 */ /* 0x000f220000300a00 */
[----:B------:R-:W-:-:S05]  /*12390*/  IADD3 R194, P1, PT, R10, R2, RZ ;  /* 0x000000020ac27210 */ /* 0x000fca0007f3e0ff */
[----:B------:R-:W-:Y:S02]  /*123a0*/  IMAD.X R195, R11, 0x1, R0, P1 ;  /* 0x000000010bc37824 */ /* 0x000fe400008e0600 */
[----:B------:R-:W4:Y:S04]  /*123b0*/  LDL.LU.64 R10, [R1+0x6f0] ;  /* 0x0006f000010a7983 */ /* 0x000f280000300a00 */
[----:B------:R-:W4:Y:S04]  /*123c0*/  LDL.LU.64 R32, [R1+0x6e0] ;  /* 0x0006e00001207983 */ /* 0x000f280000300a00 */
[----:B------:R-:W4:Y:S01]  /*123d0*/  LDL.LU.64 R22, [R1+0x6d8] ;  /* 0x0006d80001167983 */ /* 0x000f220000300a00 */
[----:B------:R-:W-:-:S02]  /*123e0*/  IADD3 R202, P1, PT, R16, R2, RZ ;  /* 0x0000000210ca7210 */ /* 0x000fc40007f3e0ff */
[----:B------:R-:W-:-:S03]  /*123f0*/  IADD3 R198, P0, PT, R18, R2, RZ ;  /* 0x0000000212c67210 */ /* 0x000fc60007f1e0ff */
[----:B------:R-:W-:Y:S01]  /*12400*/  IMAD.X R203, R17, 0x1, R0, P1 ;  /* 0x0000000111cb7824 */ /* 0x000fe200008e0600 */
[----:B------:R-:W-:Y:S02]  /*12410*/  IADD3.X R199, PT, PT, R19, R0, RZ, P0, !PT ;  /* 0x0000000013c77210 */ /* 0x000fe400007fe4ff */
[----:B--2---:R-:W-:-:S05]  /*12420*/  IADD3 R206, P2, PT, R8, R2, RZ ;  /* 0x0000000208ce7210 */ /* 0x004fca0007f5e0ff */
[----:B------:R-:W-:Y:S02]  /*12430*/  IMAD.X R207, R9, 0x1, R0, P2 ;  /* 0x0000000109cf7824 */ /* 0x000fe400010e0600 */
[----:B------:R-:W2:Y:S04]  /*12440*/  LDL.LU.64 R8, [R1+0x6c8] ;  /* 0x0006c80001087983 */ /* 0x000ea80000300a00 */
[----:B------:R-:W2:Y:S04]  /*12450*/  LDL.LU.64 R18, [R1+0x6c0] ;  /* 0x0006c00001127983 */ /* 0x000ea80000300a00 */
[----:B------:R-:W2:Y:S04]  /*12460*/  LDL.LU.64 R30, [R1+0x6b8] ;  /* 0x0006b800011e7983 */ /* 0x000ea80000300a00 */
[----:B------:R-:W2:Y:S01]  /*12470*/  LDL.LU.64 R16, [R1+0x6b0] ;  /* 0x0006b00001107983 */ /* 0x000ea20000300a00 */
[----:B---3--:R-:W-:-:S02]  /*12480*/  IADD3 R210, P0, PT, R4, R2, RZ ;  /* 0x0000000204d27210 */ /* 0x008fc40007f1e0ff */
[----:B----4-:R-:W-:-:S03]  /*12490*/  IADD3 R214, P1, PT, R6, R2, RZ ;  /* 0x0000000206d67210 */ /* 0x010fc60007f3e0ff */
[----:B------:R-:W-:Y:S01]  /*124a0*/  IMAD.X R211, R5, 0x1, R0, P0 ;  /* 0x0000000105d37824 */ /* 0x000fe200000e0600 */
[----:B------:R-:W-:Y:S02]  /*124b0*/  IADD3.X R215, PT, PT, R7, R0, RZ, P1, !PT ;  /* 0x0000000007d77210 */ /* 0x000fe40000ffe4ff */
[-C--:B------:R-:W-:Y:S02]  /*124c0*/  IADD3 R4, P2, PT, R26, R2.reuse, RZ ;  /* 0x000000021a047210 */ /* 0x080fe40007f5e0ff */
[----:B------:R-:W-:-:S03]  /*124d0*/  IADD3 R6, P1, PT, R20, R2, RZ ;  /* 0x0000000214067210 */ /* 0x000fc60007f3e0ff */
[--C-:B------:R-:W-:Y:S01]  /*124e0*/  IMAD.X R5, R27, 0x1, R0.reuse, P2 ;  /* 0x000000011b057824 */ /* 0x100fe200010e0600 */
[----:B------:R-:W-:Y:S01]  /*124f0*/  IADD3 R218, P0, PT, R28, R2, RZ ;  /* 0x000000021cda7210 */ /* 0x000fe20007f1e0ff */
[----:B------:R-:W-:-:S03]  /*12500*/  IMAD.X R7, R21, 0x1, R0, P1 ;  /* 0x0000000115077824 */ /* 0x000fc600008e0600 */
[----:B------:R1:W-:Y:S01]  /*12510*/  STL.64 [R1+0x160], R4 ;  /* 0x0001600401007387 */ /* 0x0003e20000100a00 */
[----:B------:R-:W-:-:S03]  /*12520*/  IMAD.X R219, R29, 0x1, R0, P0 ;  /* 0x000000011ddb7824 */ /* 0x000fc600000e0600 */
[----:B------:R-:W3:Y:S01]  /*12530*/  LDL.LU.64 R26, [R1+0x6a0] ;  /* 0x0006a000011a7983 */ /* 0x000ee20000300a00 */
[----:B------:R-:W-:-:S03]  /*12540*/  IADD3 R28, P1, PT, R36, R2, RZ ;  /* 0x00000002241c7210 */ /* 0x000fc60007f3e0ff */
[----:B------:R4:W-:Y:S01]  /*12550*/  STL.64 [R1+0x170], R6 ;  /* 0x0001700601007387 */ /* 0x0009e20000100a00 */
[----:B-1----:R-:W-:-:S03]  /*12560*/  IADD3 R4, P0, PT, R14, R2, RZ ;  /* 0x000000020e047210 */ /* 0x002fc60007f1e0ff */
[----:B------:R-:W3:Y:S01]  /*12570*/  LDL.LU.64 R20, [R1+0x698] ;  /* 0x0006980001147983 */ /* 0x000ee20000300a00 */
[----:B------:R-:W-:Y:S01]  /*12580*/  IMAD.X R29, R37, 0x1, R0, P1 ;  /* 0x00000001251d7824 */ /* 0x000fe200008e0600 */
[----:B------:R-:W-:Y:S02]  /*12590*/  IADD3.X R5, PT, PT, R15, R0, RZ, P0, !PT ;  /* 0x000000000f057210 */ /* 0x000fe400007fe4ff */
[----:B------:R-:W3:Y:S01]  /*125a0*/  LDL.LU.64 R34, [R1+0x688] ;  /* 0x0006880001227983 */ /* 0x000ee20000300a00 */
[----:B----4-:R-:W-:-:S03]  /*125b0*/  IADD3 R6, P2, PT, R24, R2, RZ ;  /* 0x0000000218067210 */ /* 0x010fc60007f5e0ff */
[----:B------:R-:W4:Y:S02]  /*125c0*/  LDL.LU.64 R14, [R1+0x680] ;  /* 0x00068000010e7983 */ /* 0x000f240000300a00 */
[----:B------:R-:W-:Y:S02]  /*125d0*/  IMAD.X R7, R25, 0x1, R0, P2 ;  /* 0x0000000119077824 */ /* 0x000fe400010e0600 */
[----:B------:R1:W-:Y:S04]  /*125e0*/  STL.64 [R1+0x180], R4 ;  /* 0x0001800401007387 */ /* 0x0003e80000100a00 */
[----:B------:R1:W-:Y:S04]  /*125f0*/  STL.64 [R1+0x1a0], R6 ;  /* 0x0001a00601007387 */ /* 0x0003e80000100a00 */
[----:B------:R1:W-:Y:S04]  /*12600*/  STL.64 [R1+0x190], R28 ;  /* 0x0001901c01007387 */ /* 0x0003e80000100a00 */
[----:B------:R-:W4:Y:S01]  /*12610*/  LDL.LU.64 R24, [R1+0x670] ;  /* 0x0006700001187983 */ /* 0x000f220000300a00 */
[----:B-1----:R-:W-:-:S05]  /*12620*/  IADD3 R4, P0, PT, R12, R2, RZ ;  /* 0x000000020c047210 */ /* 0x002fca0007f1e0ff */
[----:B------:R-:W-:-:S05]  /*12630*/  IMAD.X R5, R13, 0x1, R0, P0 ;  /* 0x000000010d057824 */ /* 0x000fca00000e0600 */
[----:B------:R1:W-:Y:S01]  /*12640*/  STL.64 [R1+0x1b0], R4 ;  /* 0x0001b00401007387 */ /* 0x0003e20000100a00 */
[----:B------:R-:W-:-:S04]  /*12650*/  IADD3 R6, P1, PT, R10, R2, RZ ;  /* 0x000000020a067210 */ /* 0x000fc80007f3e0ff */
[----:B------:R-:W-:Y:S02]  /*12660*/  IADD3.X R7, PT, PT, R11, R0, RZ, P1, !PT ;  /* 0x000000000b077210 */ /* 0x000fe40000ffe4ff */
[-C--:B------:R-:W-:Y:S01]  /*12670*/  IADD3 R28, P0, PT, R32, R2.reuse, RZ ;  /* 0x00000002201c7210 */ /* 0x080fe20007f1e0ff */
[----:B------:R-:W4:Y:S01]  /*12680*/  LDL.LU.64 R10, [R1+0x668] ;  /* 0x00066800010a7983 */ /* 0x000f220000300a00 */
[----:B-1----:R-:W-:-:S03]  /*12690*/  IADD3 R4, P2, PT, R22, R2, RZ ;  /* 0x0000000216047210 */ /* 0x002fc60007f5e0ff */
[----:B------:R-:W4:Y:S01]  /*126a0*/  LDL.LU.64 R36, [R1+0x658] ;  /* 0x0006580001247983 */ /* 0x000f220000300a00 */
[--C-:B------:R-:W-:Y:S02]  /*126b0*/  IMAD.X R29, R33, 0x1, R0.reuse, P0 ;  /* 0x00000001211d7824 */ /* 0x100fe400000e0600 */
[----:B------:R-:W-:Y:S01]  /*126c0*/  IMAD.X R5, R23, 0x1, R0, P2 ;  /* 0x0000000117057824 */ /* 0x000fe200010e0600 */
[----:B------:R-:W4:Y:S04]  /*126d0*/  LDL.LU.64 R12, [R1+0x650] ;  /* 0x00065000010c7983 */ /* 0x000f280000300a00 */
[----:B------:R2:W-:Y:S04]  /*126e0*/  STL.64 [R1+0x1c0], R6 ;  /* 0x0001c00601007387 */ /* 0x0005e80000100a00 */
[----:B------:R1:W-:Y:S04]  /*126f0*/  STL.64 [R1+0x1e8], R4 ;  /* 0x0001e80401007387 */ /* 0x0003e80000100a00 */
[----:B------:R1:W-:Y:S01]  /*12700*/  STL.64 [R1+0x1d8], R28 ;  /* 0x0001d81c01007387 */ /* 0x0003e20000100a00 */
[----:B--2---:R-:W-:-:S05]  /*12710*/  IADD3 R6, P1, PT, R8, R2, RZ ;  /* 0x0000000208067210 */ /* 0x004fca0007f3e0ff */
[----:B------:R-:W-:Y:S02]  /*12720*/  IMAD.X R7, R9, 0x1, R0, P1 ;  /* 0x0000000109077824 */ /* 0x000fe400008e0600 */
[----:B------:R-:W2:Y:S01]  /*12730*/  LDL.LU.64 R8, [R1+0x648] ;  /* 0x0006480001087983 */ /* 0x000ea20000300a00 */
[----:B-1----:R-:W-:-:S03]  /*12740*/  IADD3 R4, P0, PT, R18, R2, RZ ;  /* 0x0000000212047210 */ /* 0x002fc60007f1e0ff */
[----:B------:R1:W-:Y:S01]  /*12750*/  STL.64 [R1+0x1f8], R6 ;  /* 0x0001f80601007387 */ /* 0x0003e20000100a00 */
[----:B------:R-:W-:-:S03]  /*12760*/  IADD3.X R5, PT, PT, R19, R0, RZ, P0, !PT ;  /* 0x0000000013057210 */ /* 0x000fc600007fe4ff */
[----:B------:R-:W2:Y:S01]  /*12770*/  LDL.LU.64 R32, [R1+0x640] ;  /* 0x0006400001207983 */ /* 0x000ea20000300a00 */
[----:B------:R-:W-:-:S03]  /*12780*/  IADD3 R28, P1, PT, R30, R2, RZ ;  /* 0x000000021e1c7210 */ /* 0x000fc60007f3e0ff */
[----:B------:R-:W2:Y:S01]  /*12790*/  LDL.LU.64 R22, [R1+0x638] ;  /* 0x0006380001167983 */ /* 0x000ea20000300a00 */
[----:B-1----:R-:W-:-:S03]  /*127a0*/  IADD3 R6, P2, PT, R16, R2, RZ ;  /* 0x0000000210067210 */ /* 0x002fc60007f5e0ff */
[----:B------:R-:W2:Y:S04]  /*127b0*/  LDL.LU.64 R18, [R1+0x630] ;  /* 0x0006300001127983 */ /* 0x000ea80000300a00 */
[----:B------:R3:W-:Y:S01]  /*127c0*/  STL.64 [R1+0x208], R4 ;  /* 0x0002080401007387 */ /* 0x0007e20000100a00 */
[--C-:B------:R-:W-:Y:S02]  /*127d0*/  IMAD.X R7, R17, 0x1, R0.reuse, P2 ;  /* 0x0000000111077824 */ /* 0x100fe400010e0600 */
[----:B------:R-:W-:Y:S01]  /*127e0*/  IMAD.X R29, R31, 0x1, R0, P1 ;  /* 0x000000011f1d7824 */ /* 0x000fe200008e0600 */
[----:B------:R-:W2:Y:S04]  /*127f0*/  LDL.LU.64 R16, [R1+0x628] ;  /* 0x0006280001107983 */ /* 0x000ea80000300a00 */
[----:B------:R1:W-:Y:S01]  /*12800*/  STL.64 [R1+0x228], R6 ;  /* 0x0002280601007387 */ /* 0x0003e20000100a00 */
[----:B---3--:R-:W-:-:S03]  /*12810*/  IADD3 R4, P0, PT, R26, R2, RZ ;  /* 0x000000021a047210 */ /* 0x008fc60007f1e0ff */
[----:B------:R3:W-:Y:S02]  /*12820*/  STL.64 [R1+0x218], R28 ;  /* 0x0002181c01007387 */ /* 0x0007e40000100a00 */
[----:B------:R-:W-:Y:S01]  /*12830*/  IMAD.X R5, R27, 0x1, R0, P0 ;  /* 0x000000011b057824 */ /* 0x000fe200000e0600 */
[----:B-1----:R-:W-:-:S04]  /*12840*/  IADD3 R6, P1, PT, R20, R2, RZ ;  /* 0x0000000214067210 */ /* 0x002fc80007f3e0ff */
[----:B------:R4:W-:Y:S01]  /*12850*/  STL.64 [R1+0x238], R4 ;  /* 0x0002380401007387 */ /* 0x0009e20000100a00 */
[----:B------:R-:W-:-:S03]  /*12860*/  IADD3.X R7, PT, PT, R21, R0, RZ, P1, !PT ;  /* 0x0000000015077210 */ /* 0x000fc60000ffe4ff */
[----:B---3--:R-:W3:Y:S01]  /*12870*/  LDL.LU.64 R28, [R1+0x620] ;  /* 0x00062000011c7983 */ /* 0x008ee20000300a00 */
[----:B------:R-:W-:-:S03]  /*12880*/  IADD3 R30, P0, PT, R34, R2, RZ ;  /* 0x00000002221e7210 */ /* 0x000fc60007f1e0ff */
[----:B------:R-:W3:Y:S01]  /*12890*/  LDL.LU.64 R26, [R1+0x618] ;  /* 0x00061800011a7983 */ /* 0x000ee20000300a00 */
[----:B----4-:R-:W-:-:S03]  /*128a0*/  IADD3 R4, P2, PT, R14, R2, RZ ;  /* 0x000000020e047210 */ /* 0x010fc60007f5e0ff */
[----:B------:R-:W4:Y:S04]  /*128b0*/  LDL.LU.64 R20, [R1+0x610] ;  /* 0x0006100001147983 */ /* 0x000f280000300a00 */
[----:B------:R1:W-:Y:S01]  /*128c0*/  STL.64 [R1+0x248], R6 ;  /* 0x0002480601007387 */ /* 0x0003e20000100a00 */
[--C-:B------:R-:W-:Y:S02]  /*128d0*/  IMAD.X R5, R15, 0x1, R0.reuse, P2 ;  /* 0x000000010f057824 */ /* 0x100fe400010e0600 */
[----:B------:R-:W-:Y:S01]  /*128e0*/  IMAD.X R31, R35, 0x1, R0, P0 ;  /* 0x00000001231f7824 */ /* 0x000fe200000e0600 */
[----:B------:R-:W4:Y:S01]  /*128f0*/  LDL.LU.64 R14, [R1+0x608] ;  /* 0x00060800010e7983 */ /* 0x000f220000300a00 */
[----:B-1----:R-:W-:-:S03]  /*12900*/  IADD3 R6, P1, PT, R24, R2, RZ ;  /* 0x0000000218067210 */ /* 0x002fc60007f3e0ff */
[----:B------:R-:W-:Y:S02]  /*12910*/  STL.64 [R1+0x268], R4 ;  /* 0x0002680401007387 */ /* 0x000fe40000100a00 */
[----:B------:R-:W-:Y:S02]  /*12920*/  IMAD.X R7, R25, 0x1, R0, P1 ;  /* 0x0000000119077824 */ /* 0x000fe400008e0600 */
[----:B------:R1:W-:Y:S04]  /*12930*/  STL.64 [R1+0x258], R30 ;  /* 0x0002581e01007387 */ /* 0x0003e80000100a00 */
[----:B------:R1:W-:Y:S04]  /*12940*/  STL.64 [R1+0x278], R6 ;  /* 0x0002780601007387 */ /* 0x0003e80000100a00 */
[----:B-1----:R-:W4:Y:S04]  /*12950*/  LDL.LU.64 R30, [R1+0x590] ;  /* 0x00059000011e7983 */ /* 0x002f280000300a00 */
[----:B------:R-:W4:Y:S01]  /*12960*/  LDL.LU.64 R24, [R1+0x3d0] ;  /* 0x0003d00001187983 */ /* 0x000f220000300a00 */
[----:B------:R-:W-:-:S04]  /*12970*/  IADD3 R4, P0, PT, R10, R2, RZ ;  /* 0x000000020a047210 */ /* 0x000fc80007f1e0ff */
[----:B------:R-:W-:Y:S02]  /*12980*/  IADD3.X R5, PT, PT, R11, R0, RZ, P0, !PT ;  /* 0x000000000b057210 */ /* 0x000fe400007fe4ff */
[----:B------:R-:W4:Y:S01]  /*12990*/  LDL.LU.64 R10, [R1+0x3e0] ;  /* 0x0003e000010a7983 */ /* 0x000f220000300a00 */
[-C--:B------:R-:W-:Y:S02]  /*129a0*/  IADD3 R6, P2, PT, R12, R2.reuse, RZ ;  /* 0x000000020c067210 */ /* 0x080fe40007f5e0ff */
[----:B------:R-:W-:Y:S01]  /*129b0*/  IADD3 R34, P1, PT, R36, R2, RZ ;  /* 0x0000000224227210 */ /* 0x000fe20007f3e0ff */
[----:B------:R2:W-:Y:S02]  /*129c0*/  STL.64 [R1+0x2a0], R4 ;  /* 0x0002a00401007387 */ /* 0x0005e40000100a00 */
[--C-:B------:R-:W-:Y:S02]  /*129d0*/  IMAD.X R7, R13, 0x1, R0.reuse, P2 ;  /* 0x000000010d077824 */ /* 0x100fe400010e0600 */
[----:B------:R-:W4:Y:S01]  /*129e0*/  LDL.LU.64 R12, [R1+0x3e8] ;  /* 0x0003e800010c7983 */ /* 0x000f220000300a00 */
[----:B------:R-:W-:-:S03]  /*129f0*/  IMAD.X R35, R37, 0x1, R0, P1 ;  /* 0x0000000125237824 */ /* 0x000fc600008e0600 */
[----:B------:R1:W-:Y:S04]  /*12a00*/  STL.64 [R1+0x2b0], R6 ;  /* 0x0002b00601007387 */ /* 0x0003e80000100a00 */
[----:B------:R1:W-:Y:S01]  /*12a10*/  STL.64 [R1+0x2a8], R34 ;  /* 0x0002a82201007387 */ /* 0x0003e20000100a00 */
[----:B--2---:R-:W-:-:S05]  /*12a20*/  IADD3 R4, P0, PT, R8, R2, RZ ;  /* 0x0000000208047210 */ /* 0x004fca0007f1e0ff */
[----:B------:R-:W-:Y:S01]  /*12a30*/  IMAD.X R5, R9, 0x1, R0, P0 ;  /* 0x0000000109057824 */ /* 0x000fe200000e0600 */
[----:B-1----:R-:W-:-:S04]  /*12a40*/  IADD3 R6, P1, PT, R32, R2, RZ ;  /* 0x0000000220067210 */ /* 0x002fc80007f3e0ff */
[----:B------:R1:W-:Y:S01]  /*12a50*/  STL.64 [R1+0x2b8], R4 ;  /* 0x0002b80401007387 */ /* 0x0003e20000100a00 */
[----:B------:R-:W-:Y:S02]  /*12a60*/  IADD3 R8, P0, PT, R22, R2, RZ ;  /* 0x0000000216087210 */ /* 0x000fe40007f1e0ff */
[----:B------:R-:W-:Y:S01]  /*12a70*/  IADD3.X R7, PT, PT, R33, R0, RZ, P1, !PT ;  /* 0x0000000021077210 */ /* 0x000fe20000ffe4ff */
[----:B------:R-:W2:Y:S02]  /*12a80*/  LDL.LU.64 R34, [R1+0x3f8] ;  /* 0x0003f80001227983 */ /* 0x000ea40000300a00 */
[----:B------:R-:W-:Y:S02]  /*12a90*/  IMAD.X R9, R23, 0x1, R0, P0 ;  /* 0x0000000117097824 */ /* 0x000fe400000e0600 */
[----:B------:R1:W-:Y:S02]  /*12aa0*/  STL.64 [R1+0x2c8], R6 ;  /* 0x0002c80601007387 */ /* 0x0003e40000100a00 */
[----:B-1----:R-:W-:-:S02]  /*12ab0*/  IADD3 R4, P2, PT, R18, R2, RZ ;  /* 0x0000000212047210 */ /* 0x002fc40007f5e0ff */
[----:B------:R-:W2:Y:S03]  /*12ac0*/  LDL.LU.64 R22, [R1+0x410] ;  /* 0x0004100001167983 */ /* 0x000ea60000300a00 */
[----:B------:R-:W-:Y:S01]  /*12ad0*/  IMAD.X R5, R19, 0x1, R0, P2 ;  /* 0x0000000113057824 */ /* 0x000fe200010e0600 */
[----:B------:R1:W-:Y:S01]  /*12ae0*/  STL.64 [R1+0x2d8], R8 ;  /* 0x0002d80801007387 */ /* 0x0003e20000100a00 */
[----:B------:R-:W-:-:S05]  /*12af0*/  IADD3 R6, P1, PT, R16, R2, RZ ;  /* 0x0000000210067210 */ /* 0x000fca0007f3e0ff */
[----:B------:R-:W-:Y:S01]  /*12b00*/  IMAD.X R7, R17, 0x1, R0, P1 ;  /* 0x0000000111077824 */ /* 0x000fe200008e0600 */
[----:B-1----:R-:W2:Y:S04]  /*12b10*/  LDL.LU.64 R8, [R1+0x418] ;  /* 0x0004180001087983 */ /* 0x002ea80000300a00 */
[----:B------:R-:W2:Y:S04]  /*12b20*/  LDL.LU.64 R18, [R1+0x430] ;  /* 0x0004300001127983 */ /* 0x000ea80000300a00 */
[----:B------:R1:W-:Y:S01]  /*12b30*/  STL.64 [R1+0x2e8], R4 ;  /* 0x0002e80401007387 */ /* 0x0003e20000100a00 */
[----:B---3--:R-:W-:-:S03]  /*12b40*/  IADD3 R16, P1, PT, R26, R2, RZ ;  /* 0x000000021a107210 */ /* 0x008fc60007f3e0ff */
[----:B------:R4:W-:Y:S01]  /*12b50*/  STL.64 [R1+0x2f8], R6 ;  /* 0x0002f80601007387 */ /* 0x0009e20000100a00 */
[----:B-1----:R-:W-:Y:S01]  /*12b60*/  IADD3 R4, P0, PT, R28, R2, RZ ;  /* 0x000000021c047210 */ /* 0x002fe20007f1e0ff */
[----:B------:R-:W-:-:S03]  /*12b70*/  IMAD.X R17, R27, 0x1, R0, P1 ;  /* 0x000000011b117824 */ /* 0x000fc600008e0600 */
[----:B------:R-:W-:Y:S02]  /*12b80*/  IADD3.X R5, PT, PT, R29, R0, RZ, P0, !PT ;  /* 0x000000001d057210 */ /* 0x000fe400007fe4ff */
[----:B----4-:R-:W-:Y:S01]  /*12b90*/  IADD3 R6, P2, PT, R20, R2, RZ ;  /* 0x0000000214067210 */ /* 0x010fe20007f5e0ff */
[----:B------:R-:W3:Y:S04]  /*12ba0*/  LDL.LU.64 R28, [R1+0x440] ;  /* 0x00044000011c7983 */ /* 0x000ee80000300a00 */
[----:B------:R1:W-:Y:S01]  /*12bb0*/  STL.64 [R1+0x308], R4 ;  /* 0x0003080401007387 */ /* 0x0003e20000100a00 */
[----:B------:R-:W-:-:S03]  /*12bc0*/  IMAD.X R7, R21, 0x1, R0, P2 ;  /* 0x0000000115077824 */ /* 0x000fc600010e0600 */
[----:B------:R-:W4:Y:S04]  /*12bd0*/  LDL.LU.64 R26, [R1+0x458] ;  /* 0x00045800011a7983 */ /* 0x000f280000300a00 */
[----:B------:R1:W-:Y:S02]  /*12be0*/  STL.64 [R1+0x318], R16 ;  /* 0x0003181001007387 */ /* 0x0003e40000100a00 */
[----:B-1----:R-:W-:Y:S02]  /*12bf0*/  IADD3 R4, P0, PT, R14, R2, RZ ;  /* 0x000000020e047210 */ /* 0x002fe40007f1e0ff */
[----:B------:R-:W4:Y:S04]  /*12c00*/  LDL.LU.64 R16, [R1+0x470] ;  /* 0x0004700001107983 */ /* 0x000f280000300a00 */
[----:B------:R-:W4:Y:S01]  /*12c10*/  LDL.LU.64 R20, [R1+0x488] ;  /* 0x0004880001147983 */ /* 0x000f220000300a00 */
[----:B------:R-:W-:-:S03]  /*12c20*/  IMAD.X R5, R15, 0x1, R0, P0 ;  /* 0x000000010f057824 */ /* 0x000fc600000e0600 */
[----:B------:R1:W-:Y:S01]  /*12c30*/  STL.64 [R1+0x328], R6 ;  /* 0x0003280601007387 */ /* 0x0003e20000100a00 */
[----:B------:R-:W-:-:S03]  /*12c40*/  IADD3 R14, P0, PT, R24, R2, RZ ;  /* 0x00000002180e7210 */ /* 0x000fc60007f1e0ff */
[----:B------:R-:W-:Y:S01]  /*12c50*/  STL.64 [R1+0x338], R4 ;  /* 0x0003380401007387 */ /* 0x000fe20000100a00 */
[----:B-1----:R-:W-:-:S04]  /*12c60*/  IADD3 R6, P1, PT, R30, R2, RZ ;  /* 0x000000021e067210 */ /* 0x002fc80007f3e0ff */
[----:B------:R-:W-:Y:S01]  /*12c70*/  IADD3.X R7, PT, PT, R31, R0, RZ, P1, !PT ;  /* 0x000000001f077210 */ /* 0x000fe20000ffe4ff */
[----:B------:R-:W-:Y:S01]  /*12c80*/  IMAD.X R15, R25, 0x1, R0, P0 ;  /* 0x00000001190f7824 */ /* 0x000fe200000e0600 */
[----:B------:R-:W4:Y:S04]  /*12c90*/  LDL.LU.64 R30, [R1+0x4a0] ;  /* 0x0004a000011e7983 */ /* 0x000f280000300a00 */
[----:B------:R-:W-:Y:S04]  /*12ca0*/  STL.64 [R1+0x358], R6 ;  /* 0x0003580601007387 */ /* 0x000fe80000100a00 */
[----:B------:R-:W4:Y:S04]  /*12cb0*/  LDL.LU.64 R24, [R1+0x4b8] ;  /* 0x0004b80001187983 */ /* 0x000f280000300a00 */
[----:B------:R1:W-:Y:S04]  /*12cc0*/  STL.64 [R1+0x3d0], R14 ;  /* 0x0003d00e01007387 */ /* 0x0003e80000100a00 */
[----:B-1----:R-:W4:Y:S01]  /*12cd0*/  LDL.LU.64 R14, [R1+0x4d0] ;  /* 0x0004d000010e7983 */ /* 0x002f220000300a00 */
[----:B------:R-:W-:-:S05]  /*12ce0*/  IADD3 R4, P2, PT, R10, R2, RZ ;  /* 0x000000020a047210 */ /* 0x000fca0007f5e0ff */
[--C-:B------:R-:W-:Y:S01]  /*12cf0*/  IMAD.X R5, R11, 0x1, R0.reuse, P2 ;  /* 0x000000010b057824 */ /* 0x100fe200010e0600 */
[----:B------:R-:W-:Y:S01]  /*12d00*/  IADD3 R6, P1, PT, R12, R2, RZ ;  /* 0x000000020c067210 */ /* 0x000fe20007f3e0ff */
[----:B------:R-:W4:Y:S04]  /*12d10*/  LDL.LU.64 R10, [R1+0x4e8] ;  /* 0x0004e800010a7983 */ /* 0x000f280000300a00 */
[----:B------:R2:W-:Y:S01]  /*12d20*/  STL.64 [R1+0x3e0], R4 ;  /* 0x0003e00401007387 */ /* 0x0005e20000100a00 */
[----:B------:R-:W-:-:S03]  /*12d30*/  IMAD.X R7, R13, 0x1, R0, P1 ;  /* 0x000000010d077824 */ /* 0x000fc600008e0600 */
[----:B------:R-:W4:Y:S04]  /*12d40*/  LDL.LU.64 R32, [R1+0x500] ;  /* 0x0005000001207983 */ /* 0x000f280000300a00 */
[----:B------:R1:W-:Y:S01]  /*12d50*/  STL.64 [R1+0x3e8], R6 ;  /* 0x0003e80601007387 */ /* 0x0003e20000100a00 */
[----:B--2---:R-:W-:-:S04]  /*12d60*/  IADD3 R4, P0, PT, R34, R2, RZ ;  /* 0x0000000222047210 */ /* 0x004fc80007f1e0ff */
[----:B------:R-:W-:Y:S02]  /*12d70*/  IADD3.X R5, PT, PT, R35, R0, RZ, P0, !PT ;  /* 0x0000000023057210 */ /* 0x000fe400007fe4ff */
[----:B------:R-:W-:-:S03]  /*12d80*/  IADD3 R12, P1, PT, R22, R2, RZ ;  /* 0x00000002160c7210 */ /* 0x000fc60007f3e0ff */
[----:B------:R2:W-:Y:S02]  /*12d90*/  STL.64 [R1+0x3f8], R4 ;  /* 0x0003f80401007387 */ /* 0x0005e40000100a00 */
[----:B------:R-:W-:Y:S02]  /*12da0*/  IMAD.X R13, R23, 0x1, R0, P1 ;  /* 0x00000001170d7824 */ /* 0x000fe400008e0600 */
[----:B------:R-:W4:Y:S01]  /*12db0*/  LDL.LU.64 R22, [R1+0x510] ;  /* 0x0005100001167983 */ /* 0x000f220000300a00 */
[----:B-1----:R-:W-:-:S03]  /*12dc0*/  IADD3 R6, P2, PT, R8, R2, RZ ;  /* 0x0000000208067210 */ /* 0x002fc60007f5e0ff */
[----:B------:R1:W-:Y:S02]  /*12dd0*/  STL.64 [R1+0x410], R12 ;  /* 0x0004100c01007387 */ /* 0x0003e40000100a00 */
[--C-:B------:R-:W-:Y:S01]  /*12de0*/  IMAD.X R7, R9, 0x1, R0.reuse, P2 ;  /* 0x0000000109077824 */ /* 0x100fe200010e0600 */
[-C--:B--2---:R-:W-:Y:S01]  /*12df0*/  IADD3 R4, P0, PT, R18, R2.reuse, RZ ;  /* 0x0000000212047210 */ /* 0x084fe20007f1e0ff */
[----:B-1----:R-:W2:Y:S04]  /*12e00*/  LDL.LU.64 R12, [R1+0x530] ;  /* 0x00053000010c7983 */ /* 0x002ea80000300a00 */
[----:B------:R-:W-:Y:S01]  /*12e10*/  IMAD.X R5, R19, 0x1, R0, P0 ;  /* 0x0000000113057824 */ /* 0x000fe200000e0600 */
[----:B------:R-:W2:Y:S04]  /*12e20*/  LDL.LU.64 R8, [R1+0x540] ;  /* 0x0005400001087983 */ /* 0x000ea80000300a00 */
[----:B------:R3:W-:Y:S04]  /*12e30*/  STL.64 [R1+0x418], R6 ;  /* 0x0004180601007387 */ /* 0x0007e80000100a00 */
[----:B------:R-:W2:Y:S01]  /*12e40*/  LDL.LU.64 R34, [R1+0x558] ;  /* 0x0005580001227983 */ /* 0x000ea20000300a00 */
[----:B---3--:R-:W-:-:S02]  /*12e50*/  IADD3 R6, P1, PT, R28, R2, RZ ;  /* 0x000000021c067210 */ /* 0x008fc40007f3e0ff */
[----:B----4-:R-:W-:Y:S02]  /*12e60*/  IADD3 R18, P0, PT, R26, R2, RZ ;  /* 0x000000021a127210 */ /* 0x010fe40007f1e0ff */
[----:B------:R-:W-:Y:S01]  /*12e70*/  IADD3.X R7, PT, PT, R29, R0, RZ, P1, !PT ;  /* 0x000000001d077210 */ /* 0x000fe20000ffe4ff */
[----:B------:R1:W-:Y:S02]  /*12e80*/  STL.64 [R1+0x430], R4 ;  /* 0x0004300401007387 */ /* 0x0003e40000100a00 */
[----:B------:R-:W-:Y:S02]  /*12e90*/  IMAD.X R19, R27, 0x1, R0, P0 ;  /* 0x000000011b137824 */ /* 0x000fe400000e0600 */
[----:B------:R3:W-:Y:S04]  /*12ea0*/  STL.64 [R1+0x440], R6 ;  /* 0x0004400601007387 */ /* 0x0007e80000100a00 */
[----:B------:R-:W4:Y:S01]  /*12eb0*/  LDL.LU.64 R26, [R1+0x570] ;  /* 0x00057000011a7983 */ /* 0x000f220000300a00 */
[----:B-1----:R-:W-:-:S03]  /*12ec0*/  IADD3 R4, P2, PT, R16, R2, RZ ;  /* 0x0000000210047210 */ /* 0x002fc60007f5e0ff */
[----:B------:R1:W-:Y:S01]  /*12ed0*/  STL.64 [R1+0x458], R18 ;  /* 0x0004581201007387 */ /* 0x0003e20000100a00 */
[----:B---3--:R-:W-:Y:S01]  /*12ee0*/  IADD3 R6, P1, PT, R20, R2, RZ ;  /* 0x0000000214067210 */ /* 0x008fe20007f3e0ff */
[----:B------:R-:W-:-:S04]  /*12ef0*/  IMAD.X R5, R17, 0x1, R0, P2 ;  /* 0x0000000111057824 */ /* 0x000fc800010e0600 */
[----:B------:R-:W-:Y:S01]  /*12f00*/  IMAD.X R7, R21, 0x1, R0, P1 ;  /* 0x0000000115077824 */ /* 0x000fe200008e0600 */
[----:B-1----:R-:W3:Y:S04]  /*12f10*/  LDL.LU.64 R18, [R1+0x588] ;  /* 0x0005880001127983 */ /* 0x002ee80000300a00 */
[----:B------:R-:W3:Y:S04]  /*12f20*/  LDL.LU.64 R16, [R1+0x580] ;  /* 0x0005800001107983 */ /* 0x000ee80000300a00 */
[----:B------:R1:W-:Y:S04]  /*12f30*/  STL.64 [R1+0x470], R4 ;  /* 0x0004700401007387 */ /* 0x0003e80000100a00 */
[----:B------:R-:W3:Y:S01]  /*12f40*/  LDL.LU.64 R28, [R1+0x578] ;  /* 0x00057800011c7983 */ /* 0x000ee20000300a00 */
[----:B-1----:R-:W-:-:S02]  /*12f50*/  IADD3 R4, P0, PT, R30, R2, RZ ;  /* 0x000000021e047210 */ /* 0x002fc40007f1e0ff */
[----:B------:R-:W-:Y:S02]  /*12f60*/  IADD3 R20, P1, PT, R24, R2, RZ ;  /* 0x0000000218147210 */ /* 0x000fe40007f3e0ff */
[----:B------:R-:W-:Y:S01]  /*12f70*/  IADD3.X R5, PT, PT, R31, R0, RZ, P0, !PT ;  /* 0x000000001f057210 */ /* 0x000fe200007fe4ff */
[----:B------:R1:W-:Y:S02]  /*12f80*/  STL.64 [R1+0x488], R6 ;  /* 0x0004880601007387 */ /* 0x0003e40000100a00 */
[----:B------:R-:W-:Y:S02]  /*12f90*/  IMAD.X R21, R25, 0x1, R0, P1 ;  /* 0x0000000119157824 */ /* 0x000fe400008e0600 */
[----:B------:R-:W-:Y:S04]  /*12fa0*/  STL.64 [R1+0x4a0], R4 ;  /* 0x0004a00401007387 */ /* 0x000fe80000100a00 */
[----:B------:R-:W3:Y:S04]  /*12fb0*/  LDL.LU.64 R30, [R1+0x568] ;  /* 0x00056800011e7983 */ /* 0x000ee80000300a00 */
[----:B------:R1:W-:Y:S02]  /*12fc0*/  STL.64 [R1+0x4b8], R20 ;  /* 0x0004b81401007387 */ /* 0x0003e40000100a00 */
[----:B-1----:R-:W-:-:S02]  /*12fd0*/  IADD3 R6, P2, PT, R14, R2, RZ ;  /* 0x000000020e067210 */ /* 0x002fc40007f5e0ff */
[----:B------:R-:W3:Y:S03]  /*12fe0*/  LDL.LU.64 R20, [R1+0x560] ;  /* 0x0005600001147983 */ /* 0x000ee60000300a00 */
[----:B------:R-:W-:-:S05]  /*12ff0*/  IMAD.X R7, R15, 0x1, R0, P2 ;  /* 0x000000010f077824 */ /* 0x000fca00010e0600 */
[----:B------:R1:W-:Y:S04]  /*13000*/  STL.64 [R1+0x4d0], R6 ;  /* 0x0004d00601007387 */ /* 0x0003e80000100a00 */
[----:B------:R-:W3:Y:S01]  /*13010*/  LDL.LU.64 R14, [R1+0x550] ;  /* 0x00055000010e7983 */ /* 0x000ee20000300a00 */
[----:B------:R-:W-:-:S03]  /*13020*/  IADD3 R4, P0, PT, R10, R2, RZ ;  /* 0x000000020a047210 */ /* 0x000fc60007f1e0ff */
[----:B------:R-:W3:Y:S02]  /*13030*/  LDL.LU.64 R24, [R1+0x548] ;  /* 0x0005480001187983 */ /* 0x000ee40000300a00 */
[----:B------:R-:W-:Y:S01]  /*13040*/  IMAD.X R5, R11, 0x1, R0, P0 ;  /* 0x000000010b057824 */ /* 0x000fe200000e0600 */
[----:B-1----:R-:W-:-:S04]  /*13050*/  IADD3 R6, P1, PT, R32, R2, RZ ;  /* 0x0000000220067210 */ /* 0x002fc80007f3e0ff */
[----:B------:R-:W-:Y:S01]  /*13060*/  IADD3.X R7, PT, PT, R33, R0, RZ, P1, !PT ;  /* 0x0000000021077210 */ /* 0x000fe20000ffe4ff */
[----:B------:R-:W-:Y:S04]  /*13070*/  STL.64 [R1+0x4e8], R4 ;  /* 0x0004e80401007387 */ /* 0x000fe80000100a00 */
[----:B------:R-:W-:Y:S04]  /*13080*/  STL.64 [R1+0x500], R6 ;  /* 0x0005000601007387 */ /* 0x000fe80000100a00 */
[----:B------:R-:W3:Y:S01]  /*13090*/  LDL.LU.64 R32, [R1+0x538] ;  /* 0x0005380001207983 */ /* 0x000ee20000300a00 */
[----:B------:R-:W-:-:S05]  /*130a0*/  IADD3 R10, P0, PT, R22, R2, RZ ;  /* 0x00000002160a7210 */ /* 0x000fca0007f1e0ff */
[----:B------:R-:W-:-:S05]  /*130b0*/  IMAD.X R11, R23, 0x1, R0, P0 ;  /* 0x00000001170b7824 */ /* 0x000fca00000e0600 */
[----:B------:R1:W-:Y:S04]  /*130c0*/  STL.64 [R1+0x510], R10 ;  /* 0x0005100a01007387 */ /* 0x0003e80000100a00 */
[----:B-1----:R-:W3:Y:S01]  /*130d0*/  LDL.LU.64 R10, [R1+0x528] ;  /* 0x00052800010a7983 */ /* 0x002ee20000300a00 */
[-C--:B--2---:R-:W-:Y:S02]  /*130e0*/  IADD3 R4, P2, PT, R12, R2.reuse, RZ ;  /* 0x000000020c047210 */ /* 0x084fe40007f5e0ff */
[----:B------:R-:W-:-:S03]  /*130f0*/  IADD3 R6, P1, PT, R8, R2, RZ ;  /* 0x0000000208067210 */ /* 0x000fc60007f3e0ff */
[--C-:B------:R-:W-:Y:S02]  /*13100*/  IMAD.X R5, R13, 0x1, R0.reuse, P2 ;  /* 0x000000010d057824 */ /* 0x100fe400010e0600 */
[----:B------:R-:W-:-:S03]  /*13110*/  IMAD.X R7, R9, 0x1, R0, P1 ;  /* 0x0000000109077824 */ /* 0x000fc600008e0600 */
[----:B------:R1:W-:Y:S04]  /*13120*/  STL.64 [R1+0x530], R4 ;  /* 0x0005300401007387 */ /* 0x0003e80000100a00 */
[----:B------:R2:W-:Y:S01]  /*13130*/  STL.64 [R1+0x540], R6 ;  /* 0x0005400601007387 */ /* 0x0005e20000100a00 */
[----:B-1----:R-:W-:-:S03]  /*13140*/  IADD3 R4, P0, PT, R34, R2, RZ ;  /* 0x0000000222047210 */ /* 0x002fc60007f1e0ff */
[----:B--2---:R-:W2:Y:S01]  /*13150*/  LDL.LU.64 R6, [R1+0x520] ;  /* 0x0005200001067983 */ /* 0x004ea20000300a00 */
[----:B------:R-:W-:-:S03]  /*13160*/  IADD3.X R5, PT, PT, R35, R0, RZ, P0, !PT ;  /* 0x0000000023057210 */ /* 0x000fc600007fe4ff */
[----:B------:R-:W2:Y:S01]  /*13170*/  LDL.LU.64 R12, [R1+0x518] ;  /* 0x00051800010c7983 */ /* 0x000ea20000300a00 */
[----:B----4-:R-:W-:-:S03]  /*13180*/  IADD3 R22, P1, PT, R26, R2, RZ ;  /* 0x000000021a167210 */ /* 0x010fc60007f3e0ff */
[----:B------:R1:W-:Y:S02]  /*13190*/  STL.64 [R1+0x558], R4 ;  /* 0x0005580401007387 */ /* 0x0003e40000100a00 */
[----:B------:R-:W-:Y:S02]  /*131a0*/  IMAD.X R23, R27, 0x1, R0, P1 ;  /* 0x000000011b177824 */ /* 0x000fe400008e0600 */
[----:B------:R-:W4:Y:S04]  /*131b0*/  LDL.LU.64 R34, [R1+0x508] ;  /* 0x0005080001227983 */ /* 0x000f280000300a00 */
[----:B------:R1:W-:Y:S01]  /*131c0*/  STL.64 [R1+0x570], R22 ;  /* 0x0005701601007387 */ /* 0x0003e20000100a00 */
[-C--:B---3--:R-:W-:Y:S02]  /*131d0*/  IADD3 R8, P2, PT, R18, R2.reuse, RZ ;  /* 0x0000000212087210 */ /* 0x088fe40007f5e0ff */
[----:B-1----:R-:W-:-:S03]  /*131e0*/  IADD3 R4, P0, PT, R16, R2, RZ ;  /* 0x0000000210047210 */ /* 0x002fc60007f1e0ff */
[--C-:B------:R-:W-:Y:S01]  /*131f0*/  IMAD.X R9, R19, 0x1, R0.reuse, P2 ;  /* 0x0000000113097824 */ /* 0x100fe200010e0600 */
[----:B------:R-:W3:Y:S01]  /*13200*/  LDL.LU.64 R22, [R1+0x4f8] ;  /* 0x0004f80001167983 */ /* 0x000ee20000300a00 */
[----:B------:R-:W-:-:S03]  /*13210*/  IMAD.X R5, R17, 0x1, R0, P0 ;  /* 0x0000000111057824 */ /* 0x000fc600000e0600 */
[----:B------:R1:W-:Y:S04]  /*13220*/  STL.64 [R1+0x588], R8 ;  /* 0x0005880801007387 */ /* 0x0003e80000100a00 */
[----:B------:R-:W3:Y:S04]  /*13230*/  LDL.LU.64 R18, [R1+0x4f0] ;  /* 0x0004f00001127983 */ /* 0x000ee80000300a00 */
[----:B------:R-:W3:Y:S04]  /*13240*/  LDL.LU.64 R16, [R1+0x4e0] ;  /* 0x0004e00001107983 */ /* 0x000ee80000300a00 */
[----:B------:R1:W-:Y:S02]  /*13250*/  STL.64 [R1+0x580], R4 ;  /* 0x0005800401007387 */ /* 0x0003e40000100a00 */
[----:B-1----:R-:W-:-:S02]  /*13260*/  IADD3 R8, P1, PT, R28, R2, RZ ;  /* 0x000000021c087210 */ /* 0x002fc40007f3e0ff */
[----:B------:R-:W3:Y:S02]  /*13270*/  LDL.LU.64 R36, [R1+0x4d8] ;  /* 0x0004d80001247983 */ /* 0x000ee40000300a00 */
[----:B------:R-:W-:Y:S02]  /*13280*/  IADD3.X R9, PT, PT, R29, R0, RZ, P1, !PT ;  /* 0x000000001d097210 */ /* 0x000fe40000ffe4ff */
[----:B------:R-:W3:Y:S01]  /*13290*/  LDL.LU.64 R28, [R1+0x4c8] ;  /* 0x0004c800011c7983 */ /* 0x000ee20000300a00 */
[----:B------:R-:W-:-:S03]  /*132a0*/  IADD3 R26, P0, PT, R30, R2, RZ ;  /* 0x000000021e1a7210 */ /* 0x000fc60007f1e0ff */
[----:B------:R1:W-:Y:S02]  /*132b0*/  STL.64 [R1+0x578], R8 ;  /* 0x0005780801007387 */ /* 0x0003e40000100a00 */
[----:B------:R-:W-:Y:S01]  /*132c0*/  IMAD.X R27, R31, 0x1, R0, P0 ;  /* 0x000000011f1b7824 */ /* 0x000fe200000e0600 */
[----:B------:R-:W-:-:S05]  /*132d0*/  IADD3 R4, P2, PT, R20, R2, RZ ;  /* 0x0000000214047210 */ /* 0x000fca0007f5e0ff */
[----:B------:R-:W-:-:S05]  /*132e0*/  IMAD.X R5, R21, 0x1, R0, P2 ;  /* 0x0000000115057824 */ /* 0x000fca00010e0600 */
[----:B------:R1:W-:Y:S04]  /*132f0*/  STL.64 [R1+0x560], R4 ;  /* 0x0005600401007387 */ /* 0x0003e80000100a00 */
[----:B------:R1:W-:Y:S04]  /*13300*/  STL.64 [R1+0x568], R26 ;  /* 0x0005681a01007387 */ /* 0x0003e80000100a00 */
[----:B------:R-:W3:Y:S01]  /*13310*/  LDL.LU.64 R20, [R1+0x4c0] ;  /* 0x0004c00001147983 */ /* 0x000ee20000300a00 */
[----:B-1----:R-:W-:-:S05]  /*13320*/  IADD3 R8, P1, PT, R14, R2, RZ ;  /* 0x000000020e087210 */ /* 0x002fca0007f3e0ff */
[----:B------:R-:W-:Y:S02]  /*13330*/  IMAD.X R9, R15, 0x1, R0, P1 ;  /* 0x000000010f097824 */ /* 0x000fe400008e0600 */
[----:B------:R-:W3:Y:S01]  /*13340*/  LDL.LU.64 R14, [R1+0x4b0] ;  /* 0x0004b000010e7983 */ /* 0x000ee20000300a00 */
[----:B------:R-:W-:-:S03]  /*13350*/  IADD3 R4, P0, PT, R24, R2, RZ ;  /* 0x0000000218047210 */ /* 0x000fc60007f1e0ff */
[----:B------:R1:W-:Y:S01]  /*13360*/  STL.64 [R1+0x550], R8 ;  /* 0x0005500801007387 */ /* 0x0003e20000100a00 */
[----:B------:R-:W-:Y:S02]  /*13370*/  IADD3 R26, P1, PT, R32, R2, RZ ;  /* 0x00000002201a7210 */ /* 0x000fe40007f3e0ff */
[----:B------:R-:W-:Y:S01]  /*13380*/  IADD3.X R5, PT, PT, R25, R0, RZ, P0, !PT ;  /* 0x0000000019057210 */ /* 0x000fe200007fe4ff */
[----:B------:R-:W3:Y:S02]  /*13390*/  LDL.LU.64 R30, [R1+0x4a8] ;  /* 0x0004a800011e7983 */ /* 0x000ee40000300a00 */
[----:B------:R-:W-:Y:S02]  /*133a0*/  IMAD.X R27, R33, 0x1, R0, P1 ;  /* 0x00000001211b7824 */ /* 0x000fe400008e0600 */
[----:B------:R-:W3:Y:S04]  /*133b0*/  LDL.LU.64 R24, [R1+0x498] ;  /* 0x0004980001187983 */ /* 0x000ee80000300a00 */
[----:B------:R2:W-:Y:S01]  /*133c0*/  STL.64 [R1+0x548], R4 ;  /* 0x0005480401007387 */ /* 0x0005e20000100a00 */
[----:B-1----:R-:W-:-:S05]  /*133d0*/  IADD3 R8, P2, PT, R10, R2, RZ ;  /* 0x000000020a087210 */ /* 0x002fca0007f5e0ff */
[----:B------:R-:W-:-:S05]  /*133e0*/  IMAD.X R9, R11, 0x1, R0, P2 ;  /* 0x000000010b097824 */ /* 0x000fca00010e0600 */
[----:B------:R1:W-:Y:S04]  /*133f0*/  STL.64 [R1+0x5a0], R8 ;  /* 0x0005a00801007387 */ /* 0x0003e80000100a00 */
[----:B------:R1:W-:Y:S04]  /*13400*/  STL.64 [R1+0x590], R26 ;  /* 0x0005901a01007387 */ /* 0x0003e80000100a00 */
[----:B------:R-:W3:Y:S01]  /*13410*/  LDL.LU.64 R10, [R1+0x490] ;  /* 0x00049000010a7983 */ /* 0x000ee20000300a00 */
[-C--:B--2---:R-:W-:Y:S02]  /*13420*/  IADD3 R4, P0, PT, R6, R2.reuse, RZ ;  /* 0x0000000206047210 */ /* 0x084fe40007f1e0ff */
[----:B-1----:R-:W-:-:S03]  /*13430*/  IADD3 R8, P1, PT, R12, R2, RZ ;  /* 0x000000020c087210 */ /* 0x002fc60007f3e0ff */
[----:B------:R-:W-:Y:S02]  /*13440*/  IMAD.X R5, R7, 0x1, R0, P0 ;  /* 0x0000000107057824 */ /* 0x000fe400000e0600 */
[----:B------:R-:W2:Y:S01]  /*13450*/  LDL.LU.64 R6, [R1+0x480] ;  /* 0x0004800001067983 */ /* 0x000ea20000300a00 */
[----:B------:R-:W-:-:S03]  /*13460*/  IADD3.X R9, PT, PT, R13, R0, RZ, P1, !PT ;  /* 0x000000000d097210 */ /* 0x000fc60000ffe4ff */
[----:B------:R3:W-:Y:S01]  /*13470*/  STL.64 [R1+0x5a8], R4 ;  /* 0x0005a80401007387 */ /* 0x0007e20000100a00 */
[----:B----4-:R-:W-:-:S03]  /*13480*/  IADD3 R32, P0, PT, R34, R2, RZ ;  /* 0x0000000222207210 */ /* 0x010fc60007f1e0ff */
[----:B------:R-:W4:Y:S04]  /*13490*/  LDL.LU.64 R26, [R1+0x478] ;  /* 0x00047800011a7983 */ /* 0x000f280000300a00 */
[----:B------:R-:W4:Y:S01]  /*134a0*/  LDL.LU.64 R12, [R1+0x468] ;  /* 0x00046800010c7983 */ /* 0x000f220000300a00 */
[----:B------:R-:W-:-:S03]  /*134b0*/  IMAD.X R33, R35, 0x1, R0, P0 ;  /* 0x0000000123217824 */ /* 0x000fc600000e0600 */
[----:B------:R1:W-:Y:S01]  /*134c0*/  STL.64 [R1+0x5b8], R8 ;  /* 0x0005b80801007387 */ /* 0x0003e20000100a00 */
[----:B---3--:R-:W-:-:S05]  /*134d0*/  IADD3 R4, P2, PT, R22, R2, RZ ;  /* 0x0000000216047210 */ /* 0x008fca0007f5e0ff */
[----:B------:R-:W-:Y:S01]  /*134e0*/  IMAD.X R5, R23, 0x1, R0, P2 ;  /* 0x0000000117057824 */ /* 0x000fe200010e0600 */
[----:B-1----:R-:W-:-:S04]  /*134f0*/  IADD3 R8, P1, PT, R18, R2, RZ ;  /* 0x0000000212087210 */ /* 0x002fc80007f3e0ff */
[----:B------:R1:W-:Y:S01]  /*13500*/  STL.64 [R1+0x5d8], R4 ;  /* 0x0005d80401007387 */ /* 0x0003e20000100a00 */
[----:B------:R-:W-:-:S03]  /*13510*/  IMAD.X R9, R19, 0x1, R0, P1 ;  /* 0x0000000113097824 */ /* 0x000fc600008e0600 */
[----:B------:R3:W-:Y:S04]  /*13520*/  STL.64 [R1+0x5c8], R32 ;  /* 0x0005c82001007387 */ /* 0x0007e80000100a00 */
[----:B------:R-:W4:Y:S01]  /*13530*/  LDL.LU.64 R22, [R1+0x460] ;  /* 0x0004600001167983 */ /* 0x000f220000300a00 */
[----:B-1----:R-:W-:-:S03]  /*13540*/  IADD3 R4, P0, PT, R16, R2, RZ ;  /* 0x0000000210047210 */ /* 0x002fc60007f1e0ff */
[----:B------:R1:W-:Y:S01]  /*13550*/  STL.64 [R1+0x5e0], R8 ;  /* 0x0005e00801007387 */ /* 0x0003e20000100a00 */
[----:B------:R-:W-:Y:S02]  /*13560*/  IADD3.X R5, PT, PT, R17, R0, RZ, P0, !PT ;  /* 0x0000000011057210 */ /* 0x000fe400007fe4ff */
[-C--:B---3--:R-:W-:Y:S01]  /*13570*/  IADD3 R32, P1, PT, R36, R2.reuse, RZ ;  /* 0x0000000224207210 */ /* 0x088fe20007f3e0ff */
[----:B------:R-:W3:Y:S04]  /*13580*/  LDL.LU.64 R16, [R1+0x450] ;  /* 0x0004500001107983 */ /* 0x000ee80000300a00 */
[----:B------:R-:W3:Y:S01]  /*13590*/  LDL.LU.64 R34, [R1+0x448] ;  /* 0x0004480001227983 */ /* 0x000ee20000300a00 */
[----:B-1----:R-:W-:-:S03]  /*135a0*/  IADD3 R8, P2, PT, R28, R2, RZ ;  /* 0x000000021c087210 */ /* 0x002fc60007f5e0ff */
[----:B------:R-:W3:Y:S01]  /*135b0*/  LDL.LU.64 R18, [R1+0x438] ;  /* 0x0004380001127983 */ /* 0x000ee20000300a00 */
[--C-:B------:R-:W-:Y:S02]  /*135c0*/  IMAD.X R33, R37, 0x1, R0.reuse, P1 ;  /* 0x0000000125217824 */ /* 0x100fe400008e0600 */
[----:B------:R-:W-:Y:S01]  /*135d0*/  IMAD.X R9, R29, 0x1, R0, P2 ;  /* 0x000000011d097824 */ /* 0x000fe200010e0600 */
[----:B------:R1:W-:Y:S04]  /*135e0*/  STL.64 [R1+0x5f0], R4 ;  /* 0x0005f00401007387 */ /* 0x0003e80000100a00 */
[----:B------:R1:W-:Y:S04]  /*135f0*/  STL.64 [R1+0x610], R8 ;  /* 0x0006100801007387 */ /* 0x0003e80000100a00 */
[----:B------:R1:W-:Y:S02]  /*13600*/  STL.64 [R1+0x600], R32 ;  /* 0x0006002001007387 */ /* 0x0003e40000100a00 */
[----:B-1----:R-:W-:-:S05]  /*13610*/  IADD3 R4, P0, PT, R20, R2, RZ ;  /* 0x0000000214047210 */ /* 0x002fca0007f1e0ff */
[----:B------:R-:W-:Y:S02]  /*13620*/  IMAD.X R5, R21, 0x1, R0, P0 ;  /* 0x0000000115057824 */ /* 0x000fe400000e0600 */
[----:B------:R-:W3:Y:S01]  /*13630*/  LDL.LU.64 R20, [R1+0x428] ;  /* 0x0004280001147983 */ /* 0x000ee20000300a00 */
[----:B------:R-:W-:-:S03]  /*13640*/  IADD3 R8, P1, PT, R14, R2, RZ ;  /* 0x000000020e087210 */ /* 0x000fc60007f3e0ff */
[----:B------:R1:W-:Y:S01]  /*13650*/  STL.64 [R1+0x618], R4 ;  /* 0x0006180401007387 */ /* 0x0003e20000100a00 */
[----:B------:R-:W-:-:S03]  /*13660*/  IADD3.X R9, PT, PT, R15, R0, RZ, P1, !PT ;  /* 0x000000000f097210 */ /* 0x000fc60000ffe4ff */
[----:B------:R-:W3:Y:S04]  /*13670*/  LDL.LU.64 R14, [R1+0x420] ;  /* 0x00042000010e7983 */ /* 0x000ee80000300a00 */
[----:B------:R-:W3:Y:S04]  /*13680*/  LDL.LU.64 R36, [R1+0x408] ;  /* 0x0004080001247983 */ /* 0x000ee80000300a00 */
[----:B------:R-:W3:Y:S01]  /*13690*/  LDL.LU.64 R32, [R1+0x400] ;  /* 0x0004000001207983 */ /* 0x000ee20000300a00 */
[-C--:B-1----:R-:W-:Y:S02]  /*136a0*/  IADD3 R4, P2, PT, R24, R2.reuse, RZ ;  /* 0x0000000218047210 */ /* 0x082fe40007f5e0ff */
[----:B------:R-:W-:Y:S01]  /*136b0*/  IADD3 R28, P0, PT, R30, R2, RZ ;  /* 0x000000021e1c7210 */ /* 0x000fe20007f1e0ff */
[----:B------:R1:W-:Y:S02]  /*136c0*/  STL.64 [R1+0x628], R8 ;  /* 0x0006280801007387 */ /* 0x0003e40000100a00 */
[----:B------:R-:W-:-:S02]  /*136d0*/  IMAD.X R5, R25, 0x1, R0, P2 ;  /* 0x0000000119057824 */ /* 0x000fc400010e0600 */
[----:B------:R-:W-:-:S03]  /*136e0*/  IMAD.X R29, R31, 0x1, R0, P0 ;  /* 0x000000011f1d7824 */ /* 0x000fc600000e0600 */
[----:B------:R2:W-:Y:S04]  /*136f0*/  STL.64 [R1+0x648], R4 ;  /* 0x0006480401007387 */ /* 0x0005e80000100a00 */
[----:B------:R1:W-:Y:S02]  /*13700*/  STL.64 [R1+0x638], R28 ;  /* 0x0006381c01007387 */ /* 0x0003e40000100a00 */
[----:B-1----:R-:W-:-:S05]  /*13710*/  IADD3 R8, P1, PT, R10, R2, RZ ;  /* 0x000000020a087210 */ /* 0x002fca0007f3e0ff */
[----:B------:R-:W-:Y:S02]  /*13720*/  IMAD.X R9, R11, 0x1, R0, P1 ;  /* 0x000000010b097824 */ /* 0x000fe400008e0600 */
[----:B------:R-:W3:Y:S04]  /*13730*/  LDL.LU.64 R10, [R1+0x3f0] ;  /* 0x0003f000010a7983 */ /* 0x000ee80000300a00 */
[----:B------:R1:W-:Y:S04]  /*13740*/  STL.64 [R1+0x650], R8 ;  /* 0x0006500801007387 */ /* 0x0003e80000100a00 */
[----:B------:R-:W3:Y:S01]  /*13750*/  LDL.LU.64 R30, [R1+0x3d8] ;  /* 0x0003d800011e7983 */ /* 0x000ee20000300a00 */
[----:B--2---:R-:W-:-:S04]  /*13760*/  IADD3 R4, P0, PT, R6, R2, RZ ;  /* 0x0000000206047210 */ /* 0x004fc80007f1e0ff */
[----:B------:R-:W-:Y:S02]  /*13770*/  IADD3.X R5, PT, PT, R7, R0, RZ, P0, !PT ;  /* 0x0000000007057210 */ /* 0x000fe400007fe4ff */
[----:B------:R-:W2:Y:S01]  /*13780*/  LDL.LU.64 R6, [R1+0x3c8] ;  /* 0x0003c80001067983 */ /* 0x000ea20000300a00 */
[----:B----4-:R-:W-:-:S03]  /*13790*/  IADD3 R24, P1, PT, R26, R2, RZ ;  /* 0x000000021a187210 */ /* 0x010fc60007f3e0ff */
[----:B------:R-:W4:Y:S01]  /*137a0*/  LDL.LU.64 R28, [R1+0x3c0] ;  /* 0x0003c000011c7983 */ /* 0x000f220000300a00 */
[----:B-1----:R-:W-:-:S03]  /*137b0*/  IADD3 R8, P2, PT, R12, R2, RZ ;  /* 0x000000020c087210 */ /* 0x002fc60007f5e0ff */
[----:B------:R1:W-:Y:S02]  /*137c0*/  STL.64 [R1+0x660], R4 ;  /* 0x0006600401007387 */ /* 0x0003e40000100a00 */
[--C-:B------:R-:W-:Y:S02]  /*137d0*/  IMAD.X R9, R13, 0x1, R0.reuse, P2 ;  /* 0x000000010d097824 */ /* 0x100fe400010e0600 */
[----:B------:R-:W2:Y:S01]  /*137e0*/  LDL.LU.64 R12, [R1+0x3b8] ;  /* 0x0003b800010c7983 */ /* 0x000ea20000300a00 */
[----:B------:R-:W-:-:S03]  /*137f0*/  IMAD.X R25, R27, 0x1, R0, P1 ;  /* 0x000000011b197824 */ /* 0x000fc600008e0600 */
[----:B------:R3:W-:Y:S04]  /*13800*/  STL.64 [R1+0x680], R8 ;  /* 0x0006800801007387 */ /* 0x0007e80000100a00 */
[----:B------:R1:W-:Y:S02]  /*13810*/  STL.64 [R1+0x670], R24 ;  /* 0x0006701801007387 */ /* 0x0003e40000100a00 */
[----:B-1----:R-:W-:-:S05]  /*13820*/  IADD3 R4, P0, PT, R22, R2, RZ ;  /* 0x0000000216047210 */ /* 0x002fca0007f1e0ff */
[----:B------:R-:W-:Y:S01]  /*13830*/  IMAD.X R5, R23, 0x1, R0, P0 ;  /* 0x0000000117057824 */ /* 0x000fe200000e0600 */
[----:B---3--:R-:W-:-:S04]  /*13840*/  IADD3 R8, P1, PT, R16, R2, RZ ;  /* 0x0000000210087210 */ /* 0x008fc80007f3e0ff */
[----:B------:R1:W-:Y:S01]  /*13850*/  STL.64 [R1+0x688], R4 ;  /* 0x0006880401007387 */ /* 0x0003e20000100a00 */
[----:B------:R-:W-:-:S03]  /*13860*/  IADD3.X R9, PT, PT, R17, R0, RZ, P1, !PT ;  /* 0x0000000011097210 */ /* 0x000fc60000ffe4ff */
[----:B------:R-:W3:Y:S01]  /*13870*/  LDL.LU.64 R26, [R1+0x3b0] ;  /* 0x0003b000011a7983 */ /* 0x000ee20000300a00 */
[----:B------:R-:W-:-:S03]  /*13880*/  IADD3 R24, P0, PT, R34, R2, RZ ;  /* 0x0000000222187210 */ /* 0x000fc60007f1e0ff */
[----:B------:R-:W3:Y:S01]  /*13890*/  LDL.LU.64 R16, [R1+0x3a8] ;  /* 0x0003a80001107983 */ /* 0x000ee20000300a00 */
[----:B-1----:R-:W-:-:S03]  /*138a0*/  IADD3 R4, P2, PT, R18, R2, RZ ;  /* 0x0000000212047210 */ /* 0x002fc60007f5e0ff */
[----:B------:R-:W3:Y:S04]  /*138b0*/  LDL.LU.64 R22, [R1+0x3a0] ;  /* 0x0003a00001167983 */ /* 0x000ee80000300a00 */
[----:B------:R1:W-:Y:S01]  /*138c0*/  STL.64 [R1+0x698], R8 ;  /* 0x0006980801007387 */ /* 0x0003e20000100a00 */
[--C-:B------:R-:W-:Y:S02]  /*138d0*/  IMAD.X R5, R19, 0x1, R0.reuse, P2 ;  /* 0x0000000113057824 */ /* 0x100fe400010e0600 */
[----:B------:R-:W-:Y:S01]  /*138e0*/  IMAD.X R25, R35, 0x1, R0, P0 ;  /* 0x0000000123197824 */ /* 0x000fe200000e0600 */
[----:B------:R-:W3:Y:S04]  /*138f0*/  LDL.LU.64 R18, [R1+0x398] ;  /* 0x0003980001127983 */ /* 0x000ee80000300a00 */
[----:B------:R1:W-:Y:S04]  /*13900*/  STL.64 [R1+0x6b8], R4 ;  /* 0x0006b80401007387 */ /* 0x0003e80000100a00 */
[----:B------:R1:W-:Y:S02]  /*13910*/  STL.64 [R1+0x6a8], R24 ;  /* 0x0006a81801007387 */ /* 0x0003e40000100a00 */
[----:B-1----:R-:W-:-:S05]  /*13920*/  IADD3 R8, P1, PT, R20, R2, RZ ;  /* 0x0000000214087210 */ /* 0x002fca0007f3e0ff */
[----:B------:R-:W-:-:S05]  /*13930*/  IMAD.X R9, R21, 0x1, R0, P1 ;  /* 0x0000000115097824 */ /* 0x000fca00008e0600 */
[----:B------:R1:W-:Y:S01]  /*13940*/  STL.64 [R1+0x6c0], R8 ;  /* 0x0006c00801007387 */ /* 0x0003e20000100a00 */
[----:B------:R-:W-:-:S03]  /*13950*/  IADD3 R4, P0, PT, R14, R2, RZ ;  /* 0x000000020e047210 */ /* 0x000fc60007f1e0ff */
[----:B------:R-:W3:Y:S04]  /*13960*/  LDL.LU.64 R24, [R1+0x390] ;  /* 0x0003900001187983 */ /* 0x000ee80000300a00 */
[----:B------:R-:W3:Y:S01]  /*13970*/  LDL.LU.64 R20, [R1+0x298] ;  /* 0x0002980001147983 */ /* 0x000ee20000300a00 */
[----:B------:R-:W-:-:S03]  /*13980*/  IADD3.X R5, PT, PT, R15, R0, RZ, P0, !PT ;  /* 0x000000000f057210 */ /* 0x000fc600007fe4ff */
[----:B------:R-:W3:Y:S01]  /*13990*/  LDL.LU.64 R14, [R1+0x290] ;  /* 0x00029000010e7983 */ /* 0x000ee20000300a00 */
[----:B-1----:R-:W-:-:S03]  /*139a0*/  IADD3 R8, P2, PT, R32, R2, RZ ;  /* 0x0000000220087210 */ /* 0x002fc60007f5e0ff */
[----:B------:R1:W-:Y:S02]  /*139b0*/  STL.64 [R1+0x6d0], R4 ;  /* 0x0006d00401007387 */ /* 0x0003e40000100a00 */
[----:B------:R-:W-:Y:S02]  /*139c0*/  IMAD.X R9, R33, 0x1, R0, P2 ;  /* 0x0000000121097824 */ /* 0x000fe400010e0600 */
[----:B------:R-:W3:Y:S01]  /*139d0*/  LDL.LU.64 R32, [R1+0x288] ;  /* 0x0002880001207983 */ /* 0x000ee20000300a00 */
[----:B------:R-:W-:-:S05]  /*139e0*/  IADD3 R34, P1, PT, R36, R2, RZ ;  /* 0x0000000224227210 */ /* 0x000fca0007f3e0ff */
[----:B------:R-:W-:Y:S01]  /*139f0*/  IMAD.X R35, R37, 0x1, R0, P1 ;  /* 0x0000000125237824 */ /* 0x000fe200008e0600 */
[----:B------:R1:W-:Y:S04]  /*13a00*/  STL.64 [R1+0x6f0], R8 ;  /* 0x0006f00801007387 */ /* 0x0003e80000100a00 */
[----:B------:R-:W-:Y:S01]  /*13a10*/  STL.64 [R1+0x6e0], R34 ;  /* 0x0006e02201007387 */ /* 0x000fe20000100a00 */
[----:B-1----:R-:W-:-:S05]  /*13a20*/  IADD3 R4, P0, PT, R10, R2, RZ ;  /* 0x000000020a047210 */ /* 0x002fca0007f1e0ff */
[----:B------:R-:W-:Y:S01]  /*13a30*/  IMAD.X R5, R11, 0x1, R0, P0 ;  /* 0x000000010b057824 */ /* 0x000fe200000e0600 */
[----:B------:R-:W-:-:S04]  /*13a40*/  IADD3 R8, P1, PT, R30, R2, RZ ;  /* 0x000000021e087210 */ /* 0x000fc80007f3e0ff */
[----:B------:R2:W-:Y:S01]  /*13a50*/  STL.64 [R1+0x6f8], R4 ;  /* 0x0006f80401007387 */ /* 0x0005e20000100a00 */
[----:B------:R-:W-:-:S03]  /*13a60*/  IADD3.X R9, PT, PT, R31, R0, RZ, P1, !PT ;  /* 0x000000001f097210 */ /* 0x000fc60000ffe4ff */
[----:B------:R-:W3:Y:S01]  /*13a70*/  LDL.LU.64 R30, [R1+0x280] ;  /* 0x00028000011e7983 */ /* 0x000ee20000300a00 */
[-C--:B----4-:R-:W-:Y:S02]  /*13a80*/  IADD3 R10, P2, PT, R28, R2.reuse, RZ ;  /* 0x000000021c0a7210 */ /* 0x090fe40007f5e0ff */
[-C--:B--2---:R-:W-:Y:S01]  /*13a90*/  IADD3 R4, P0, PT, R6, R2.reuse, RZ ;  /* 0x0000000206047210 */ /* 0x084fe20007f1e0ff */
[----:B------:R1:W-:Y:S02]  /*13aa0*/  STL.64 [R1+0x708], R8 ;  /* 0x0007080801007387 */ /* 0x0003e40000100a00 */
[--C-:B------:R-:W-:Y:S02]  /*13ab0*/  IMAD.X R11, R29, 0x1, R0.reuse, P2 ;  /* 0x000000011d0b7824 */ /* 0x100fe400010e0600 */
[----:B------:R-:W-:Y:S02]  /*13ac0*/  IMAD.X R5, R7, 0x1, R0, P0 ;  /* 0x0000000107057824 */ /* 0x000fe400000e0600 */
[----:B------:R-:W2:Y:S04]  /*13ad0*/  LDL.LU.64 R6, [R1+0xc50] ;  /* 0x000c500001067983 */ /* 0x000ea80000300a00 */
[----:B------:R4:W-:Y:S01]  /*13ae0*/  STL.64 [R1+0x718], R4 ;  /* 0x0007180401007387 */ /* 0x0009e20000100a00 */
[----:B-1----:R-:W-:-:S05]  /*13af0*/  IADD3 R8, P1, PT, R12, R2, RZ ;  /* 0x000000020c087210 */ /* 0x002fca0007f3e0ff */
[----:B------:R-:W-:Y:S01]  /*13b00*/  IMAD.X R9, R13, 0x1, R0, P1 ;  /* 0x000000010d097824 */ /* 0x000fe200008e0600 */
[----:B----4-:R-:W4:Y:S04]  /*13b10*/  LDL.LU.64 R4, [R1+0xc40] ;  /* 0x000c400001047983 */ /* 0x010f280000300a00 */
[----:B------:R-:W4:Y:S04]  /*13b20*/  LDL.LU.64 R28, [R1+0xc30] ;  /* 0x000c3000011c7983 */ /* 0x000f280000300a00 */
[----:B------:R3:W-:Y:S04]  /*13b30*/  STL.64 [R1+0x728], R10 ;  /* 0x0007280a01007387 */ /* 0x0007e80000100a00 */
[----:B------:R1:W-:Y:S01]  /*13b40*/  STL.64 [R1+0x730], R8 ;  /* 0x0007300801007387 */ /* 0x0003e20000100a00 */
[----:B---3--:R-:W-:-:S02]  /*13b50*/  IADD3 R10, P0, PT, R26, R2, RZ ;  /* 0x000000021a0a7210 */ /* 0x008fc40007f1e0ff */
[----:B------:R-:W-:Y:S02]  /*13b60*/  IADD3 R12, P1, PT, R16, R2, RZ ;  /* 0x00000002100c7210 */ /* 0x000fe40007f3e0ff */
[----:B------:R-:W-:Y:S02]  /*13b70*/  IADD3.X R11, PT, PT, R27, R0, RZ, P0, !PT ;  /* 0x000000001b0b7210 */ /* 0x000fe400007fe4ff */
[----:B------:R-:W3:Y:S01]  /*13b80*/  LDL.LU.64 R26, [R1+0xc28] ;  /* 0x000c2800011a7983 */ /* 0x000ee20000300a00 */
[----:B-1----:R-:W-:Y:S01]  /*13b90*/  IADD3 R8, P2, PT, R22, R2, RZ ;  /* 0x0000000216087210 */ /* 0x002fe20007f5e0ff */
[--C-:B------:R-:W-:Y:S02]  /*13ba0*/  IMAD.X R13, R17, 0x1, R0.reuse, P1 ;  /* 0x00000001110d7824 */ /* 0x100fe400008e0600 */
[----:B------:R1:W-:Y:S02]  /*13bb0*/  STL.64 [R1+0x740], R10 ;  /* 0x0007400a01007387 */ /* 0x0003e40000100a00 */
[----:B------:R-:W-:-:S02]  /*13bc0*/  IMAD.X R9, R23, 0x1, R0, P2 ;  /* 0x0000000117097824 */ /* 0x000fc400010e0600 */
[----:B------:R-:W3:Y:S04]  /*13bd0*/  LDL.LU.64 R16, [R1+0xc18] ;  /* 0x000c180001107983 */ /* 0x000ee80000300a00 */
[----:B------:R1:W-:Y:S02]  /*13be0*/  STL.64 [R1+0x750], R12 ;  /* 0x0007500c01007387 */ /* 0x0003e40000100a00 */
[----:B-1----:R-:W-:-:S05]  /*13bf0*/  IADD3 R10, P0, PT, R18, R2, RZ ;  /* 0x00000002120a7210 */ /* 0x002fca0007f1e0ff */
[----:B------:R-:W-:Y:S01]  /*13c00*/  IMAD.X R11, R19, 0x1, R0, P0 ;  /* 0x00000001130b7824 */ /* 0x000fe200000e0600 */
[----:B------:R-:W3:Y:S04]  /*13c10*/  LDL.LU.64 R12, [R1+0xc10] ;  /* 0x000c1000010c7983 */ /* 0x000ee80000300a00 */
[----:B------:R-:W3:Y:S04]  /*13c20*/  LDL.LU.64 R22, [R1+0xc00] ;  /* 0x000c000001167983 */ /* 0x000ee80000300a00 */
[----:B------:R1:W-:Y:S04]  /*13c30*/  STL.64 [R1+0x760], R8 ;  /* 0x0007600801007387 */ /* 0x0003e80000100a00 */
[----:B------:R1:W-:Y:S02]  /*13c40*/  STL.64 [R1+0x768], R10 ;  /* 0x0007680a01007387 */ /* 0x0003e40000100a00 */
[----:B-1----:R-:W-:-:S02]  /*13c50*/  IADD3 R8, P1, PT, R24, R2, RZ ;  /* 0x0000000218087210 */ /* 0x002fc40007f3e0ff */
[----:B------:R-:W-:Y:S02]  /*13c60*/  IADD3 R18, P0, PT, R20, R2, RZ ;  /* 0x0000000214127210 */ /* 0x000fe40007f1e0ff */
[----:B------:R-:W-:Y:S02]  /*13c70*/  IADD3.X R9, PT, PT, R25, R0, RZ, P1, !PT ;  /* 0x0000000019097210 */ /* 0x000fe40000ffe4ff */
[----:B------:R-:W-:Y:S01]  /*13c80*/  IADD3 R10, P2, PT, R14, R2, RZ ;  /* 0x000000020e0a7210 */ /* 0x000fe20007f5e0ff */
[--C-:B------:R-:W-:Y:S01]  /*13c90*/  IMAD.X R19, R21, 0x1, R0.reuse, P0 ;  /* 0x0000000115137824 */ /* 0x100fe200000e0600 */
[----:B------:R-:W3:Y:S04]  /*13ca0*/  LDL.LU.64 R24, [R1+0xbf8] ;  /* 0x000bf80001187983 */ /* 0x000ee80000300a00 */
[----:B------:R-:W-:Y:S01]  /*13cb0*/  STL.64 [R1+0x778], R8 ;  /* 0x0007780801007387 */ /* 0x000fe20000100a00 */
[----:B------:R-:W-:-:S03]  /*13cc0*/  IMAD.X R11, R15, 0x1, R0, P2 ;  /* 0x000000010f0b7824 */ /* 0x000fc600010e0600 */
[----:B------:R1:W-:Y:S04]  /*13cd0*/  STL.64 [R1+0x788], R18 ;  /* 0x0007881201007387 */ /* 0x0003e80000100a00 */
[----:B-1----:R-:W3:Y:S01]  /*13ce0*/  LDL.LU.64 R18, [R1+0xbe8] ;  /* 0x000be80001127983 */ /* 0x002ee20000300a00 */
[----:B------:R-:W-:-:S03]  /*13cf0*/  IADD3 R8, P1, PT, R32, R2, RZ ;  /* 0x0000000220087210 */ /* 0x000fc60007f3e0ff */
[----:B------:R-:W3:Y:S04]  /*13d00*/  LDL.LU.64 R20, [R1+0xbd8] ;  /* 0x000bd80001147983 */ /* 0x000ee80000300a00 */
[----:B------:R1:W-:Y:S01]  /*13d10*/  STL.64 [R1+0x798], R10 ;  /* 0x0007980a01007387 */ /* 0x0003e20000100a00 */
[----:B------:R-:W-:-:S03]  /*13d20*/  IMAD.X R9, R33, 0x1, R0, P1 ;  /* 0x0000000121097824 */ /* 0x000fc600008e0600 */
[----:B-1----:R-:W3:Y:S04]  /*13d30*/  LDL.LU.64 R10, [R1+0xbd0] ;  /* 0x000bd000010a7983 */ /* 0x002ee80000300a00 */
[----:B------:R1:W-:Y:S04]  /*13d40*/  STL.64 [R1+0x7a8], R8 ;  /* 0x0007a80801007387 */ /* 0x0003e80000100a00 */
[----:B-1----:R-:W3:Y:S01]  /*13d50*/  LDL.LU.64 R8, [R1+0xbc0] ;  /* 0x000bc00001087983 */ /* 0x002ee20000300a00 */
[----:B------:R-:W-:-:S04]  /*13d60*/  IADD3 R14, P2, PT, R30, R2, RZ ;  /* 0x000000021e0e7210 */ /* 0x000fc80007f5e0ff */
[----:B------:R-:W-:Y:S02]  /*13d70*/  IADD3.X R15, PT, PT, R31, R0, RZ, P2, !PT ;  /* 0x000000001f0f7210 */ /* 0x000fe400017fe4ff */
[----:B--2---:R-:W-:-:S05]  /*13d80*/  IADD3 R134, P0, PT, R6, R2, RZ ;  /* 0x0000000206867210 */ /* 0x004fca0007f1e0ff */
[----:B------:R-:W-:Y:S02]  /*13d90*/  IMAD.X R135, R7, 0x1, R0, P0 ;  /* 0x0000000107877824 */ /* 0x000fe400000e0600 */
[----:B------:R-:W2:Y:S04]  /*13da0*/  LDL.LU.64 R6, [R1+0xbb8] ;  /* 0x000bb80001067983 */ /* 0x000ea80000300a00 */
[----:B------:R1:W-:Y:S01]  /*13db0*/  STL.64 [R1+0x7b8], R14 ;  /* 0x0007b80e01007387 */ /* 0x0003e20000100a00 */
[-C--:B----4-:R-:W-:Y:S02]  /*13dc0*/  IADD3 R136, P1, PT, R4, R2.reuse, RZ ;  /* 0x0000000204887210 */ /* 0x090fe40007f3e0ff */
[----:B------:R-:W-:-:S03]  /*13dd0*/  IADD3 R138, P2, PT, R28, R2, RZ ;  /* 0x000000021c8a7210 */ /* 0x000fc60007f5e0ff */
[--C-:B------:R-:W-:Y:S01]  /*13de0*/  IMAD.X R137, R5, 0x1, R0.reuse, P1 ;  /* 0x0000000105897824 */ /* 0x100fe200008e0600 */
[----:B-1----:R-:W4:Y:S04]  /*13df0*/  LDL.LU.64 R14, [R1+0xbb0] ;  /* 0x000bb000010e7983 */ /* 0x002f280000300a00 */
[----:B------:R-:W4:Y:S01]  /*13e00*/  LDL.LU.64 R4, [R1+0xba8] ;  /* 0x000ba80001047983 */ /* 0x000f220000300a00 */
[----:B------:R-:W-:-:S03]  /*13e10*/  IMAD.X R139, R29, 0x1, R0, P2 ;  /* 0x000000011d8b7824 */ /* 0x000fc600010e0600 */
[----:B------:R-:W4:Y:S01]  /*13e20*/  LDL.LU.64 R28, [R1+0xb98] ;  /* 0x000b9800011c7983 */ /* 0x000f220000300a00 */
[----:B---3--:R-:W-:-:S04]  /*13e30*/  IADD3 R140, P0, PT, R26, R2, RZ ;  /* 0x000000021a8c7210 */ /* 0x008fc80007f1e0ff */
[----:B------:R-:W-:Y:S02]  /*13e40*/  IADD3.X R141, PT, PT, R27, R0, RZ, P0, !PT ;  /* 0x000000001b8d7210 */ /* 0x000fe400007fe4ff */
[----:B------:R-:W3:Y:S01]  /*13e50*/  LDL.LU.64 R26, [R1+0xb90] ;  /* 0x000b9000011a7983 */ /* 0x000ee20000300a00 */
[----:B------:R-:W-:-:S05]  /*13e60*/  IADD3 R142, P1, PT, R16, R2, RZ ;  /* 0x00000002108e7210 */ /* 0x000fca0007f3e0ff */
[----:B------:R-:W-:Y:S02]  /*13e70*/  IMAD.X R143, R17, 0x1, R0, P1 ;  /* 0x00000001118f7824 */ /* 0x000fe400008e0600 */
[----:B------:R-:W3:Y:S01]  /*13e80*/  LDL.LU.64 R16, [R1+0xb88] ;  /* 0x000b880001107983 */ /* 0x000ee20000300a00 */
[-C--:B------:R-:W-:Y:S02]  /*13e90*/  IADD3 R144, P2, PT, R12, R2.reuse, RZ ;  /* 0x000000020c907210 */ /* 0x080fe40007f5e0ff */
[----:B------:R-:W-:-:S03]  /*13ea0*/  IADD3 R146, P0, PT, R22, R2, RZ ;  /* 0x0000000216927210 */ /* 0x000fc60007f1e0ff */
[--C-:B------:R-:W-:Y:S02]  /*13eb0*/  IMAD.X R145, R13, 0x1, R0.reuse, P2 ;  /* 0x000000010d917824 */ /* 0x100fe400010e0600 */
[----:B------:R-:W3:Y:S01]  /*13ec0*/  LDL.LU.64 R12, [R1+0xb80] ;  /* 0x000b8000010c7983 */ /* 0x000ee20000300a00 */
[----:B------:R-:W-:-:S03]  /*13ed0*/  IMAD.X R147, R23, 0x1, R0, P0 ;  /* 0x0000000117937824 */ /* 0x000fc600000e0600 */
[----:B------:R-:W3:Y:S01]  /*13ee0*/  LDL.LU.64 R22, [R1+0xb70] ;  /* 0x000b700001167983 */ /* 0x000ee20000300a00 */
[----:B------:R-:W-:-:S04]  /*13ef0*/  IADD3 R148, P1, PT, R24, R2, RZ ;  /* 0x0000000218947210 */ /* 0x000fc80007f3e0ff */
[----:B------:R-:W-:Y:S02]  /*13f00*/  IADD3.X R149, PT, PT, R25, R0, RZ, P1, !PT ;  /* 0x0000000019957210 */ /* 0x000fe40000ffe4ff */
[----:B------:R-:W3:Y:S01]  /*13f10*/  LDL.LU.64 R24, [R1+0xb68] ;  /* 0x000b680001187983 */ /* 0x000ee20000300a00 */
[----:B------:R-:W-:-:S05]  /*13f20*/  IADD3 R150, P0, PT, R18, R2, RZ ;  /* 0x0000000212967210 */ /* 0x000fca0007f1e0ff */
[----:B------:R-:W-:Y:S02]  /*13f30*/  IMAD.X R151, R19, 0x1, R0, P0 ;  /* 0x0000000113977824 */ /* 0x000fe400000e0600 */
[----:B------:R-:W3:Y:S01]  /*13f40*/  LDL.LU.64 R18, [R1+0xb60] ;  /* 0x000b600001127983 */ /* 0x000ee20000300a00 */
[-C--:B------:R-:W-:Y:S02]  /*13f50*/  IADD3 R152, P2, PT, R20, R2.reuse, RZ ;  /* 0x0000000214987210 */ /* 0x080fe40007f5e0ff */
[----:B------:R-:W-:-:S05]  /*13f60*/  IADD3 R154, P1, PT, R10, R2, RZ ;  /* 0x000000020a9a7210 */ /* 0x000fca0007f3e0ff */
[--C-:B------:R-:W-:Y:S02]  /*13f70*/  IMAD.X R155, R11, 0x1, R0.reuse, P1 ;  /* 0x000000010b9b7824 */ /* 0x100fe400008e0600 */
[----:B------:R-:W3:Y:S01]  /*13f80*/  LDL.LU.64 R10, [R1+0xb58] ;  /* 0x000b5800010a7983 */ /* 0x000ee20000300a00 */
[----:B------:R-:W-:-:S03]  /*13f90*/  IMAD.X R153, R21, 0x1, R0, P2 ;  /* 0x0000000115997824 */ /* 0x000fc600010e0600 */
[----:B------:R-:W3:Y:S01]  /*13fa0*/  LDL.LU.64 R20, [R1+0xb50] ;  /* 0x000b500001147983 */ /* 0x000ee20000300a00 */
[----:B------:R-:W-:-:S04]  /*13fb0*/  IADD3 R156, P0, PT, R8, R2, RZ ;  /* 0x00000002089c7210 */ /* 0x000fc80007f1e0ff */
[----:B------:R-:W-:Y:S02]  /*13fc0*/  IADD3.X R157, PT, PT, R9, R0, RZ, P0, !PT ;  /* 0x00000000099d7210 */ /* 0x000fe400007fe4ff */
[----:B------:R-:W3:Y:S01]  /*13fd0*/  LDL.LU.64 R8, [R1+0xb48] ;  /* 0x000b480001087983 */ /* 0x000ee20000300a00 */
[----:B--2---:R-:W-:-:S05]  /*13fe0*/  IADD3 R160, P1, PT, R6, R2, RZ ;  /* 0x0000000206a07210 */ /* 0x004fca0007f3e0ff */
[----:B------:R-:W-:Y:S02]  /*13ff0*/  IMAD.X R161, R7, 0x1, R0, P1 ;  /* 0x0000000107a17824 */ /* 0x000fe400008e0600 */
[----:B------:R-:W2:Y:S01]  /*14000*/  LDL.LU.64 R6, [R1+0xb40] ;  /* 0x000b400001067983 */ /* 0x000ea20000300a00 */
[-C--:B----4-:R-:W-:Y:S02]  /*14010*/  IADD3 R164, P2, PT, R14, R2.reuse, RZ ;  /* 0x000000020ea47210 */ /* 0x090fe40007f5e0ff */
[----:B------:R-:W-:-:S03]  /*14020*/  IADD3 R168, P0, PT, R4, R2, RZ ;  /* 0x0000000204a87210 */ /* 0x000fc60007f1e0ff */
[--C-:B------:R-:W-:Y:S02]  /*14030*/  IMAD.X R165, R15, 0x1, R0.reuse, P2 ;  /* 0x000000010fa57824 */ /* 0x100fe400010e0600 */
[----:B------:R-:W-:Y:S02]  /*14040*/  IMAD.X R169, R5, 0x1, R0, P0 ;  /* 0x0000000105a97824 */ /* 0x000fe400000e0600 */
[----:B------:R-:W4:Y:S04]  /*14050*/  LDL.LU.64 R4, [R1+0xb38] ;  /* 0x000b380001047983 */ /* 0x000f280000300a00 */
[----:B------:R-:W4:Y:S01]  /*14060*/  LDL.LU.64 R14, [R1+0xb30] ;  /* 0x000b3000010e7983 */ /* 0x000f220000300a00 */
[----:B------:R-:W-:-:S03]  /*14070*/  IADD3 R172, P1, PT, R28, R2, RZ ;  /* 0x000000021cac7210 */ /* 0x000fc60007f3e0ff */
[----:B------:R-:W4:Y:S01]  /*14080*/  LDL.LU.64 R34, [R1+0xb28] ;  /* 0x000b280001227983 */ /* 0x000f220000300a00 */
[----:B---3--:R-:W-:-:S05]  /*14090*/  IADD3 R176, P0, PT, R26, R2, RZ ;  /* 0x000000021ab07210 */ /* 0x008fca0007f1e0ff */
[----:B------:R-:W-:Y:S02]  /*140a0*/  IMAD.X R177, R27, 0x1, R0, P0 ;  /* 0x000000011bb17824 */ /* 0x000fe400000e0600 */
[----:B------:R-:W3:Y:S01]  /*140b0*/  LDL.LU.64 R26, [R1+0xb20] ;  /* 0x000b2000011a7983 */ /* 0x000ee20000300a00 */
[----:B------:R-:W-:Y:S02]  /*140c0*/  IADD3 R180, P2, PT, R16, R2, RZ ;  /* 0x0000000210b47210 */ /* 0x000fe40007f5e0ff */
[----:B------:R-:W-:-:S03]  /*140d0*/  IADD3.X R173, PT, PT, R29, R0, RZ, P1, !PT ;  /* 0x000000001dad7210 */ /* 0x000fc60000ffe4ff */
[----:B------:R-:W-:Y:S02]  /*140e0*/  IMAD.X R181, R17, 0x1, R0, P2 ;  /* 0x0000000111b57824 */ /* 0x000fe400010e0600 */
[----:B------:R-:W3:Y:S01]  /*140f0*/  LDL.LU.64 R16, [R1+0xb18] ;  /* 0x000b180001107983 */ /* 0x000ee20000300a00 */
[-C--:B------:R-:W-:Y:S02]  /*14100*/  IADD3 R184, P1, PT, R12, R2.reuse, RZ ;  /* 0x000000020cb87210 */ /* 0x080fe40007f3e0ff */
[----:B------:R-:W-:-:S03]  /*14110*/  IADD3 R188, P0, PT, R22, R2, RZ ;  /* 0x0000000216bc7210 */ /* 0x000fc60007f1e0ff */
[----:B------:R-:W-:Y:S02]  /*14120*/  IMAD.X R185, R13, 0x1, R0, P1 ;  /* 0x000000010db97824 */ /* 0x000fe400008e0600 */
[----:B------:R-:W3:Y:S01]  /*14130*/  LDL.LU.64 R12, [R1+0xb10] ;  /* 0x000b1000010c7983 */ /* 0x000ee20000300a00 */
[----:B------:R-:W-:-:S03]  /*14140*/  IADD3.X R189, PT, PT, R23, R0, RZ, P0, !PT ;  /* 0x0000000017bd7210 */ /* 0x000fc600007fe4ff */
[----:B------:R-:W3:Y:S04]  /*14150*/  LDL.LU.64 R36, [R1+0xb08] ;  /* 0x000b080001247983 */ /* 0x000ee80000300a00 */
[----:B------:R-:W3:Y:S01]  /*14160*/  LDL.LU.64 R22, [R1+0xb00] ;  /* 0x000b000001167983 */ /* 0x000ee20000300a00 */
[----:B------:R-:W-:-:S05]  /*14170*/  IADD3 R192, P1, PT, R24, R2, RZ ;  /* 0x0000000218c07210 */ /* 0x000fca0007f3e0ff */
[----:B------:R-:W-:Y:S01]  /*14180*/  IMAD.X R193, R25, 0x1, R0, P1 ;  /* 0x0000000119c17824 */ /* 0x000fe200008e0600 */
[----:B------:R-:W-:-:S05]  /*14190*/  IADD3 R196, P2, PT, R18, R2, RZ ;  /* 0x0000000212c47210 */ /* 0x000fca0007f5e0ff */
[----:B------:R-:W-:Y:S02]  /*141a0*/  IMAD.X R197, R19, 0x1, R0, P2 ;  /* 0x0000000113c57824 */ /* 0x000fe400010e0600 */
[----:B------:R-:W3:Y:S01]  /*141b0*/  LDL.LU.64 R18, [R1+0xaf8] ;  /* 0x000af80001127983 */ /* 0x000ee20000300a00 */
[----:B------:R-:W-:-:S05]  /*141c0*/  IADD3 R200, P0, PT, R10, R2, RZ ;  /* 0x000000020ac87210 */ /* 0x000fca0007f1e0ff */
[----:B------:R-:W-:Y:S02]  /*141d0*/  IMAD.X R201, R11, 0x1, R0, P0 ;  /* 0x000000010bc97824 */ /* 0x000fe400000e0600 */
[----:B------:R-:W3:Y:S04]  /*141e0*/  LDL.LU.64 R10, [R1+0xaf0] ;  /* 0x000af000010a7983 */ /* 0x000ee80000300a00 */
[----:B------:R-:W3:Y:S01]  /*141f0*/  LDL.LU.64 R32, [R1+0xae8] ;  /* 0x000ae80001207983 */ /* 0x000ee20000300a00 */
[----:B------:R-:W-:-:S03]  /*14200*/  IADD3 R208, P0, PT, R8, R2, RZ ;  /* 0x0000000208d07210 */ /* 0x000fc60007f1e0ff */
[----:B------:R-:W3:Y:S02]  /*14210*/  LDL.LU.64 R24, [R1+0xae0] ;  /* 0x000ae00001187983 */ /* 0x000ee40000300a00 */
[----:B------:R-:W-:Y:S02]  /*14220*/  IMAD.X R209, R9, 0x1, R0, P0 ;  /* 0x0000000109d17824 */ /* 0x000fe400000e0600 */
[----:B------:R-:W3:Y:S01]  /*14230*/  LDL.LU.64 R8, [R1+0xad8] ;  /* 0x000ad80001087983 */ /* 0x000ee20000300a00 */
[----:B------:R-:W-:-:S04]  /*14240*/  IADD3 R204, P1, PT, R20, R2, RZ ;  /* 0x0000000214cc7210 */ /* 0x000fc80007f3e0ff */
[----:B------:R-:W-:Y:S02]  /*14250*/  IADD3.X R205, PT, PT, R21, R0, RZ, P1, !PT ;  /* 0x0000000015cd7210 */ /* 0x000fe40000ffe4ff */
[----:B------:R-:W3:Y:S04]  /*14260*/  LDL.LU.64 R20, [R1+0xad0] ;  /* 0x000ad00001147983 */ /* 0x000ee80000300a00 */
[----:B------:R-:W3:Y:S01]  /*14270*/  LDL.LU.64 R30, [R1+0xac8] ;  /* 0x000ac800011e7983 */ /* 0x000ee20000300a00 */
[----:B--2---:R-:W-:-:S05]  /*14280*/  IADD3 R212, P2, PT, R6, R2, RZ ;  /* 0x0000000206d47210 */ /* 0x004fca0007f5e0ff */
[----:B------:R-:W-:Y:S01]  /*14290*/  IMAD.X R213, R7, 0x1, R0, P2 ;  /* 0x0000000107d57824 */ /* 0x000fe200010e0600 */
[-C--:B----4-:R-:W-:Y:S02]  /*142a0*/  IADD3 R216, P1, PT, R4, R2.reuse, RZ ;  /* 0x0000000204d87210 */ /* 0x090fe40007f3e0ff */
[----:B------:R-:W-:-:S03]  /*142b0*/  IADD3 R6, P0, PT, R14, R2, RZ ;  /* 0x000000020e067210 */ /* 0x000fc60007f1e0ff */
[--C-:B------:R-:W-:Y:S01]  /*142c0*/  IMAD.X R217, R5, 0x1, R0.reuse, P1 ;  /* 0x0000000105d97824 */ /* 0x100fe200008e0600 */
[----:B------:R-:W-:Y:S02]  /*142d0*/  IADD3.X R7, PT, PT, R15, R0, RZ, P0, !PT ;  /* 0x000000000f077210 */ /* 0x000fe400007fe4ff */
[-C--:B------:R-:W-:Y:S01]  /*142e0*/  IADD3 R28, P1, PT, R34, R2.reuse, RZ ;  /* 0x00000002221c7210 */ /* 0x080fe20007f3e0ff */
[----:B------:R-:W2:Y:S04]  /*142f0*/  LDL.LU.64 R14, [R1+0xac0] ;  /* 0x000ac000010e7983 */ /* 0x000ea80000300a00 */
[----:B------:R1:W-:Y:S01]  /*14300*/  STL.64 [R1+0x158], R6 ;  /* 0x0001580601007387 */ /* 0x0003e20000100a00 */
[----:B------:R-:W-:Y:S01]  /*14310*/  IMAD.X R29, R35, 0x1, R0, P1 ;  /* 0x00000001231d7824 */ /* 0x000fe200008e0600 */
        /* <DEDUP_REMOVED lines=9> */
[----:B------:R-:W-:-:S03]  /*143b0*/  IADD3.X R5, PT, PT, R13, R0, RZ, P1, !PT ;  /* 0x000000000d057210 */ /* 0x000fc60000ffe4ff */
[----:B------:R-:W4:Y:S01]  /*143c0*/  LDL.LU.64 R16, [R1+0xab0] ;  /* 0x000ab00001107983 */ /* 0x000f220000300a00 */
[----:B---3--:R-:W-:-:S03]  /*143d0*/  IADD3 R28, P0, PT, R36, R2, RZ ;  /* 0x00000002241c7210 */ /* 0x008fc60007f1e0ff */
[----:B------:R-:W3:Y:S01]  /*143e0*/  LDL.LU.64 R34, [R1+0xaa8] ;  /* 0x000aa80001227983 */ /* 0x000ee20000300a00 */
[----:B-1----:R-:W-:-:S03]  /*143f0*/  IADD3 R6, P2, PT, R22, R2, RZ ;  /* 0x0000000216067210 */ /* 0x002fc60007f5e0ff */
[----:B------:R-:W3:Y:S01]  /*14400*/  LDL.LU.64 R12, [R1+0xaa0] ;  /* 0x000aa000010c7983 */ /* 0x000ee20000300a00 */
[----:B------:R-:W-:-:S03]  /*14410*/  IMAD.X R29, R37, 0x1, R0, P0 ;  /* 0x00000001251d7824 */ /* 0x000fc600000e0600 */
[----:B------:R1:W-:Y:S01]  /*14420*/  STL.64 [R1+0x198], R4 ;  /* 0x0001980401007387 */ /* 0x0003e20000100a00 */
[----:B------:R-:W-:-:S05]  /*14430*/  IMAD.X R7, R23, 0x1, R0, P2 ;  /* 0x0000000117077824 */ /* 0x000fca00010e0600 */
[----:B------:R1:W-:Y:S04]  /*14440*/  STL.64 [R1+0x1b8], R6 ;  /* 0x0001b80601007387 */ /* 0x0003e80000100a00 */
[----:B------:R1:W-:Y:S02]  /*14450*/  STL.64 [R1+0x1a8], R28 ;  /* 0x0001a81c01007387 */ /* 0x0003e40000100a00 */
[----:B-1----:R-:W-:-:S05]  /*14460*/  IADD3 R4, P1, PT, R18, R2, RZ ;  /* 0x0000000212047210 */ /* 0x002fca0007f3e0ff */
[----:B------:R-:W-:Y:S02]  /*14470*/  IMAD.X R5, R19, 0x1, R0, P1 ;  /* 0x0000000113057824 */ /* 0x000fe400008e0600 */
[----:B------:R-:W3:Y:S04]  /*14480*/  LDL.LU.64 R18, [R1+0xa98] ;  /* 0x000a980001127983 */ /* 0x000ee80000300a00 */
[----:B------:R1:W-:Y:S01]  /*14490*/  STL.64 [R1+0x1c8], R4 ;  /* 0x0001c80401007387 */ /* 0x0003e20000100a00 */
[----:B------:R-:W-:-:S04]  /*144a0*/  IADD3 R6, P0, PT, R10, R2, RZ ;  /* 0x000000020a067210 */ /* 0x000fc80007f1e0ff */
[----:B------:R-:W-:Y:S02]  /*144b0*/  IADD3.X R7, PT, PT, R11, R0, RZ, P0, !PT ;  /* 0x000000000b077210 */ /* 0x000fe400007fe4ff */
[-C--:B------:R-:W-:Y:S01]  /*144c0*/  IADD3 R28, P1, PT, R32, R2.reuse, RZ ;  /* 0x00000002201c7210 */ /* 0x080fe20007f3e0ff */
[----:B------:R-:W3:Y:S01]  /*144d0*/  LDL.LU.64 R10, [R1+0xa90] ;  /* 0x000a9000010a7983 */ /* 0x000ee20000300a00 */
[----:B-1----:R-:W-:-:S03]  /*144e0*/  IADD3 R4, P2, PT, R24, R2, RZ ;  /* 0x0000000218047210 */ /* 0x002fc60007f5e0ff */
[----:B------:R-:W3:Y:S01]  /*144f0*/  LDL.LU.64 R36, [R1+0xa88] ;  /* 0x000a880001247983 */ /* 0x000ee20000300a00 */
[--C-:B------:R-:W-:Y:S02]  /*14500*/  IMAD.X R29, R33, 0x1, R0.reuse, P1 ;  /* 0x00000001211d7824 */ /* 0x100fe400008e0600 */
[----:B------:R-:W-:Y:S01]  /*14510*/  IMAD.X R5, R25, 0x1, R0, P2 ;  /* 0x0000000119057824 */ /* 0x000fe200010e0600 */
[----:B------:R-:W3:Y:S04]  /*14520*/  LDL.LU.64 R22, [R1+0xa80] ;  /* 0x000a800001167983 */ /* 0x000ee80000300a00 */
[----:B------:R1:W-:Y:S04]  /*14530*/  STL.64 [R1+0x1d0], R6 ;  /* 0x0001d00601007387 */ /* 0x0003e80000100a00 */
[----:B------:R1:W-:Y:S02]  /*14540*/  STL.64 [R1+0x1f0], R4 ;  /* 0x0001f00401007387 */ /* 0x0003e40000100a00 */
[----:B-1----:R-:W-:-:S02]  /*14550*/  IADD3 R6, P0, PT, R8, R2, RZ ;  /* 0x0000000208067210 */ /* 0x002fc40007f1e0ff */
[----:B------:R1:W-:Y:S03]  /*14560*/  STL.64 [R1+0x1e0], R28 ;  /* 0x0001e01c01007387 */ /* 0x0003e60000100a00 */
[----:B------:R-:W-:Y:S02]  /*14570*/  IMAD.X R7, R9, 0x1, R0, P0 ;  /* 0x0000000109077824 */ /* 0x000fe400000e0600 */
[----:B------:R-:W3:Y:S04]  /*14580*/  LDL.LU.64 R8, [R1+0xa78] ;  /* 0x000a780001087983 */ /* 0x000ee80000300a00 */
[----:B------:R2:W-:Y:S04]  /*14590*/  STL.64 [R1+0x200], R6 ;  /* 0x0002000601007387 */ /* 0x0005e80000100a00 */
[----:B------:R-:W3:Y:S04]  /*145a0*/  LDL.LU.64 R32, [R1+0xa70] ;  /* 0x000a700001207983 */ /* 0x000ee80000300a00 */
[----:B------:R-:W3:Y:S01]  /*145b0*/  LDL.LU.64 R24, [R1+0xa68] ;  /* 0x000a680001187983 */ /* 0x000ee20000300a00 */
[----:B------:R-:W-:-:S04]  /*145c0*/  IADD3 R4, P1, PT, R20, R2, RZ ;  /* 0x0000000214047210 */ /* 0x000fc80007f3e0ff */
[----:B------:R-:W-:Y:S02]  /*145d0*/  IADD3.X R5, PT, PT, R21, R0, RZ, P1, !PT ;  /* 0x0000000015057210 */ /* 0x000fe40000ffe4ff */
[----:B------:R-:W3:Y:S01]  /*145e0*/  LDL.LU.64 R20, [R1+0xa60] ;  /* 0x000a600001147983 */ /* 0x000ee20000300a00 */
[----:B-1----:R-:W-:-:S03]  /*145f0*/  IADD3 R28, P0, PT, R30, R2, RZ ;  /* 0x000000021e1c7210 */ /* 0x002fc60007f1e0ff */
[----:B------:R4:W-:Y:S02]  /*14600*/  STL.64 [R1+0x210], R4 ;  /* 0x0002100401007387 */ /* 0x0009e40000100a00 */
[----:B------:R-:W-:Y:S01]  /*14610*/  IMAD.X R29, R31, 0x1, R0, P0 ;  /* 0x000000011f1d7824 */ /* 0x000fe200000e0600 */
[----:B--2---:R-:W-:-:S05]  /*14620*/  IADD3 R6, P2, PT, R14, R2, RZ ;  /* 0x000000020e067210 */ /* 0x004fca0007f5e0ff */
[----:B------:R-:W-:Y:S02]  /*14630*/  IMAD.X R7, R15, 0x1, R0, P2 ;  /* 0x000000010f077824 */ /* 0x000fe400010e0600 */
[----:B------:R-:W2:Y:S04]  /*14640*/  LDL.LU.64 R14, [R1+0xa58] ;  /* 0x000a5800010e7983 */ /* 0x000ea80000300a00 */
[----:B------:R1:W-:Y:S04]  /*14650*/  STL.64 [R1+0x230], R6 ;  /* 0x0002300601007387 */ /* 0x0003e80000100a00 */
[----:B------:R1:W-:Y:S01]  /*14660*/  STL.64 [R1+0x220], R28 ;  /* 0x0002201c01007387 */ /* 0x0003e20000100a00 */
[----:B----4-:R-:W-:-:S05]  /*14670*/  IADD3 R4, P1, PT, R26, R2, RZ ;  /* 0x000000021a047210 */ /* 0x010fca0007f3e0ff */
[----:B------:R-:W-:Y:S01]  /*14680*/  IMAD.X R5, R27, 0x1, R0, P1 ;  /* 0x000000011b057824 */ /* 0x000fe200008e0600 */
[----:B-1----:R-:W-:-:S04]  /*14690*/  IADD3 R6, P0, PT, R16, R2, RZ ;  /* 0x0000000210067210 */ /* 0x002fc80007f1e0ff */
[----:B------:R1:W-:Y:S01]  /*146a0*/  STL.64 [R1+0x240], R4 ;  /* 0x0002400401007387 */ /* 0x0003e20000100a00 */
[----:B------:R-:W-:-:S03]  /*146b0*/  IADD3.X R7, PT, PT, R17, R0, RZ, P0, !PT ;  /* 0x0000000011077210 */ /* 0x000fc600007fe4ff */
[----:B------:R-:W4:Y:S01]  /*146c0*/  LDL.LU.64 R28, [R1+0xa50] ;  /* 0x000a5000011c7983 */ /* 0x000f220000300a00 */
[----:B---3--:R-:W-:-:S03]  /*146d0*/  IADD3 R30, P1, PT, R34, R2, RZ ;  /* 0x00000002221e7210 */ /* 0x008fc60007f3e0ff */
[----:B------:R-:W3:Y:S01]  /*146e0*/  LDL.LU.64 R26, [R1+0xa48] ;  /* 0x000a4800011a7983 */ /* 0x000ee20000300a00 */
[----:B-1----:R-:W-:-:S03]  /*146f0*/  IADD3 R4, P2, PT, R12, R2, RZ ;  /* 0x000000020c047210 */ /* 0x002fc60007f5e0ff */
[----:B------:R-:W3:Y:S04]  /*14700*/  LDL.LU.64 R16, [R1+0xa40] ;  /* 0x000a400001107983 */ /* 0x000ee80000300a00 */
[----:B------:R1:W-:Y:S01]  /*14710*/  STL.64 [R1+0x250], R6 ;  /* 0x0002500601007387 */ /* 0x0003e20000100a00 */
[--C-:B------:R-:W-:Y:S02]  /*14720*/  IMAD.X R5, R13, 0x1, R0.reuse, P2 ;  /* 0x000000010d057824 */ /* 0x100fe400010e0600 */
[----:B------:R-:W-:Y:S01]  /*14730*/  IMAD.X R31, R35, 0x1, R0, P1 ;  /* 0x00000001231f7824 */ /* 0x000fe200008e0600 */
[----:B------:R-:W3:Y:S04]  /*14740*/  LDL.LU.64 R12, [R1+0xa38] ;  /* 0x000a3800010c7983 */ /* 0x000ee80000300a00 */
[----:B------:R-:W-:Y:S04]  /*14750*/  STL.64 [R1+0x270], R4 ;  /* 0x0002700401007387 */ /* 0x000fe80000100a00 */
[----:B------:R1:W-:Y:S02]  /*14760*/  STL.64 [R1+0x260], R30 ;  /* 0x0002601e01007387 */ /* 0x0003e40000100a00 */
[----:B-1----:R-:W-:-:S05]  /*14770*/  IADD3 R6, P0, PT, R18, R2, RZ ;  /* 0x0000000212067210 */ /* 0x002fca0007f1e0ff */
[----:B------:R-:W-:-:S05]  /*14780*/  IMAD.X R7, R19, 0x1, R0, P0 ;  /* 0x0000000113077824 */ /* 0x000fca00000e0600 */
[----:B------:R1:W-:Y:S04]  /*14790*/  STL.64 [R1+0x280], R6 ;  /* 0x0002800601007387 */ /* 0x0003e80000100a00 */
[----:B------:R-:W3:Y:S04]  /*147a0*/  LDL.LU.64 R30, [R1+0xa30] ;  /* 0x000a3000011e7983 */ /* 0x000ee80000300a00 */
[----:B------:R-:W3:Y:S01]  /*147b0*/  LDL.LU.64 R18, [R1+0xa28] ;  /* 0x000a280001127983 */ /* 0x000ee20000300a00 */
[----:B------:R-:W-:-:S04]  /*147c0*/  IADD3 R4, P1, PT, R10, R2, RZ ;  /* 0x000000020a047210 */ /* 0x000fc80007f3e0ff */
[----:B------:R-:W-:Y:S02]  /*147d0*/  IADD3.X R5, PT, PT, R11, R0, RZ, P1, !PT ;  /* 0x000000000b057210 */ /* 0x000fe40000ffe4ff */
[----:B------:R-:W3:Y:S01]  /*147e0*/  LDL.LU.64 R10, [R1+0xa20] ;  /* 0x000a2000010a7983 */ /* 0x000ee20000300a00 */
[-C--:B-1----:R-:W-:Y:S02]  /*147f0*/  IADD3 R6, P2, PT, R22, R2.reuse, RZ ;  /* 0x0000000216067210 */ /* 0x082fe40007f5e0ff */
[----:B------:R-:W-:Y:S01]  /*14800*/  IADD3 R34, P0, PT, R36, R2, RZ ;  /* 0x0000000224227210 */ /* 0x000fe20007f1e0ff */
[----:B------:R1:W-:Y:S02]  /*14810*/  STL.64 [R1+0x288], R4 ;  /* 0x0002880401007387 */ /* 0x0003e40000100a00 */
[--C-:B------:R-:W-:Y:S02]  /*14820*/  IMAD.X R7, R23, 0x1, R0.reuse, P2 ;  /* 0x0000000117077824 */ /* 0x100fe400010e0600 */
[----:B------:R-:W3:Y:S01]  /*14830*/  LDL.LU.64 R22, [R1+0xa18] ;  /* 0x000a180001167983 */ /* 0x000ee20000300a00 */
[----:B------:R-:W-:-:S03]  /*14840*/  IMAD.X R35, R37, 0x1, R0, P0 ;  /* 0x0000000125237824 */ /* 0x000fc600000e0600 */
[----:B------:R1:W-:Y:S02]  /*14850*/  STL.64 [R1+0x298], R6 ;  /* 0x0002980601007387 */ /* 0x0003e40000100a00 */
[-C--:B-1----:R-:W-:Y:S02]  /*14860*/  IADD3 R4, P1, PT, R8, R2.reuse, RZ ;  /* 0x0000000208047210 */ /* 0x082fe40007f3e0ff */
[----:B------:R1:W-:Y:S03]  /*14870*/  STL.64 [R1+0x290], R34 ;  /* 0x0002902201007387 */ /* 0x0003e60000100a00 */
[----:B------:R-:W-:Y:S01]  /*14880*/  IMAD.X R5, R9, 0x1, R0, P1 ;  /* 0x0000000109057824 */ /* 0x000fe200008e0600 */
[----:B------:R-:W-:-:S04]  /*14890*/  IADD3 R6, P0, PT, R32, R2, RZ ;  /* 0x0000000220067210 */ /* 0x000fc80007f1e0ff */
[----:B------:R-:W-:Y:S01]  /*148a0*/  STL.64 [R1+0x2c0], R4 ;  /* 0x0002c00401007387 */ /* 0x000fe20000100a00 */
[----:B------:R-:W-:Y:S02]  /*148b0*/  IADD3 R8, P1, PT, R24, R2, RZ ;  /* 0x0000000218087210 */ /* 0x000fe40007f3e0ff */
[----:B------:R-:W-:Y:S01]  /*148c0*/  IADD3.X R7, PT, PT, R33, R0, RZ, P0, !PT ;  /* 0x0000000021077210 */ /* 0x000fe200007fe4ff */
[----:B-1----:R-:W3:Y:S02]  /*148d0*/  LDL.LU.64 R34, [R1+0xa10] ;  /* 0x000a100001227983 */ /* 0x002ee40000300a00 */
[----:B------:R-:W-:Y:S02]  /*148e0*/  IMAD.X R9, R25, 0x1, R0, P1 ;  /* 0x0000000119097824 */ /* 0x000fe400008e0600 */
[----:B------:R-:W-:Y:S04]  /*148f0*/  STL.64 [R1+0x2d0], R6 ;  /* 0x0002d00601007387 */ /* 0x000fe80000100a00 */
[----:B------:R-:W3:Y:S04]  /*14900*/  LDL.LU.64 R24, [R1+0xa08] ;  /* 0x000a080001187983 */ /* 0x000ee80000300a00 */
[----:B------:R1:W-:Y:S04]  /*14910*/  STL.64 [R1+0x2e0], R8 ;  /* 0x0002e00801007387 */ /* 0x0003e80000100a00 */
[----:B-1----:R-:W3:Y:S01]  /*14920*/  LDL.LU.64 R8, [R1+0xa00] ;  /* 0x000a000001087983 */ /* 0x002ee20000300a00 */
[----:B------:R-:W-:-:S05]  /*14930*/  IADD3 R4, P2, PT, R20, R2, RZ ;  /* 0x0000000214047210 */ /* 0x000fca0007f5e0ff */
[----:B------:R-:W-:Y:S02]  /*14940*/  IMAD.X R5, R21, 0x1, R0, P2 ;  /* 0x0000000115057824 */ /* 0x000fe400010e0600 */
[----:B------:R-:W3:Y:S04]  /*14950*/  LDL.LU.64 R20, [R1+0x9f8] ;  /* 0x0009f80001147983 */ /* 0x000ee80000300a00 */
[----:B------:R4:W-:Y:S01]  /*14960*/  STL.64 [R1+0x2f0], R4 ;  /* 0x0002f00401007387 */ /* 0x0009e20000100a00 */
[----:B--2---:R-:W-:-:S05]  /*14970*/  IADD3 R6, P0, PT, R14, R2, RZ ;  /* 0x000000020e067210 */ /* 0x004fca0007f1e0ff */
[----:B------:R-:W-:-:S05]  /*14980*/  IMAD.X R7, R15, 0x1, R0, P0 ;  /* 0x000000010f077824 */ /* 0x000fca00000e0600 */
[----:B------:R1:W-:Y:S01]  /*14990*/  STL.64 [R1+0x300], R6 ;  /* 0x0003000601007387 */ /* 0x0003e20000100a00 */
[-C--:B----4-:R-:W-:Y:S02]  /*149a0*/  IADD3 R4, P1, PT, R28, R2.reuse, RZ ;  /* 0x000000021c047210 */ /* 0x090fe40007f3e0ff */
[----:B---3--:R-:W-:Y:S02]  /*149b0*/  IADD3 R14, P0, PT, R26, R2, RZ ;  /* 0x000000021a0e7210 */ /* 0x008fe40007f1e0ff */
[----:B------:R-:W-:Y:S02]  /*149c0*/  IADD3.X R5, PT, PT, R29, R0, RZ, P1, !PT ;  /* 0x000000001d057210 */ /* 0x000fe40000ffe4ff */
[----:B------:R-:W2:Y:S01]  /*149d0*/  LDL.LU.64 R28, [R1+0x9f0] ;  /* 0x0009f000011c7983 */ /* 0x000ea20000300a00 */
[----:B-1----:R-:W-:Y:S01]  /*149e0*/  IADD3 R6, P2, PT, R16, R2, RZ ;  /* 0x0000000210067210 */ /* 0x002fe20007f5e0ff */
[--C-:B------:R-:W-:Y:S02]  /*149f0*/  IMAD.X R15, R27, 0x1, R0.reuse, P0 ;  /* 0x000000011b0f7824 */ /* 0x100fe400000e0600 */
[----:B------:R1:W-:Y:S02]  /*14a00*/  STL.64 [R1+0x310], R4 ;  /* 0x0003100401007387 */ /* 0x0003e40000100a00 */
[----:B------:R-:W-:-:S02]  /*14a10*/  IMAD.X R7, R17, 0x1, R0, P2 ;  /* 0x0000000111077824 */ /* 0x000fc400010e0600 */
[----:B------:R-:W3:Y:S04]  /*14a20*/  LDL.LU.64 R26, [R1+0x9e8] ;  /* 0x0009e800011a7983 */ /* 0x000ee80000300a00 */
[----:B------:R4:W-:Y:S01]  /*14a30*/  STL.64 [R1+0x320], R14 ;  /* 0x0003200e01007387 */ /* 0x0009e20000100a00 */
[----:B-1----:R-:W-:-:S05]  /*14a40*/  IADD3 R4, P1, PT, R12, R2, RZ ;  /* 0x000000020c047210 */ /* 0x002fca0007f3e0ff */
[----:B------:R-:W-:Y:S01]  /*14a50*/  IMAD.X R5, R13, 0x1, R0, P1 ;  /* 0x000000010d057824 */ /* 0x000fe200008e0600 */
[----:B----4-:R-:W4:Y:S04]  /*14a60*/  LDL.LU.64 R14, [R1+0x9e0] ;  /* 0x0009e000010e7983 */ /* 0x010f280000300a00 */
[----:B------:R-:W4:Y:S04]  /*14a70*/  LDL.LU.64 R16, [R1+0x9d8] ;  /* 0x0009d80001107983 */ /* 0x000f280000300a00 */
[----:B------:R1:W-:Y:S04]  /*14a80*/  STL.64 [R1+0x330], R6 ;  /* 0x0003300601007387 */ /* 0x0003e80000100a00 */
[----:B------:R1:W-:Y:S02]  /*14a90*/  STL.64 [R1+0x340], R4 ;  /* 0x0003400401007387 */ /* 0x0003e40000100a00 */
[----:B-1----:R-:W-:-:S02]  /*14aa0*/  IADD3 R6, P0, PT, R30, R2, RZ ;  /* 0x000000021e067210 */ /* 0x002fc40007f1e0ff */
[----:B------:R-:W-:Y:S02]  /*14ab0*/  IADD3 R12, P1, PT, R18, R2, RZ ;  /* 0x00000002120c7210 */ /* 0x000fe40007f3e0ff */
[----:B------:R-:W-:Y:S02]  /*14ac0*/  IADD3.X R7, PT, PT, R31, R0, RZ, P0, !PT ;  /* 0x000000001f077210 */ /* 0x000fe400007fe4ff */
[----:B------:R-:W4:Y:S01]  /*14ad0*/  LDL.LU.64 R30, [R1+0x9d0] ;  /* 0x0009d000011e7983 */ /* 0x000f220000300a00 */
[--C-:B------:R-:W-:Y:S01]  /*14ae0*/  IMAD.X R13, R19, 0x1, R0.reuse, P1 ;  /* 0x00000001130d7824 */ /* 0x100fe200008e0600 */
[----:B------:R-:W-:Y:S02]  /*14af0*/  IADD3 R4, P2, PT, R10, R2, RZ ;  /* 0x000000020a047210 */ /* 0x000fe40007f5e0ff */
[----:B------:R1:W-:Y:S04]  /*14b00*/  STL.64 [R1+0x348], R6 ;  /* 0x0003480601007387 */ /* 0x0003e80000100a00 */
[----:B------:R-:W4:Y:S01]  /*14b10*/  LDL.LU.64 R18, [R1+0x9c8] ;  /* 0x0009c80001127983 */ /* 0x000f220000300a00 */
[----:B------:R-:W-:-:S03]  /*14b20*/  IMAD.X R5, R11, 0x1, R0, P2 ;  /* 0x000000010b057824 */ /* 0x000fc600010e0600 */
[----:B------:R1:W-:Y:S02]  /*14b30*/  STL.64 [R1+0x350], R12 ;  /* 0x0003500c01007387 */ /* 0x0003e40000100a00 */
[----:B-1----:R-:W-:Y:S02]  /*14b40*/  IADD3 R6, P0, PT, R22, R2, RZ ;  /* 0x0000000216067210 */ /* 0x002fe40007f1e0ff */
[----:B------:R-:W4:Y:S04]  /*14b50*/  LDL.LU.64 R12, [R1+0x9c0] ;  /* 0x0009c000010c7983 */ /* 0x000f280000300a00 */
[----:B------:R-:W4:Y:S04]  /*14b60*/  LDL.LU.64 R10, [R1+0x9b8] ;  /* 0x0009b800010a7983 */ /* 0x000f280000300a00 */
[----:B------:R1:W-:Y:S01]  /*14b70*/  STL.64 [R1+0x390], R4 ;  /* 0x0003900401007387 */ /* 0x0003e20000100a00 */
[----:B------:R-:W-:-:S03]  /*14b80*/  IMAD.X R7, R23, 0x1, R0, P0 ;  /* 0x0000000117077824 */ /* 0x000fc600000e0600 */
[----:B------:R-:W4:Y:S01]  /*14b90*/  LDL.LU.64 R32, [R1+0x9b0] ;  /* 0x0009b00001207983 */ /* 0x000f220000300a00 */
[----:B-1----:R-:W-:-:S04]  /*14ba0*/  IADD3 R4, P1, PT, R34, R2, RZ ;  /* 0x0000000222047210 */ /* 0x002fc80007f3e0ff */
[----:B------:R-:W-:Y:S02]  /*14bb0*/  IADD3.X R5, PT, PT, R35, R0, RZ, P1, !PT ;  /* 0x0000000023057210 */ /* 0x000fe40000ffe4ff */
[----:B------:R-:W-:Y:S01]  /*14bc0*/  IADD3 R22, P0, PT, R24, R2, RZ ;  /* 0x0000000218167210 */ /* 0x000fe20007f1e0ff */
[----:B------:R1:W-:Y:S04]  /*14bd0*/  STL.64 [R1+0x398], R6 ;  /* 0x0003980601007387 */ /* 0x0003e80000100a00 */
[----:B------:R-:W-:Y:S01]  /*14be0*/  STL.64 [R1+0x3a0], R4 ;  /* 0x0003a00401007387 */ /* 0x000fe20000100a00 */
[----:B------:R-:W-:-:S03]  /*14bf0*/  IMAD.X R23, R25, 0x1, R0, P0 ;  /* 0x0000000119177824 */ /* 0x000fc600000e0600 */
[----:B------:R-:W4:Y:S04]  /*14c00*/  LDL.LU.64 R24, [R1+0x9a8] ;  /* 0x0009a80001187983 */ /* 0x000f280000300a00 */
[----:B------:R1:W-:Y:S02]  /*14c10*/  STL.64 [R1+0x3a8], R22 ;  /* 0x0003a81601007387 */ /* 0x0003e40000100a00 */
[----:B-1----:R-:W-:-:S05]  /*14c20*/  IADD3 R6, P2, PT, R8, R2, RZ ;  /* 0x0000000208067210 */ /* 0x002fca0007f5e0ff */
[----:B------:R-:W-:Y:S01]  /*14c30*/  IMAD.X R7, R9, 0x1, R0, P2 ;  /* 0x0000000109077824 */ /* 0x000fe200010e0600 */
[----:B------:R-:W4:Y:S04]  /*14c40*/  LDL.LU.64 R22, [R1+0x9a0] ;  /* 0x0009a00001167983 */ /* 0x000f280000300a00 */
[----:B------:R-:W4:Y:S01]  /*14c50*/  LDL.LU.64 R8, [R1+0x998] ;  /* 0x0009980001087983 */ /* 0x000f220000300a00 */
[----:B------:R-:W-:-:S03]  /*14c60*/  IADD3 R4, P1, PT, R20, R2, RZ ;  /* 0x0000000214047210 */ /* 0x000fc60007f3e0ff */
[----:B------:R2:W-:Y:S02]  /*14c70*/  STL.64 [R1+0x3b0], R6 ;  /* 0x0003b00601007387 */ /* 0x0005e40000100a00 */
[----:B------:R-:W-:Y:S02]  /*14c80*/  IMAD.X R5, R21, 0x1, R0, P1 ;  /* 0x0000000115057824 */ /* 0x000fe400008e0600 */
[----:B------:R-:W4:Y:S04]  /*14c90*/  LDL.LU.64 R34, [R1+0x990] ;  /* 0x0009900001227983 */ /* 0x000f280000300a00 */
[----:B------:R4:W-:Y:S01]  /*14ca0*/  STL.64 [R1+0x3b8], R4 ;  /* 0x0003b80401007387 */ /* 0x0009e20000100a00 */
[----:B--2---:R-:W-:-:S04]  /*14cb0*/  IADD3 R6, P0, PT, R28, R2, RZ ;  /* 0x000000021c067210 */ /* 0x004fc80007f1e0ff */
[----:B------:R-:W-:Y:S02]  /*14cc0*/  IADD3.X R7, PT, PT, R29, R0, RZ, P0, !PT ;  /* 0x000000001d077210 */ /* 0x000fe400007fe4ff */
[----:B---3--:R-:W-:-:S03]  /*14cd0*/  IADD3 R20, P1, PT, R26, R2, RZ ;  /* 0x000000021a147210 */ /* 0x008fc60007f3e0ff */
[----:B------:R1:W-:Y:S02]  /*14ce0*/  STL.64 [R1+0x3c0], R6 ;  /* 0x0003c00601007387 */ /* 0x0003e40000100a00 */
[----:B------:R-:W-:Y:S02]  /*14cf0*/  IMAD.X R21, R27, 0x1, R0, P1 ;  /* 0x000000011b157824 */ /* 0x000fe400008e0600 */
[----:B------:R-:W2:Y:S04]  /*14d00*/  LDL.LU.64 R28, [R1+0x988] ;  /* 0x00098800011c7983 */ /* 0x000ea80000300a00 */
[----:B------:R3:W-:Y:S01]  /*14d10*/  STL.64 [R1+0x3c8], R20 ;  /* 0x0003c81401007387 */ /* 0x0007e20000100a00 */
[-C--:B----4-:R-:W-:Y:S02]  /*14d20*/  IADD3 R4, P2, PT, R14, R2.reuse, RZ ;  /* 0x000000020e047210 */ /* 0x090fe40007f5e0ff */
[----:B-1----:R-:W-:-:S03]  /*14d30*/  IADD3 R6, P0, PT, R16, R2, RZ ;  /* 0x0000000210067210 */ /* 0x002fc60007f1e0ff */
[--C-:B------:R-:W-:Y:S01]  /*14d40*/  IMAD.X R5, R15, 0x1, R0.reuse, P2 ;  /* 0x000000010f057824 */ /* 0x100fe200010e0600 */
[----:B---3--:R-:W3:Y:S04]  /*14d50*/  LDL.LU.64 R20, [R1+0x980] ;  /* 0x0009800001147983 */ /* 0x008ee80000300a00 */
[----:B------:R-:W4:Y:S01]  /*14d60*/  LDL.LU.64 R14, [R1+0x978] ;  /* 0x00097800010e7983 */ /* 0x000f220000300a00 */
[----:B------:R-:W-:-:S03]  /*14d70*/  IMAD.X R7, R17, 0x1, R0, P0 ;  /* 0x0000000111077824 */ /* 0x000fc600000e0600 */
[----:B------:R1:W-:Y:S04]  /*14d80*/  STL.64 [R1+0x3d8], R4 ;  /* 0x0003d80401007387 */ /* 0x0003e80000100a00 */
[----:B------:R-:W4:Y:S04]  /*14d90*/  LDL.LU.64 R26, [R1+0x970] ;  /* 0x00097000011a7983 */ /* 0x000f280000300a00 */
[----:B------:R1:W-:Y:S02]  /*14da0*/  STL.64 [R1+0x3f0], R6 ;  /* 0x0003f00601007387 */ /* 0x0003e40000100a00 */
[----:B-1----:R-:W-:-:S04]  /*14db0*/  IADD3 R4, P1, PT, R30, R2, RZ ;  /* 0x000000021e047210 */ /* 0x002fc80007f3e0ff */
[----:B------:R-:W-:Y:S02]  /*14dc0*/  IADD3.X R5, PT, PT, R31, R0, RZ, P1, !PT ;  /* 0x000000001f057210 */ /* 0x000fe40000ffe4ff */
[----:B------:R-:W-:-:S03]  /*14dd0*/  IADD3 R16, P0, PT, R18, R2, RZ ;  /* 0x0000000212107210 */ /* 0x000fc60007f1e0ff */
[----:B------:R1:W-:Y:S02]  /*14de0*/  STL.64 [R1+0x400], R4 ;  /* 0x0004000401007387 */ /* 0x0003e40000100a00 */
[----:B------:R-:W-:Y:S02]  /*14df0*/  IMAD.X R17, R19, 0x1, R0, P0 ;  /* 0x0000000113117824 */ /* 0x000fe400000e0600 */
[----:B------:R-:W4:Y:S04]  /*14e00*/  LDL.LU.64 R30, [R1+0x958] ;  /* 0x00095800011e7983 */ /* 0x000f280000300a00 */
[----:B------:R1:W-:Y:S01]  /*14e10*/  STL.64 [R1+0x408], R16 ;  /* 0x0004081001007387 */ /* 0x0003e20000100a00 */
[-C--:B------:R-:W-:Y:S02]  /*14e20*/  IADD3 R6, P2, PT, R12, R2.reuse, RZ ;  /* 0x000000020c067210 */ /* 0x080fe40007f5e0ff */
[----:B-1----:R-:W-:-:S03]  /*14e30*/  IADD3 R4, P1, PT, R10, R2, RZ ;  /* 0x000000020a047210 */ /* 0x002fc60007f3e0ff */
[--C-:B------:R-:W-:Y:S01]  /*14e40*/  IMAD.X R7, R13, 0x1, R0.reuse, P2 ;  /* 0x000000010d077824 */ /* 0x100fe200010e0600 */
[----:B------:R-:W4:Y:S01]  /*14e50*/  LDL.LU.64 R16, [R1+0x950] ;  /* 0x0009500001107983 */ /* 0x000f220000300a00 */
[----:B------:R-:W-:-:S03]  /*14e60*/  IMAD.X R5, R11, 0x1, R0, P1 ;  /* 0x000000010b057824 */ /* 0x000fc600008e0600 */
[----:B------:R1:W-:Y:S04]  /*14e70*/  STL.64 [R1+0x420], R6 ;  /* 0x0004200601007387 */ /* 0x0003e80000100a00 */
[----:B------:R-:W4:Y:S04]  /*14e80*/  LDL.LU.64 R12, [R1+0x948] ;  /* 0x00094800010c7983 */ /* 0x000f280000300a00 */
[----:B------:R-:W4:Y:S01]  /*14e90*/  LDL.LU.64 R10, [R1+0x940] ;  /* 0x00094000010a7983 */ /* 0x000f220000300a00 */
[----:B-1----:R-:W-:-:S03]  /*14ea0*/  IADD3 R6, P0, PT, R32, R2, RZ ;  /* 0x0000000220067210 */ /* 0x002fc60007f1e0ff */
[----:B------:R1:W-:Y:S01]  /*14eb0*/  STL.64 [R1+0x428], R4 ;  /* 0x0004280401007387 */ /* 0x0003e20000100a00 */
[----:B------:R-:W-:Y:S02]  /*14ec0*/  IADD3.X R7, PT, PT, R33, R0, RZ, P0, !PT ;  /* 0x0000000021077210 */ /* 0x000fe400007fe4ff */
[----:B------:R-:W-:-:S03]  /*14ed0*/  IADD3 R18, P1, PT, R24, R2, RZ ;  /* 0x0000000218127210 */ /* 0x000fc60007f3e0ff */
[----:B------:R1:W-:Y:S02]  /*14ee0*/  STL.64 [R1+0x438], R6 ;  /* 0x0004380601007387 */ /* 0x0003e40000100a00 */
[----:B------:R-:W-:Y:S02]  /*14ef0*/  IMAD.X R19, R25, 0x1, R0, P1 ;  /* 0x0000000119137824 */ /* 0x000fe400008e0600 */
[----:B------:R-:W4:Y:S04]  /*14f00*/  LDL.LU.64 R32, [R1+0x938] ;  /* 0x0009380001207983 */ /* 0x000f280000300a00 */
[----:B------:R1:W-:Y:S02]  /*14f10*/  STL.64 [R1+0x448], R18 ;  /* 0x0004481201007387 */ /* 0x0003e40000100a00 */
[----:B-1----:R-:W-:-:S02]  /*14f20*/  IADD3 R4, P2, PT, R22, R2, RZ ;  /* 0x0000000216047210 */ /* 0x002fc40007f5e0ff */
[----:B------:R-:W-:-:S03]  /*14f30*/  IADD3 R6, P0, PT, R8, R2, RZ ;  /* 0x0000000208067210 */ /* 0x000fc60007f1e0ff */
        /* <DEDUP_REMOVED lines=8> */
[----:B------:R-:W-:-:S05]  /*14fc0*/  IADD3.X R5, PT, PT, R35, R0, RZ, P1, !PT ;  /* 0x0000000023057210 */ /* 0x000fca0000ffe4ff */
[----:B------:R4:W-:Y:S04]  /*14fd0*/  STL.64 [R1+0x468], R4 ;  /* 0x0004680401007387 */ /* 0x0009e80000100a00 */
[----:B------:R-:W4:Y:S01]  /*14fe0*/  LDL.LU.64 R36, [R1+0x918] ;  /* 0x0009180001247983 */ /* 0x000f220000300a00 */
[----:B--2---:R-:W-:-:S05]  /*14ff0*/  IADD3 R22, P0, PT, R28, R2, RZ ;  /* 0x000000021c167210 */ /* 0x004fca0007f1e0ff */
[----:B------:R-:W-:-:S05]  /*15000*/  IMAD.X R23, R29, 0x1, R0, P0 ;  /* 0x000000011d177824 */ /* 0x000fca00000e0600 */
[----:B------:R1:W-:Y:S01]  /*15010*/  STL.64 [R1+0x478], R22 ;  /* 0x0004781601007387 */ /* 0x0003e20000100a00 */
[-C--:B---3--:R-:W-:Y:S02]  /*15020*/  IADD3 R6, P2, PT, R20, R2.reuse, RZ ;  /* 0x0000000214067210 */ /* 0x088fe40007f5e0ff */
[----:B----4-:R-:W-:-:S03]  /*15030*/  IADD3 R4, P1, PT, R14, R2, RZ ;  /* 0x000000020e047210 */ /* 0x010fc60007f3e0ff */
[--C-:B------:R-:W-:Y:S01]  /*15040*/  IMAD.X R7, R21, 0x1, R0.reuse, P2 ;  /* 0x0000000115077824 */ /* 0x100fe200010e0600 */
[----:B-1----:R-:W2:Y:S01]  /*15050*/  LDL.LU.64 R22, [R1+0x910] ;  /* 0x0009100001167983 */ /* 0x002ea20000300a00 */
[----:B------:R-:W-:-:S03]  /*15060*/  IMAD.X R5, R15, 0x1, R0, P1 ;  /* 0x000000010f057824 */ /* 0x000fc600008e0600 */
[----:B------:R1:W-:Y:S04]  /*15070*/  STL.64 [R1+0x480], R6 ;  /* 0x0004800601007387 */ /* 0x0003e80000100a00 */
[----:B------:R-:W3:Y:S04]  /*15080*/  LDL.LU.64 R20, [R1+0x908] ;  /* 0x0009080001147983 */ /* 0x000ee80000300a00 */
[----:B------:R-:W4:Y:S01]  /*15090*/  LDL.LU.64 R14, [R1+0x900] ;  /* 0x00090000010e7983 */ /* 0x000f220000300a00 */
[----:B-1----:R-:W-:-:S03]  /*150a0*/  IADD3 R6, P0, PT, R26, R2, RZ ;  /* 0x000000021a067210 */ /* 0x002fc60007f1e0ff */
[----:B------:R1:W-:Y:S01]  /*150b0*/  STL.64 [R1+0x490], R4 ;  /* 0x0004900401007387 */ /* 0x0003e20000100a00 */
[----:B------:R-:W-:-:S03]  /*150c0*/  IADD3.X R7, PT, PT, R27, R0, RZ, P0, !PT ;  /* 0x000000001b077210 */ /* 0x000fc600007fe4ff */
[----:B------:R-:W4:Y:S04]  /*150d0*/  LDL.LU.64 R34, [R1+0x8f8] ;  /* 0x0008f80001227983 */ /* 0x000f280000300a00 */
[----:B------:R-:W4:Y:S04]  /*150e0*/  LDL.LU.64 R26, [R1+0x8f0] ;  /* 0x0008f000011a7983 */ /* 0x000f280000300a00 */
[----:B------:R1:W-:Y:S01]  /*150f0*/  STL.64 [R1+0x498], R6 ;  /* 0x0004980601007387 */ /* 0x0003e20000100a00 */
[----:B------:R-:W-:-:S05]  /*15100*/  IADD3 R28, P1, PT, R30, R2, RZ ;  /* 0x000000021e1c7210 */ /* 0x000fca0007f3e0ff */
[----:B------:R-:W-:Y:S01]  /*15110*/  IMAD.X R29, R31, 0x1, R0, P1 ;  /* 0x000000011f1d7824 */ /* 0x000fe200008e0600 */
[----:B-1----:R-:W-:-:S05]  /*15120*/  IADD3 R4, P2, PT, R16, R2, RZ ;  /* 0x0000000210047210 */ /* 0x002fca0007f5e0ff */
[----:B------:R-:W-:Y:S01]  /*15130*/  IMAD.X R5, R17, 0x1, R0, P2 ;  /* 0x0000000111057824 */ /* 0x000fe200010e0600 */
[----:B------:R-:W-:-:S04]  /*15140*/  IADD3 R6, P0, PT, R12, R2, RZ ;  /* 0x000000020c067210 */ /* 0x000fc80007f1e0ff */
[----:B------:R1:W-:Y:S01]  /*15150*/  STL.64 [R1+0x4b0], R4 ;  /* 0x0004b00401007387 */ /* 0x0003e20000100a00 */
[----:B------:R-:W-:-:S03]  /*15160*/  IMAD.X R7, R13, 0x1, R0, P0 ;  /* 0x000000010d077824 */ /* 0x000fc600000e0600 */
[----:B------:R1:W-:Y:S04]  /*15170*/  STL.64 [R1+0x4a8], R28 ;  /* 0x0004a81c01007387 */ /* 0x0003e80000100a00 */
[----:B------:R-:W4:Y:S01]  /*15180*/  LDL.LU.64 R16, [R1+0x8e8] ;  /* 0x0008e80001107983 */ /* 0x000f220000300a00 */
[----:B-1----:R-:W-:-:S03]  /*15190*/  IADD3 R4, P1, PT, R10, R2, RZ ;  /* 0x000000020a047210 */ /* 0x002fc60007f3e0ff */
[----:B------:R-:W4:Y:S01]  /*151a0*/  LDL.LU.64 R12, [R1+0x8e0] ;  /* 0x0008e000010c7983 */ /* 0x000f220000300a00 */
[----:B------:R-:W-:-:S03]  /*151b0*/  IADD3.X R5, PT, PT, R11, R0, RZ, P1, !PT ;  /* 0x000000000b057210 */ /* 0x000fc60000ffe4ff */
[----:B------:R1:W-:Y:S04]  /*151c0*/  STL.64 [R1+0x4c0], R6 ;  /* 0x0004c00601007387 */ /* 0x0003e80000100a00 */
[----:B------:R-:W4:Y:S04]  /*151d0*/  LDL.LU.64 R30, [R1+0x8d8] ;  /* 0x0008d800011e7983 */ /* 0x000f280000300a00 */
[----:B------:R-:W4:Y:S01]  /*151e0*/  LDL.LU.64 R10, [R1+0x8d0] ;  /* 0x0008d000010a7983 */ /* 0x000f220000300a00 */
[----:B------:R-:W-:-:S03]  /*151f0*/  IADD3 R28, P0, PT, R32, R2, RZ ;  /* 0x00000002201c7210 */ /* 0x000fc60007f1e0ff */
[----:B------:R1:W-:Y:S02]  /*15200*/  STL.64 [R1+0x4c8], R4 ;  /* 0x0004c80401007387 */ /* 0x0003e40000100a00 */
[----:B------:R-:W-:Y:S01]  /*15210*/  IMAD.X R29, R33, 0x1, R0, P0 ;  /* 0x00000001211d7824 */ /* 0x000fe200000e0600 */
[----:B-1----:R-:W-:-:S05]  /*15220*/  IADD3 R6, P2, PT, R18, R2, RZ ;  /* 0x0000000212067210 */ /* 0x002fca0007f5e0ff */
[----:B------:R-:W-:Y:S01]  /*15230*/  IMAD.X R7, R19, 0x1, R0, P2 ;  /* 0x0000000113077824 */ /* 0x000fe200010e0600 */
[----:B------:R-:W-:-:S04]  /*15240*/  IADD3 R4, P1, PT, R8, R2, RZ ;  /* 0x0000000208047210 */ /* 0x000fc80007f3e0ff */
[----:B------:R-:W-:Y:S01]  /*15250*/  STL.64 [R1+0x4e0], R6 ;  /* 0x0004e00601007387 */ /* 0x000fe20000100a00 */
[----:B------:R-:W-:-:S03]  /*15260*/  IMAD.X R5, R9, 0x1, R0, P1 ;  /* 0x0000000109057824 */ /* 0x000fc600008e0600 */
[----:B------:R1:W-:Y:S04]  /*15270*/  STL.64 [R1+0x4d8], R28 ;  /* 0x0004d81c01007387 */ /* 0x0003e80000100a00 */
[----:B------:R-:W4:Y:S04]  /*15280*/  LDL.LU.64 R8, [R1+0x8c8] ;  /* 0x0008c80001087983 */ /* 0x000f280000300a00 */
[----:B------:R-:W4:Y:S04]  /*15290*/  LDL.LU.64 R18, [R1+0x8c0] ;  /* 0x0008c00001127983 */ /* 0x000f280000300a00 */
[----:B------:R2:W-:Y:S04]  /*152a0*/  STL.64 [R1+0x4f0], R4 ;  /* 0x0004f00401007387 */ /* 0x0005e80000100a00 */
[----:B-1----:R-:W4:Y:S01]  /*152b0*/  LDL.LU.64 R28, [R1+0x8b8] ;  /* 0x0008b800011c7983 */ /* 0x002f220000300a00 */
[----:B------:R-:W-:-:S04]  /*152c0*/  IADD3 R6, P0, PT, R24, R2, RZ ;  /* 0x0000000218067210 */ /* 0x000fc80007f1e0ff */
[----:B------:R-:W-:Y:S02]  /*152d0*/  IADD3.X R7, PT, PT, R25, R0, RZ, P0, !PT ;  /* 0x0000000019077210 */ /* 0x000fe400007fe4ff */
[-C--:B------:R-:W-:Y:S01]  /*152e0*/  IADD3 R32, P1, PT, R36, R2.reuse, RZ ;  /* 0x0000000224207210 */ /* 0x080fe20007f3e0ff */
[----:B------:R-:W4:Y:S04]  /*152f0*/  LDL.LU.64 R24, [R1+0x8b0] ;  /* 0x0008b00001187983 */ /* 0x000f280000300a00 */
[----:B------:R3:W-:Y:S01]  /*15300*/  STL.64 [R1+0x4f8], R6 ;  /* 0x0004f80601007387 */ /* 0x0007e20000100a00 */
[----:B------:R-:W-:Y:S01]  /*15310*/  IMAD.X R33, R37, 0x1, R0, P1 ;  /* 0x0000000125217824 */ /* 0x000fe200008e0600 */
[----:B--2---:R-:W-:-:S05]  /*15320*/  IADD3 R4, P2, PT, R22, R2, RZ ;  /* 0x0000000216047210 */ /* 0x004fca0007f5e0ff */
[----:B------:R-:W-:Y:S01]  /*15330*/  IMAD.X R5, R23, 0x1, R0, P2 ;  /* 0x0000000117057824 */ /* 0x000fe200010e0600 */
[----:B---3--:R-:W-:-:S04]  /*15340*/  IADD3 R6, P0, PT, R20, R2, RZ ;  /* 0x0000000214067210 */ /* 0x008fc80007f1e0ff */
[----:B------:R4:W-:Y:S01]  /*15350*/  STL.64 [R1+0x518], R4 ;  /* 0x0005180401007387 */ /* 0x0009e20000100a00 */
[----:B------:R-:W-:-:S03]  /*15360*/  IMAD.X R7, R21, 0x1, R0, P0 ;  /* 0x0000000115077824 */ /* 0x000fc600000e0600 */
[----:B------:R1:W-:Y:S04]  /*15370*/  STL.64 [R1+0x508], R32 ;  /* 0x0005082001007387 */ /* 0x0003e80000100a00 */
[----:B------:R-:W2:Y:S01]  /*15380*/  LDL.LU.64 R22, [R1+0x8a8] ;  /* 0x0008a80001167983 */ /* 0x000ea20000300a00 */
[----:B----4-:R-:W-:-:S03]  /*15390*/  IADD3 R4, P1, PT, R14, R2, RZ ;  /* 0x000000020e047210 */ /* 0x010fc60007f3e0ff */
[----:B------:R3:W-:Y:S01]  /*153a0*/  STL.64 [R1+0x520], R6 ;  /* 0x0005200601007387 */ /* 0x0007e20000100a00 */
[----:B------:R-:W-:Y:S02]  /*153b0*/  IADD3.X R5, PT, PT, R15, R0, RZ, P1, !PT ;  /* 0x000000000f057210 */ /* 0x000fe40000ffe4ff */
[-C--:B-1----:R-:W-:Y:S01]  /*153c0*/  IADD3 R32, P0, PT, R34, R2.reuse, RZ ;  /* 0x0000000222207210 */ /* 0x082fe20007f1e0ff */
[----:B------:R-:W4:Y:S04]  /*153d0*/  LDL.LU.64 R14, [R1+0x8a0] ;  /* 0x0008a000010e7983 */ /* 0x000f280000300a00 */
[----:B------:R-:W4:Y:S01]  /*153e0*/  LDL.LU.64 R36, [R1+0x898] ;  /* 0x0008980001247983 */ /* 0x000f220000300a00 */
[----:B---3--:R-:W-:-:S03]  /*153f0*/  IADD3 R6, P2, PT, R26, R2, RZ ;  /* 0x000000021a067210 */ /* 0x008fc60007f5e0ff */
[----:B------:R-:W3:Y:S01]  /*15400*/  LDL.LU.64 R20, [R1+0x890] ;  /* 0x0008900001147983 */ /* 0x000ee20000300a00 */
[--C-:B------:R-:W-:Y:S02]  /*15410*/  IMAD.X R33, R35, 0x1, R0.reuse, P0 ;  /* 0x0000000123217824 */ /* 0x100fe400000e0600 */
[----:B------:R-:W-:Y:S01]  /*15420*/  IMAD.X R7, R27, 0x1, R0, P2 ;  /* 0x000000011b077824 */ /* 0x000fe200010e0600 */
[----:B------:R1:W-:Y:S04]  /*15430*/  STL.64 [R1+0x528], R4 ;  /* 0x0005280401007387 */ /* 0x0003e80000100a00 */
[----:B------:R1:W-:Y:S04]  /*15440*/  STL.64 [R1+0x598], R6 ;  /* 0x0005980601007387 */ /* 0x0003e80000100a00 */
[----:B------:R-:W-:Y:S01]  /*15450*/  STL.64 [R1+0x538], R32 ;  /* 0x0005382001007387 */ /* 0x000fe20000100a00 */
[----:B-1----:R-:W-:-:S05]  /*15460*/  IADD3 R4, P1, PT, R16, R2, RZ ;  /* 0x0000000210047210 */ /* 0x002fca0007f3e0ff */
[----:B------:R-:W-:Y:S01]  /*15470*/  IMAD.X R5, R17, 0x1, R0, P1 ;  /* 0x0000000111057824 */ /* 0x000fe200008e0600 */
[----:B------:R-:W-:Y:S01]  /*15480*/  IADD3 R6, P0, PT, R12, R2, RZ ;  /* 0x000000020c067210 */ /* 0x000fe20007f1e0ff */
[----:B------:R-:W3:Y:S03]  /*15490*/  LDL.LU.64 R16, [R1+0x888] ;  /* 0x0008880001107983 */ /* 0x000ee60000300a00 */
[----:B------:R-:W-:Y:S01]  /*154a0*/  IADD3.X R7, PT, PT, R13, R0, RZ, P0, !PT ;  /* 0x000000000d077210 */ /* 0x000fe200007fe4ff */
[----:B------:R1:W-:Y:S01]  /*154b0*/  STL.64 [R1+0x5b0], R4 ;  /* 0x0005b00401007387 */ /* 0x0003e20000100a00 */
[----:B------:R-:W-:-:S03]  /*154c0*/  IADD3 R26, P1, PT, R30, R2, RZ ;  /* 0x000000021e1a7210 */ /* 0x000fc60007f3e0ff */
[----:B------:R-:W3:Y:S04]  /*154d0*/  LDL.LU.64 R12, [R1+0x880] ;  /* 0x00088000010c7983 */ /* 0x000ee80000300a00 */
[----:B------:R-:W3:Y:S01]  /*154e0*/  LDL.LU.64 R38, [R1+0x878] ;  /* 0x0008780001267983 */ /* 0x000ee20000300a00 */
[----:B-1----:R-:W-:-:S03]  /*154f0*/  IADD3 R4, P2, PT, R10, R2, RZ ;  /* 0x000000020a047210 */ /* 0x002fc60007f5e0ff */
[----:B------:R-:W3:Y:S04]  /*15500*/  LDL.LU.64 R34, [R1+0x870] ;  /* 0x0008700001227983 */ /* 0x000ee80000300a00 */
[----:B------:R1:W-:Y:S01]  /*15510*/  STL.64 [R1+0x5c0], R6 ;  /* 0x0005c00601007387 */ /* 0x0003e20000100a00 */
[--C-:B------:R-:W-:Y:S02]  /*15520*/  IMAD.X R5, R11, 0x1, R0.reuse, P2 ;  /* 0x000000010b057824 */ /* 0x100fe400010e0600 */
[----:B------:R-:W-:-:S03]  /*15530*/  IMAD.X R27, R31, 0x1, R0, P1 ;  /* 0x000000011f1b7824 */ /* 0x000fc600008e0600 */
[----:B------:R1:W-:Y:S04]  /*15540*/  STL.64 [R1+0x5e8], R4 ;  /* 0x0005e80401007387 */ /* 0x0003e80000100a00 */
[----:B------:R1:W-:Y:S04]  /*15550*/  STL.64 [R1+0x5d0], R26 ;  /* 0x0005d01a01007387 */ /* 0x0003e80000100a00 */
[----:B------:R-:W3:Y:S01]  /*15560*/  LDL.LU.64 R10, [R1+0x868] ;  /* 0x00086800010a7983 */ /* 0x000ee20000300a00 */
[----:B-1----:R-:W-:-:S05]  /*15570*/  IADD3 R6, P0, PT, R8, R2, RZ ;  /* 0x0000000208067210 */ /* 0x002fca0007f1e0ff */
[----:B------:R-:W-:Y:S01]  /*15580*/  IMAD.X R7, R9, 0x1, R0, P0 ;  /* 0x0000000109077824 */ /* 0x000fe200000e0600 */
[----:B------:R-:W-:-:S04]  /*15590*/  IADD3 R4, P1, PT, R18, R2, RZ ;  /* 0x0000000212047210 */ /* 0x000fc80007f3e0ff */
[----:B------:R-:W-:Y:S01]  /*155a0*/  STL.64 [R1+0x5f8], R6 ;  /* 0x0005f80601007387 */ /* 0x000fe20000100a00 */
[----:B------:R-:W-:-:S03]  /*155b0*/  IADD3 R8, P0, PT, R28, R2, RZ ;  /* 0x000000021c087210 */ /* 0x000fc60007f1e0ff */
[----:B------:R-:W3:Y:S01]  /*155c0*/  LDL.LU.64 R30, [R1+0x860] ;  /* 0x00086000011e7983 */ /* 0x000ee20000300a00 */
[----:B------:R-:W-:Y:S01]  /*155d0*/  IADD3.X R5, PT, PT, R19, R0, RZ, P1, !PT ;  /* 0x0000000013057210 */ /* 0x000fe20000ffe4ff */
[----:B------:R-:W-:Y:S02]  /*155e0*/  IMAD.X R9, R29, 0x1, R0, P0 ;  /* 0x000000011d097824 */ /* 0x000fe400000e0600 */
[----:B------:R-:W3:Y:S04]  /*155f0*/  LDL.LU.64 R26, [R1+0x858] ;  /* 0x00085800011a7983 */ /* 0x000ee80000300a00 */
[----:B------:R-:W3:Y:S04]  /*15600*/  LDL.LU.64 R18, [R1+0x850] ;  /* 0x0008500001127983 */ /* 0x000ee80000300a00 */
[----:B------:R-:W-:Y:S04]  /*15610*/  STL.64 [R1+0x608], R4 ;  /* 0x0006080401007387 */ /* 0x000fe80000100a00 */
[----:B------:R1:W-:Y:S04]  /*15620*/  STL.64 [R1+0x620], R8 ;  /* 0x0006200801007387 */ /* 0x0003e80000100a00 */
[----:B-1----:R-:W3:Y:S01]  /*15630*/  LDL.LU.64 R8, [R1+0x848] ;  /* 0x0008480001087983 */ /* 0x002ee20000300a00 */
[----:B------:R-:W-:-:S05]  /*15640*/  IADD3 R6, P2, PT, R24, R2, RZ ;  /* 0x0000000218067210 */ /* 0x000fca0007f5e0ff */
[----:B------:R-:W-:-:S05]  /*15650*/  IMAD.X R7, R25, 0x1, R0, P2 ;  /* 0x0000000119077824 */ /* 0x000fca00010e0600 */
[----:B------:R4:W-:Y:S01]  /*15660*/  STL.64 [R1+0x630], R6 ;  /* 0x0006300601007387 */ /* 0x0009e20000100a00 */
[----:B--2---:R-:W-:-:S05]  /*15670*/  IADD3 R4, P1, PT, R22, R2, RZ ;  /* 0x0000000216047210 */ /* 0x004fca0007f3e0ff */
[----:B------:R-:W-:Y:S01]  /*15680*/  IMAD.X R5, R23, 0x1, R0, P1 ;  /* 0x0000000117057824 */ /* 0x000fe200008e0600 */
[----:B----4-:R-:W-:-:S04]  /*15690*/  IADD3 R6, P0, PT, R14, R2, RZ ;  /* 0x000000020e067210 */ /* 0x010fc80007f1e0ff */
[----:B------:R3:W-:Y:S01]  /*156a0*/  STL.64 [R1+0x640], R4 ;  /* 0x0006400401007387 */ /* 0x0007e20000100a00 */
[----:B------:R-:W-:-:S03]  /*156b0*/  IADD3.X R7, PT, PT, R15, R0, RZ, P0, !PT ;  /* 0x000000000f077210 */ /* 0x000fc600007fe4ff */
[----:B------:R-:W2:Y:S01]  /*156c0*/  LDL.LU.64 R32, [R1+0x840] ;  /* 0x0008400001207983 */ /* 0x000ea20000300a00 */
[----:B------:R-:W-:-:S03]  /*156d0*/  IADD3 R24, P1, PT, R36, R2, RZ ;  /* 0x0000000224187210 */ /* 0x000fc60007f3e0ff */
[----:B------:R-:W4:Y:S01]  /*156e0*/  LDL.LU.64 R28, [R1+0x838] ;  /* 0x00083800011c7983 */ /* 0x000f220000300a00 */
[----:B---3--:R-:W-:-:S03]  /*156f0*/  IADD3 R4, P2, PT, R20, R2, RZ ;  /* 0x0000000214047210 */ /* 0x008fc60007f5e0ff */
        /* <DEDUP_REMOVED lines=8> */
[----:B------:R-:W-:Y:S01]  /*15780*/  IMAD.X R7, R17, 0x1, R0, P0 ;  /* 0x0000000111077824 */ /* 0x000fe200000e0600 */
[----:B------:R-:W-:-:S04]  /*15790*/  IADD3 R4, P1, PT, R12, R2, RZ ;  /* 0x000000020c047210 */ /* 0x000fc80007f3e0ff */
[----:B------:R1:W-:Y:S01]  /*157a0*/  STL.64 [R1+0x690], R6 ;  /* 0x0006900601007387 */ /* 0x0003e20000100a00 */
[----:B------:R-:W-:Y:S02]  /*157b0*/  IADD3.X R5, PT, PT, R13, R0, RZ, P1, !PT ;  /* 0x000000000d057210 */ /* 0x000fe40000ffe4ff */
[-C--:B------:R-:W-:Y:S01]  /*157c0*/  IADD3 R36, P0, PT, R38, R2.reuse, RZ ;  /* 0x0000000226247210 */ /* 0x080fe20007f1e0ff */
[----:B------:R-:W3:Y:S04]  /*157d0*/  LDL.LU.64 R24, [R1+0x380] ;  /* 0x0003800001187983 */ /* 0x000ee80000300a00 */
[----:B------:R-:W3:Y:S01]  /*157e0*/  LDL.LU.64 R20, [R1+0x378] ;  /* 0x0003780001147983 */ /* 0x000ee20000300a00 */
[----:B-1----:R-:W-:-:S03]  /*157f0*/  IADD3 R6, P2, PT, R34, R2, RZ ;  /* 0x0000000222067210 */ /* 0x002fc60007f5e0ff */
[----:B------:R-:W3:Y:S02]  /*15800*/  LDL.LU.64 R16, [R1+0x370] ;  /* 0x0003700001107983 */ /* 0x000ee40000300a00 */
[--C-:B------:R-:W-:Y:S02]  /*15810*/  IMAD.X R7, R35, 0x1, R0.reuse, P2 ;  /* 0x0000000123077824 */ /* 0x100fe400010e0600 */
[----:B------:R1:W-:Y:S01]  /*15820*/  STL.64 [R1+0x6a0], R4 ;  /* 0x0006a00401007387 */ /* 0x0003e20000100a00 */
[----:B------:R-:W-:-:S03]  /*15830*/  IMAD.X R37, R39, 0x1, R0, P0 ;  /* 0x0000000127257824 */ /* 0x000fc600000e0600 */
[----:B------:R-:W3:Y:S04]  /*15840*/  LDL.LU.64 R12, [R1+0x368] ;  /* 0x00036800010c7983 */ /* 0x000ee80000300a00 */
[----:B------:R1:W-:Y:S02]  /*15850*/  STL.64 [R1+0x6c8], R6 ;  /* 0x0006c80601007387 */ /* 0x0003e40000100a00 */
[----:B-1----:R-:W-:Y:S02]  /*15860*/  IADD3 R4, P1, PT, R10, R2, RZ ;  /* 0x000000020a047210 */ /* 0x002fe40007f3e0ff */
[----:B------:R-:W-:Y:S03]  /*15870*/  STL.64 [R1+0x6b0], R36 ;  /* 0x0006b02401007387 */ /* 0x000fe60000100a00 */
[----:B------:R-:W-:-:S05]  /*15880*/  IMAD.X R5, R11, 0x1, R0, P1 ;  /* 0x000000010b057824 */ /* 0x000fca00008e0600 */
[----:B------:R1:W-:Y:S01]  /*15890*/  STL.64 [R1+0x6d8], R4 ;  /* 0x0006d80401007387 */ /* 0x0003e20000100a00 */
[-C--:B------:R-:W-:Y:S02]  /*158a0*/  IADD3 R6, P0, PT, R30, R2.reuse, RZ ;  /* 0x000000021e067210 */ /* 0x080fe40007f1e0ff */
[----:B------:R-:W-:Y:S02]  /*158b0*/  IADD3 R10, P1, PT, R26, R2, RZ ;  /* 0x000000021a0a7210 */ /* 0x000fe40007f3e0ff */
[----:B------:R-:W-:Y:S02]  /*158c0*/  IADD3.X R7, PT, PT, R31, R0, RZ, P0, !PT ;  /* 0x000000001f077210 */ /* 0x000fe400007fe4ff */
[----:B-1----:R-:W-:Y:S01]  /*158d0*/  IADD3 R4, P2, PT, R18, R2, RZ ;  /* 0x0000000212047210 */ /* 0x002fe20007f5e0ff */
[--C-:B------:R-:W-:Y:S02]  /*158e0*/  IMAD.X R11, R27, 0x1, R0.reuse, P1 ;  /* 0x000000011b0b7824 */ /* 0x100fe400008e0600 */
[----:B------:R-:W-:Y:S02]  /*158f0*/  STL.64 [R1+0x6e8], R6 ;  /* 0x0006e80601007387 */ /* 0x000fe40000100a00 */
[----:B------:R-:W-:-:S02]  /*15900*/  IMAD.X R5, R19, 0x1, R0, P2 ;  /* 0x0000000113057824 */ /* 0x000fc400010e0600 */
[----:B------:R1:W-:Y:S04]  /*15910*/  STL.64 [R1+0x700], R10 ;  /* 0x0007000a01007387 */ /* 0x0003e80000100a00 */
[----:B-1----:R-:W3:Y:S01]  /*15920*/  LDL.LU.64 R10, [R1+0x388] ;  /* 0x00038800010a7983 */ /* 0x002ee20000300a00 */
[----:B------:R-:W-:-:S05]  /*15930*/  IADD3 R6, P0, PT, R8, R2, RZ ;  /* 0x0000000208067210 */ /* 0x000fca0007f1e0ff */
[----:B------:R-:W-:Y:S01]  /*15940*/  IMAD.X R7, R9, 0x1, R0, P0 ;  /* 0x0000000109077824 */ /* 0x000fe200000e0600 */
[----:B------:R1:W-:Y:S04]  /*15950*/  STL.64 [R1+0x710], R4 ;  /* 0x0007100401007387 */ /* 0x0003e80000100a00 */
[----:B------:R1:W-:Y:S02]  /*15960*/  STL.64 [R1+0x720], R6 ;  /* 0x0007200601007387 */ /* 0x0003e40000100a00 */
[----:B-1----:R-:W1:Y:S02]  /*15970*/  LDC R4, c[0x0][0x3a0] ;  /* 0x0000e800ff047b82 */ /* 0x002e640000000800 */
[----:B------:R-:W3:Y:S06]  /*15980*/  LDL.LU.64 R6, [R1+0x360] ;  /* 0x0003600001067983 */ /* 0x000eec0000300a00 */
[----:B------:R-:W1:Y:S02]  /*15990*/  LDC R5, c[0x0][0x3a0] ;  /* 0x0000e800ff057b82 */ /* 0x000e640000000800 */
[----:B-1----:R-:W-:Y:S01]  /*159a0*/  VIADD R4, R4, 0xfffffefe ;  /* 0xfffffefe04047836 */ /* 0x002fe20000000000 */
[----:B------:R-:W-:Y:S01]  /*159b0*/  IADD3 R5, PT, PT, R5, -0x101, RZ ;  /* 0xfffffeff05057810 */ /* 0x000fe20007ffe0ff */
[----:B------:R-:W-:Y:S01]  /*159c0*/  VIADD R225, R225, 0x7f ;  /* 0x0000007fe1e17836 */ /* 0x000fe20000000000 */
[----:B--2---:R-:W-:-:S02]  /*159d0*/  IADD3 R30, P0, PT, R32, R2, RZ ;  /* 0x00000002201e7210 */ /* 0x004fc40007f1e0ff */
[----:B----4-:R-:W-:Y:S02]  /*159e0*/  IADD3 R26, P1, PT, R28, R2, RZ ;  /* 0x000000021c1a7210 */ /* 0x010fe40007f3e0ff */
[----:B------:R-:W-:Y:S02]  /*159f0*/  IADD3.X R31, PT, PT, R33, R0, RZ, P0, !PT ;  /* 0x00000000211f7210 */ /* 0x000fe400007fe4ff */
[-C--:B---3--:R-:W-:Y:S01]  /*15a00*/  IADD3 R18, P2, PT, R22, R2.reuse, RZ ;  /* 0x0000000216127210 */ /* 0x088fe20007f5e0ff */
[--C-:B------:R-:W-:Y:S02]  /*15a10*/  IMAD.X R27, R29, 0x1, R0.reuse, P1 ;  /* 0x000000011d1b7824 */ /* 0x100fe400008e0600 */
[----:B------:R-:W-:Y:S02]  /*15a20*/  STL.64 [R1+0x738], R30 ;  /* 0x0007381e01007387 */ /* 0x000fe40000100a00 */
[--C-:B------:R-:W-:Y:S01]  /*15a30*/  IMAD.X R19, R23, 0x1, R0.reuse, P2 ;  /* 0x0000000117137824 */ /* 0x100fe200010e0600 */
[-C--:B------:R-:W-:Y:S01]  /*15a40*/  IADD3 R8, P4, PT, R14, R2.reuse, RZ ;  /* 0x000000020e087210 */ /* 0x080fe20007f9e0ff */
[----:B------:R-:W-:Y:S04]  /*15a50*/  STL.64 [R1+0x748], R26 ;  /* 0x0007481a01007387 */ /* 0x000fe80000100a00 */
[----:B------:R-:W-:Y:S01]  /*15a60*/  IMAD.X R9, R15, 0x1, R0, P4 ;  /* 0x000000010f097824 */ /* 0x000fe200020e0600 */
[----:B------:R1:W-:Y:S04]  /*15a70*/  STL.64 [R1+0x758], R18 ;  /* 0x0007581201007387 */ /* 0x0003e80000100a00 */
[----:B------:R2:W-:Y:S01]  /*15a80*/  STL.64 [R1+0x770], R8 ;  /* 0x0007700801007387 */ /* 0x0005e20000100a00 */
[----:B------:R-:W-:-:S02]  /*15a90*/  IADD3 R22, P0, PT, R24, R2, RZ ;  /* 0x0000000218167210 */ /* 0x000fc40007f1e0ff */
[-C--:B-1----:R-:W-:Y:S02]  /*15aa0*/  IADD3 R18, P1, PT, R20, R2.reuse, RZ ;  /* 0x0000000214127210 */ /* 0x082fe40007f3e0ff */
[----:B------:R-:W-:-:S03]  /*15ab0*/  IADD3 R14, P2, PT, R16, R2, RZ ;  /* 0x00000002100e7210 */ /* 0x000fc60007f5e0ff */
[--C-:B------:R-:W-:Y:S01]  /*15ac0*/  IMAD.X R19, R21, 0x1, R0.reuse, P1 ;  /* 0x0000000115137824 */ /* 0x100fe200008e0600 */
[----:B------:R-:W-:Y:S01]  /*15ad0*/  IADD3.X R23, PT, PT, R25, R0, RZ, P0, !PT ;  /* 0x0000000019177210 */ /* 0x000fe200007fe4ff */
[----:B------:R-:W-:Y:S01]  /*15ae0*/  IMAD.X R15, R17, 0x1, R0, P2 ;  /* 0x00000001110f7824 */ /* 0x000fe200010e0600 */
[----:B--2---:R-:W-:-:S03]  /*15af0*/  IADD3 R8, P4, PT, R12, R2, RZ ;  /* 0x000000020c087210 */ /* 0x004fc60007f9e0ff */
[----:B------:R-:W-:Y:S02]  /*15b00*/  STL.64 [R1+0x780], R22 ;  /* 0x0007801601007387 */ /* 0x000fe40000100a00 */
[----:B------:R-:W-:Y:S02]  /*15b10*/  IMAD.X R9, R13, 0x1, R0, P4 ;  /* 0x000000010d097824 */ /* 0x000fe400020e0600 */
[----:B------:R-:W-:Y:S04]  /*15b20*/  STL.64 [R1+0x790], R18 ;  /* 0x0007901201007387 */ /* 0x000fe80000100a00 */
[----:B------:R-:W-:Y:S04]  /*15b30*/  STL.64 [R1+0x7a0], R14 ;  /* 0x0007a00e01007387 */ /* 0x000fe80000100a00 */
[----:B------:R1:W-:Y:S01]  /*15b40*/  STL.64 [R1+0x7b0], R8 ;  /* 0x0007b00801007387 */ /* 0x0003e20000100a00 */
[----:B------:R-:W-:-:S02]  /*15b50*/  ISETP.GE.U32.AND P1, PT, R4, 0x7ffffe7f, PT ;  /* 0x7ffffe7f0400780c */ /* 0x000fc40003f26070 */
[----:B------:R-:W-:Y:S02]  /*15b60*/  ISETP.GE.U32.AND P2, PT, R5, 0x7ffffe80, PT ;  /* 0x7ffffe800500780c */ /* 0x000fe40003f46070 */
[----:B------:R-:W-:Y:S02]  /*15b70*/  ISETP.NE.U32.AND P0, PT, RZ, UR18, PT ;  /* 0x00000012ff007c0c */ /* 0x000fe4000bf05070 */
[----:B-1----:R-:W-:-:S05]  /*15b80*/  IADD3 R8, P5, PT, R10, R80, RZ ;  /* 0x000000500a087210 */ /* 0x002fca0007fbe0ff */
[----:B------:R-:W-:Y:S01]  /*15b90*/  IMAD.X R9, R11, 0x1, R3, P5 ;  /* 0x000000010b097824 */ /* 0x000fe200028e0603 */
[----:B------:R-:W-:-:S04]  /*15ba0*/  IADD3 R4, P5, PT, R6, R80, RZ ;  /* 0x0000005006047210 */ /* 0x000fc80007fbe0ff */
[----:B------:R-:W-:-:S05]  /*15bb0*/  IADD3.X R5, PT, PT, R7, R3, RZ, P5, !PT ;  /* 0x0000000307057210 */ /* 0x000fca0002ffe4ff */
[----:B------:R1:W-:Y:S04]  /*15bc0*/  STL.64 [R1+0x970], R4 ;  /* 0x0009700401007387 */ /* 0x0003e80000100a00 */
[----:B------:R1:W-:Y:S01]  /*15bd0*/  STL.64 [R1+0x858], R8 ;  /* 0x0008580801007387 */ /* 0x0003e20000100a00 */
[----:B------:R-:W-:Y:S01]  /*15be0*/  ISETP.LT.OR P4, PT, R225, 0x80, P0 ;  /* 0x00000080e100780c */ /* 0x000fe20000781670 */
[----:B------:R-:W-:-:S12]  /*15bf0*/  @!P6 BRA `(.L_x_7) ;  /* 0x00000008000ce947 */ /* 0x000fd80003800000 */
[----:B------:R-:W2:Y:S01]  /*15c00*/  LDL.LU R26, [R1] ;  /* 0x00000000011a7983 */ /* 0x000ea20000300800 */
[----:B-1----:R-:W-:Y:S01]  /*15c10*/  IMAD.MOV.U32 R4, RZ, RZ, R104 ;  /* 0x000000ffff047224 */ /* 0x002fe200078e0068 */
[----:B------:R-:W-:Y:S01]  /*15c20*/  MOV R7, R98 ;  /* 0x0000006200077202 */ /* 0x000fe20000000f00 */
[----:B------:R-:W-:Y:S01]  /*15c30*/  IMAD.MOV.U32 R5, RZ, RZ, R106 ;  /* 0x000000ffff057224 */ /* 0x000fe200078e006a */
[----:B------:R-:W2:Y:S01]  /*15c40*/  LDL.LU R27, [R1+0x8] ;  /* 0x00000800011b7983 */ /* 0x000ea20000300800 */
[----:B------:R-:W-:Y:S01]  /*15c50*/  IMAD.MOV.U32 R6, RZ, RZ, R96 ;  /* 0x000000ffff067224 */ /* 0x000fe200078e0060 */
        /* <DEDUP_REMOVED lines=15> */
[----:B------:R-:W-:-:S02]  /*15d50*/  IMAD.MOV.U32 R17, RZ, RZ, R86 ;  /* 0x000000ffff117224 */ /* 0x000fc400078e0056 */
[----:B------:R-:W-:Y:S01]  /*15d60*/  IMAD.MOV.U32 R18, RZ, RZ, R236 ;  /* 0x000000ffff127224 */ /* 0x000fe200078e00ec */
[----:B------:R-:W2:Y:S01]  /*15d70*/  LDL.LU R34, [R1+0x40] ;  /* 0x0000400001227983 */ /* 0x000ea20000300800 */
[----:B------:R-:W-:Y:S02]  /*15d80*/  IMAD.MOV.U32 R20, RZ, RZ, R112 ;  /* 0x000000ffff147224 */ /* 0x000fe400078e0070 */
[----:B------:R-:W-:Y:S01]  /*15d90*/  IMAD.MOV.U32 R21, RZ, RZ, R114 ;  /* 0x000000ffff157224 */ /* 0x000fe200078e0072 */
[----:B------:R-:W2:Y:S01]  /*15da0*/  LDL.LU R35, [R1+0x48] ;  /* 0x0000480001237983 */ /* 0x000ea20000300800 */
[----:B------:R-:W-:Y:S02]  /*15db0*/  IMAD.MOV.U32 R22, RZ, RZ, R244 ;  /* 0x000000ffff167224 */ /* 0x000fe400078e00f4 */
[----:B------:R-:W-:Y:S01]  /*15dc0*/  IMAD.MOV.U32 R24, RZ, RZ, R240 ;  /* 0x000000ffff187224 */ /* 0x000fe200078e00f0 */
[----:B------:R-:W2:Y:S01]  /*15dd0*/  LDL.LU R36, [R1+0x30] ;  /* 0x0000300001247983 */ /* 0x000ea20000300800 */
[----:B------:R-:W-:-:S03]  /*15de0*/  IMAD.MOV.U32 R25, RZ, RZ, R242 ;  /* 0x000000ffff197224 */ /* 0x000fc600078e00f2 */
[----:B------:R-:W2:Y:S04]  /*15df0*/  LDL.LU R37, [R1+0x38] ;  /* 0x0000380001257983 */ /* 0x000ea80000300800 */
        /* <DEDUP_REMOVED lines=29> */
[----:B------:R-:W2:Y:S01]  /*15fd0*/  LDL.LU R67, [R1+0x138] ;  /* 0x0001380001437983 */ /* 0x000ea20000300800 */
[----:B------:R-:W-:Y:S01]  /*15fe0*/  IMAD.MOV.U32 R28, RZ, RZ, R248 ;  /* 0x000000ffff1c7224 */ /* 0x000fe200078e00f8 */
[----:B------:R-:W-:-:S04]  /*15ff0*/  MOV R29, R250 ;  /* 0x000000fa001d7202 */ /* 0x000fc80000000f00 */
[----:B--2---:R2:W-:Y:S01]  /*16000*/  STTM.x64 tmem[UR11+0xc0], R4 ;  /* 0x0000c004000079ed */ /* 0x0045e2000834000b */
[----:B------:R-:W-:Y:S05]  /*16010*/  @!P6 BRA `(.L_x_7) ;  /* 0x000000040004e947 */ /* 0x000fea0003800000 */
[----:B--2---:R-:W2:Y:S01]  /*16020*/  LDL.LU R26, [R1+0x4] ;  /* 0x00000400011a7983 */ /* 0x004ea20000300800 */
        /* <DEDUP_REMOVED lines=63> */
[----:B--2---:R3:W-:Y:S03]  /*16420*/  STTM.x64 tmem[UR11+0x140], R4 ;  /* 0x00014004000079ed */ /* 0x0047e6000834000b */
.L_x_7:
[----:B------:R-:W4:Y:S01]  /*16430*/  FENCE.VIEW.ASYNC.T ;  /* 0x00000000000073c6 */ /* 0x000f220000000200 */
[----:B------:R-:W-:Y:S01]  /*16440*/  UIADD3 UR12, UPT, UPT, UR10, 0x80, URZ ;  /* 0x000000800a0c7890 */ /* 0x000fe2000fffe0ff */
[----:B--23--:R-:W-:Y:S01]  /*16450*/  VIADD R6, R220, 0xfffffefd ;  /* 0xfffffefddc067836 */ /* 0x00cfe20000000000 */
[----:B----4-:R-:W-:Y:S06]  /*16460*/  BAR.SYNC.DEFER_BLOCKING 0x0 ;  /* 0x0000000000007b1d */ /* 0x010fec0000010000 */
[----:B------:R-:W-:Y:S05]  /*16470*/  @P4 BRA `(.L_x_8) ;  /* 0x00000008005c4947 */ /* 0x000fea0003800000 */
[----:B------:R-:W-:Y:S01]  /*16480*/  UIADD3 UR5, UPT, UPT, UR7, 0x40000, URZ ;  /* 0x0004000007057890 */ /* 0x000fe2000fffe0ff */
[----:B-1----:R-:W-:Y:S01]  /*16490*/  MOV.SPILL R5, UR17 ;  /* 0x0000001100057c02 */ /* 0x002fe20009000f00 */
[----:B------:R-:W-:Y:S01]  /*164a0*/  UMOV UR4, URZ ;  /* 0x000000ff00047c82 */ /* 0x000fe20008000000 */
[----:B------:R-:W-:Y:S01]  /*164b0*/  UIADD3 UR69, UPT, UPT, UR10, 0x88, URZ ;  /* 0x000000880a457890 */ /* 0x000fe2000fffe0ff */
[----:B------:R-:W-:Y:S01]  /*164c0*/  MOV.SPILL R4, UR16 ;  /* 0x0000001000047c02 */ /* 0x000fe20009000f00 */
[----:B------:R-:W-:Y:S02]  /*164d0*/  USHF.R.U32.HI UR5, URZ, 0x4, UR5 ;  /* 0x00000004ff057899 */ /* 0x000fe40008011605 */
[----:B------:R-:W-:Y:S02]  /*164e0*/  UIADD3 UR35, UPT, UPT, UR10, 0x90, URZ ;  /* 0x000000900a237890 */ /* 0x000fe4000fffe0ff */
[----:B------:R-:W-:Y:S02]  /*164f0*/  USGXT.U32 UR52, UR5, 0xe ;  /* 0x0000000e0534789a */ /* 0x000fe40008000000 */
[----:B------:R-:W-:-:S02]  /*16500*/  UIADD3 UR34, UPT, UPT, UR10, 0x98, URZ ;  /* 0x000000980a227890 */ /* 0x000fc4000fffe0ff */
[----:B------:R-:W-:Y:S01]  /*16510*/  UIADD3 UR56, UP1, UPT, UR52, 0x2, URZ ;  /* 0x0000000234387890 */ /* 0x000fe2000ff3e0ff */
[----:B------:R-:W-:Y:S01]  /*16520*/  UMOV UR26, 0x0 ;  /* 0x00000000001a7882 */ /* 0x000fe20000000000 */
[----:B------:R-:W-:Y:S02]  /*16530*/  UMOV UR27, 0x8100910 ;  /* 0x08100910001b7882 */ /* 0x000fe40000000000 */
[----:B------:R-:W-:Y:S02]  /*16540*/  UIADD3.X UR57, UPT, UPT, UR4, 0x40004040, URZ, UP1, !UPT ;  /* 0x4000404004397890 */ /* 0x000fe40008ffe4ff */
[----:B------:R-:W-:Y:S02]  /*16550*/  UIADD3 UR68, UPT, UPT, UR10, 0xa0, URZ ;  /* 0x000000a00a447890 */ /* 0x000fe4000fffe0ff */
[----:B------:R-:W-:Y:S02]  /*16560*/  UIADD3.64 UR58, UPT, UPT, UR56, 0x2, URZ ;  /* 0x00000002383a7897 */ /* 0x000fe4000fffe0ff */
[----:B------:R-:W-:Y:S01]  /*16570*/  UIADD3.64 UR64, UPT, UPT, UR56, 0x4, URZ ;  /* 0x0000000438407897 */ /* 0x000fe2000fffe0ff */
[----:B------:R-:W-:Y:S01]  /*16580*/  UMOV UR53, 0x40004040 ;  /* 0x4000404000357882 */ /* 0x000fe20000000000 */
[----:B------:R-:W-:Y:S01]  /*16590*/  UIADD3.64 UR62, UPT, UPT, UR56, 0x1fe, URZ ;  /* 0x000001fe383e7897 */ /* 0x000fe2000fffe0ff */
[----:B------:R1:W-:Y:S01]  /*165a0*/  UTCHMMA tmem[UR12], gdesc[UR52], tmem[UR10], tmem[UR26], idesc[UR27], !UPT ;  /* 0x00ff1a340c0079ea */ /* 0x0003e2000f80000a */
[----:B------:R-:W-:Y:S01]  /*165b0*/  UMOV UR28, 0x0 ;  /* 0x00000000001c7882 */ /* 0x000fe20000000000 */
[----:B------:R-:W-:Y:S01]  /*165c0*/  UMOV UR29, 0x8100910 ;  /* 0x08100910001d7882 */ /* 0x000fe20000000000 */
[----:B------:R-:W-:-:S02]  /*165d0*/  UIADD3 UR67, UPT, UPT, UR10, 0xa8, URZ ;  /* 0x000000a80a437890 */ /* 0x000fc4000fffe0ff */
[----:B------:R2:W-:Y:S01]  /*165e0*/  UTCHMMA tmem[UR69], gdesc[UR56], tmem[UR10], tmem[UR28], idesc[UR29], UPT ;  /* 0x00ff1c38450079ea */ /* 0x0005e2000b80000a */
[----:B------:R-:W-:Y:S02]  /*165f0*/  UIADD3.64 UR4, UPT, UPT, UR56, 0x200, URZ ;  /* 0x0000020038047897 */ /* 0x000fe4000fffe0ff */
[----:B------:R-:W-:Y:S02]  /*16600*/  UIADD3 UR66, UPT, UPT, UR10, 0xb0, URZ ;  /* 0x000000b00a427890 */ /* 0x000fe4000fffe0ff */
[----:B------:R-:W-:Y:S02]  /*16610*/  UIADD3.64 UR24, UPT, UPT, UR56, 0x202, URZ ;  /* 0x0000020238187897 */ /* 0x000fe4000fffe0ff */
[----:B------:R-:W-:Y:S02]  /*16620*/  UIADD3 UR49, UPT, UPT, UR10, 0xb8, URZ ;  /* 0x000000b80a317890 */ /* 0x000fe4000fffe0ff */
[----:B-1----:R-:W-:Y:S02]  /*16630*/  UIADD3.64 UR26, UPT, UPT, UR56, 0x204, URZ ;  /* 0x00000204381a7897 */ /* 0x002fe4000fffe0ff */
[----:B------:R-:W-:-:S02]  /*16640*/  UIADD3 UR6, UPT, UPT, UR10, 0xc0, URZ ;  /* 0x000000c00a067890 */ /* 0x000fc4000fffe0ff */
[----:B--2---:R-:W-:Y:S01]  /*16650*/  UIADD3.64 UR28, UPT, UPT, UR56, 0x3fe, URZ ;  /* 0x000003fe381c7897 */ /* 0x004fe2000fffe0ff */
[----:B------:R-:W-:Y:S01]  /*16660*/  UMOV UR30, 0x0 ;  /* 0x00000000001e7882 */ /* 0x000fe20000000000 */
[----:B------:R-:W-:Y:S01]  /*16670*/  UMOV UR31, 0x8100910 ;  /* 0x08100910001f7882 */ /* 0x000fe20000000000 */
[----:B------:R-:W-:Y:S01]  /*16680*/  UMOV UR32, 0x0 ;  /* 0x0000000000207882 */ /* 0x000fe20000000000 */
[----:B------:R-:W-:Y:S01]  /*16690*/  UMOV UR33, 0x8100910 ;  /* 0x0810091000217882 */ /* 0x000fe20000000000 */
[----:B------:R-:W-:Y:S01]  /*166a0*/  UMOV UR50, 0x0 ;  /* 0x0000000000327882 */ /* 0x000fe20000000000 */
[----:B------:R-:W-:Y:S01]  /*166b0*/  UMOV UR51, 0x8100910 ;  /* 0x0810091000337882 */ /* 0x000fe20000000000 */
[----:B------:R1:W-:Y:S01]  /*166c0*/  UTCHMMA tmem[UR35], gdesc[UR58], tmem[UR10], tmem[UR30], idesc[UR31], UPT ;  /* 0x00ff1e3a230079ea */ /* 0x0003e2000b80000a */
[----:B------:R-:W-:Y:S01]  /*166d0*/  UMOV UR36, 0x0 ;  /* 0x0000000000247882 */ /* 0x000fe20000000000 */
[----:B------:R-:W-:Y:S01]  /*166e0*/  UMOV UR37, 0x8100910 ;  /* 0x0810091000257882 */ /* 0x000fe20000000000 */
[----:B------:R-:W-:-:S02]  /*166f0*/  UIADD3 UR9, UPT, UPT, UR10, 0xc8, URZ ;  /* 0x000000c80a097890 */ /* 0x000fc4000fffe0ff */
[----:B------:R2:W-:Y:S01]  /*16700*/  UTCHMMA tmem[UR34], gdesc[UR64], tmem[UR10], tmem[UR32], idesc[UR33], UPT ;  /* 0x00ff2040220079ea */ /* 0x0005e2000b80000a */
[----:B------:R-:W-:Y:S01]  /*16710*/  UMOV UR38, 0x0 ;  /* 0x0000000000267882 */ /* 0x000fe20000000000 */
[----:B------:R-:W-:Y:S01]  /*16720*/  UMOV UR39, 0x8100910 ;  /* 0x0810091000277882 */ /* 0x000fe20000000000 */
[----:B------:R-:W-:Y:S02]  /*16730*/  UIADD3 UR13, UPT, UPT, UR10, 0xd0, URZ ;  /* 0x000000d00a0d7890 */ /* 0x000fe4000fffe0ff */
[----:B------:R-:W-:Y:S01]  /*16740*/  UTCHMMA tmem[UR68], gdesc[UR62], tmem[UR10], tmem[UR50], idesc[UR51], UPT ;  /* 0x00ff323e440079ea */ /* 0x000fe2000b80000a */
[----:B------:R-:W-:Y:S01]  /*16750*/  UMOV UR40, 0x0 ;  /* 0x0000000000287882 */ /* 0x000fe20000000000 */
[----:B-1----:R-:W-:Y:S01]  /*16760*/  UIADD3.64 UR30, UPT, UPT, UR56, 0x400, URZ ;  /* 0x00000400381e7897 */ /* 0x002fe2000fffe0ff */
[----:B------:R1:W-:Y:S01]  /*16770*/  UTCHMMA tmem[UR67], gdesc[UR4], tmem[UR10], tmem[UR36], idesc[UR37], UPT ;  /* 0x00ff2404430079ea */ /* 0x0003e2000b80000a */
[----:B------:R-:W-:Y:S01]  /*16780*/  UMOV UR41, 0x8100910 ;  /* 0x0810091000297882 */ /* 0x000fe20000000000 */
[----:B------:R-:W-:-:S02]  /*16790*/  UIADD3 UR48, UPT, UPT, UR10, 0xd8, URZ ;  /* 0x000000d80a307890 */ /* 0x000fc4000fffe0ff */
[----:B------:R3:W-:Y:S01]  /*167a0*/  UTCHMMA tmem[UR66], gdesc[UR24], tmem[UR10], tmem[UR38], idesc[UR39], UPT ;  /* 0x00ff2618420079ea */ /* 0x0007e2000b80000a */
[----:B--2---:R-:W-:Y:S01]  /*167b0*/  UIADD3.64 UR32, UPT, UPT, UR56, 0x402, URZ ;  /* 0x0000040238207897 */ /* 0x004fe2000fffe0ff */
[----:B------:R2:W-:Y:S01]  /*167c0*/  UTCHMMA tmem[UR49], gdesc[UR26], tmem[UR10], tmem[UR40], idesc[UR41], UPT ;  /* 0x00ff281a310079ea */ /* 0x0005e2000b80000a */
[----:B------:R-:W-:Y:S01]  /*167d0*/  UIADD3.64 UR34, UPT, UPT, UR56, 0x404, URZ ;  /* 0x0000040438227897 */ /* 0x000fe2000fffe0ff */
[----:B------:R-:W-:Y:S01]  /*167e0*/  UMOV UR42, 0x0 ;  /* 0x00000000002a7882 */ /* 0x000fe20000000000 */
[----:B------:R-:W-:Y:S01]  /*167f0*/  UMOV UR43, 0x8100910 ;  /* 0x08100910002b7882 */ /* 0x000fe20000000000 */
[----:B------:R-:W-:Y:S02]  /*16800*/  UIADD3 UR23, UPT, UPT, UR10, 0xe0, URZ ;  /* 0x000000e00a177890 */ /* 0x000fe4000fffe0ff */
[----:B------:R4:W-:Y:S01]  /*16810*/  UTCHMMA tmem[UR6], gdesc[UR28], tmem[UR10], tmem[UR42], idesc[UR43], UPT ;  /* 0x00ff2a1c060079ea */ /* 0x0009e2000b80000a */
[----:B-1----:R-:W-:Y:S02]  /*16820*/  UIADD3.64 UR36, UPT, UPT, UR56, 0x5fe, URZ ;  /* 0x000005fe38247897 */ /* 0x002fe4000fffe0ff */
[----:B------:R-:W-:-:S02]  /*16830*/  UIADD3 UR20, UPT, UPT, UR10, 0xe8, URZ ;  /* 0x000000e80a147890 */ /* 0x000fc4000fffe0ff */
[----:B---3--:R-:W-:Y:S02]  /*16840*/  UIADD3.64 UR38, UPT, UPT, UR56, 0x600, URZ ;  /* 0x0000060038267897 */ /* 0x008fe4000fffe0ff */
[----:B------:R-:W-:Y:S02]  /*16850*/  UIADD3 UR21, UPT, UPT, UR10, 0xf0, URZ ;  /* 0x000000f00a157890 */ /* 0x000fe4000fffe0ff */
[----:B--2---:R-:W-:Y:S02]  /*16860*/  UIADD3.64 UR40, UPT, UPT, UR56, 0x602, URZ ;  /* 0x0000060238287897 */ /* 0x004fe4000fffe0ff */
[----:B------:R-:W-:Y:S02]  /*16870*/  UIADD3 UR22, UPT, UPT, UR10, 0xf8, URZ ;  /* 0x000000f80a167890 */ /* 0x000fe4000fffe0ff */
[----:B----4-:R-:W-:Y:S01]  /*16880*/  UIADD3.64 UR42, UPT, UPT, UR56, 0x604, URZ ;  /* 0x00000604382a7897 */ /* 0x010fe2000fffe0ff */
[----:B------:R-:W-:Y:S01]  /*16890*/  UMOV UR46, 0x0 ;  /* 0x00000000002e7882 */ /* 0x000fe20000000000 */
[----:B------:R-:W-:Y:S01]  /*168a0*/  UMOV UR47, 0x8100910 ;  /* 0x08100910002f7882 */ /* 0x000fe20000000000 */
[----:B------:R-:W-:-:S02]  /*168b0*/  UIADD3 UR54, UPT, UPT, UR10, 0x40, URZ ;  /* 0x000000400a367890 */ /* 0x000fc4000fffe0ff */
[----:B------:R1:W-:Y:S01]  /*168c0*/  UTCHMMA tmem[UR9], gdesc[UR30], tmem[UR10], tmem[UR46], idesc[UR47], UPT ;  /* 0x00ff2e1e090079ea */ /* 0x0003e2000b80000a */
[----:B------:R-:W-:Y:S01]  /*168d0*/  UIADD3 UR55, UPT, UPT, UR10, 0x100, URZ ;  /* 0x000001000a377890 */ /* 0x000fe2000fffe0ff */
[----:B------:R-:W-:Y:S01]  /*168e0*/  UMOV UR44, 0x0 ;  /* 0x00000000002c7882 */ /* 0x000fe20000000000 */
[----:B------:R-:W-:Y:S01]  /*168f0*/  UMOV UR45, 0x8100910 ;  /* 0x08100910002d7882 */ /* 0x000fe20000000000 */
[----:B------:R-:W-:Y:S02]  /*16900*/  UIADD3 UR73, UPT, UPT, UR10, 0x40, URZ ;  /* 0x000000400a497890 */ /* 0x000fe4000fffe0ff */
[----:B------:R2:W-:Y:S01]  /*16910*/  UTCHMMA tmem[UR13], gdesc[UR32], tmem[UR10], tmem[UR44], idesc[UR45], UPT ;  /* 0x00ff2c200d0079ea */ /* 0x0005e2000b80000a */
[----:B------:R-:W-:Y:S01]  /*16920*/  UIADD3 UR74, UPT, UPT, UR10, 0x108, URZ ;  /* 0x000001080a4a7890 */ /* 0x000fe2000fffe0ff */
[----:B------:R-:W-:Y:S01]  /*16930*/  UMOV UR14, 0x0 ;  /* 0x00000000000e7882 */ /* 0x000fe20000000000 */
[----:B------:R-:W-:Y:S01]  /*16940*/  UMOV UR15, 0x8100910 ;  /* 0x08100910000f7882 */ /* 0x000fe20000000000 */
[----:B------:R-:W-:-:S02]  /*16950*/  UIADD3 UR60, UPT, UPT, UR10, 0x40, URZ ;  /* 0x000000400a3c7890 */ /* 0x000fc4000fffe0ff */
[----:B------:R3:W-:Y:S01]  /*16960*/  UTCHMMA tmem[UR48], gdesc[UR34], tmem[UR10], tmem[UR14], idesc[UR15], UPT ;  /* 0x00ff0e22300079ea */ /* 0x0007e2000b80000a */
[----:B------:R-:W-:Y:S01]  /*16970*/  UIADD3 UR61, UPT, UPT, UR10, 0x110, URZ ;  /* 0x000001100a3d7890 */ /* 0x000fe2000fffe0ff */
[----:B------:R-:W-:Y:S01]  /*16980*/  UMOV UR18, 0x0 ;  /* 0x0000000000127882 */ /* 0x000fe20000000000 */
[----:B------:R-:W-:Y:S01]  /*16990*/  UMOV UR19, 0x8100910 ;  /* 0x0810091000137882 */ /* 0x000fe20000000000 */
[----:B------:R-:W-:Y:S01]  /*169a0*/  UMOV UR76, 0x0 ;  /* 0x00000000004c7882 */ /* 0x000fe20000000000 */
[----:B------:R-:W-:Y:S01]  /*169b0*/  UMOV UR77, 0x8100910 ;  /* 0x08100910004d7882 */ /* 0x000fe20000000000 */
[----:B------:R-:W-:Y:S02]  /*169c0*/  UIADD3 UR71, UPT, UPT, UR10, 0x40, URZ ;  /* 0x000000400a477890 */ /* 0x000fe4000fffe0ff */
[----:B------:R4:W-:Y:S01]  /*169d0*/  UTCHMMA tmem[UR23], gdesc[UR36], tmem[UR10], tmem[UR18], idesc[UR19], UPT ;  /* 0x00ff1224170079ea */ /* 0x0009e2000b80000a */
[----:B------:R-:W-:Y:S02]  /*169e0*/  UIADD3 UR72, UPT, UPT, UR10, 0x118, URZ ;  /* 0x000001180a487890 */ /* 0x000fe4000fffe0ff */
[----:B------:R1:W-:Y:S01]  /*169f0*/  UTCHMMA tmem[UR20], gdesc[UR38], tmem[UR10], tmem[UR76], idesc[UR77], UPT ;  /* 0x00ff4c26140079ea */ /* 0x0003e2000b80000a */
[----:B------:R-:W-:-:S02]  /*16a00*/  UIADD3 UR69, UPT, UPT, UR10, 0x40, URZ ;  /* 0x000000400a457890 */ /* 0x000fc4000fffe0ff */
[----:B------:R-:W-:Y:S01]  /*16a10*/  UTCHMMA tmem[UR21], gdesc[UR40], tmem[UR10], tmem[UR46], idesc[UR47], UPT ;  /* 0x00ff2e28150079ea */ /* 0x000fe2000b80000a */
[----:B------:R-:W-:Y:S02]  /*16a20*/  UIADD3 UR70, UPT, UPT, UR10, 0x120, URZ ;  /* 0x000001200a467890 */ /* 0x000fe4000fffe0ff */
[----:B------:R-:W-:Y:S01]  /*16a30*/  UTCHMMA tmem[UR22], gdesc[UR42], tmem[UR10], tmem[UR50], idesc[UR51], UPT ;  /* 0x00ff322a160079ea */ /* 0x000fe2000b80000a */
[----:B------:R-:W-:Y:S01]  /*16a40*/  UIADD3 UR67, UPT, UPT, UR10, 0x40, URZ ;  /* 0x000000400a437890 */ /* 0x000fe2000fffe0ff */
[----:B------:R-:W-:Y:S01]  /*16a50*/  UTCHMMA tmem[UR55], gdesc[UR52], tmem[UR54], tmem[UR50], idesc[UR51], !UPT ;  /* 0x00ff3234370079ea */ /* 0x000fe2000f800036 */
[----:B------:R-:W-:Y:S01]  /*16a60*/  UIADD3 UR68, UPT, UPT, UR10, 0x128, URZ ;  /* 0x000001280a447890 */ /* 0x000fe2000fffe0ff */
[----:B------:R4:W-:Y:S01]  /*16a70*/  UTCHMMA tmem[UR74], gdesc[UR56], tmem[UR73], tmem[UR50], idesc[UR51], UPT ;  /* 0x00ff32384a0079ea */ /* 0x0009e2000b800049 */
[----:B------:R-:W-:Y:S01]  /*16a80*/  UIADD3 UR6, UPT, UPT, UR10, 0x40, URZ ;  /* 0x000000400a067890 */ /* 0x000fe2000fffe0ff */
[----:B------:R4:W-:Y:S01]  /*16a90*/  UTCHMMA tmem[UR61], gdesc[UR58], tmem[UR60], tmem[UR76], idesc[UR77], UPT ;  /* 0x00ff4c3a3d0079ea */ /* 0x0009e2000b80003c */
[----:B-1----:R-:W-:-:S02]  /*16aa0*/  UIADD3 UR9, UPT, UPT, UR10, 0x130, URZ ;  /* 0x000001300a097890 */ /* 0x002fc4000fffe0ff */
[----:B--2---:R-:W-:Y:S02]  /*16ab0*/  UIADD3 UR13, UPT, UPT, UR10, 0x40, URZ ;  /* 0x000000400a0d7890 */ /* 0x004fe4000fffe0ff */
[----:B---3--:R-:W-:Y:S02]  /*16ac0*/  UIADD3 UR14, UPT, UPT, UR10, 0x138, URZ ;  /* 0x000001380a0e7890 */ /* 0x008fe4000fffe0ff */
[----:B------:R-:W-:Y:S02]  /*16ad0*/  UIADD3 UR15, UPT, UPT, UR10, 0x40, URZ ;  /* 0x000000400a0f7890 */ /* 0x000fe4000fffe0ff */
[----:B----4-:R-:W-:Y:S02]  /*16ae0*/  UIADD3 UR18, UPT, UPT, UR10, 0x140, URZ ;  /* 0x000001400a127890 */ /* 0x010fe4000fffe0ff */
[----:B------:R-:W-:Y:S02]  /*16af0*/  UIADD3 UR19, UPT, UPT, UR10, 0x40, URZ ;  /* 0x000000400a137890 */ /* 0x000fe4000fffe0ff */
[----:B------:R-:W-:Y:S01]  /*16b00*/  UIADD3 UR20, UPT, UPT, UR10, 0x148, URZ ;  /* 0x000001480a147890 */ /* 0x000fe2000fffe0ff */
[----:B------:R-:W-:Y:S01]  /*16b10*/  UMOV UR56, 0x0 ;  /* 0x0000000000387882 */ /* 0x000fe20000000000 */
[----:B------:R-:W-:Y:S01]  /*16b20*/  UMOV UR57, 0x8100910 ;  /* 0x0810091000397882 */ /* 0x000fe20000000000 */
[----:B------:R-:W-:Y:S01]  /*16b30*/  UIADD3 UR21, UPT, UPT, UR10, 0x40, URZ ;  /* 0x000000400a157890 */ /* 0x000fe2000fffe0ff */
[----:B------:R-:W-:Y:S01]  /*16b40*/  UTCHMMA tmem[UR72], gdesc[UR64], tmem[UR71], tmem[UR56], idesc[UR57], UPT ;  /* 0x00ff3840480079ea */ /* 0x000fe2000b800047 */
[----:B------:R-:W-:Y:S01]  /*16b50*/  UIADD3 UR22, UPT, UPT, UR10, 0x150, URZ ;  /* 0x000001500a167890 */ /* 0x000fe2000fffe0ff */
[----:B------:R-:W-:Y:S01]  /*16b60*/  UMOV UR58, 0x0 ;  /* 0x00000000003a7882 */ /* 0x000fe20000000000 */
[----:B------:R-:W-:Y:S01]  /*16b70*/  UMOV UR59, 0x8100910 ;  /* 0x08100910003b7882 */ /* 0x000fe20000000000 */
[----:B------:R-:W-:Y:S01]  /*16b80*/  UIADD3 UR23, UPT, UPT, UR10, 0x40, URZ ;  /* 0x000000400a177890 */ /* 0x000fe2000fffe0ff */
[----:B------:R1:W-:Y:S01]  /*16b90*/  UTCHMMA tmem[UR70], gdesc[UR62], tmem[UR69], tmem[UR58], idesc[UR59], UPT ;  /* 0x00ff3a3e460079ea */ /* 0x0003e2000b800045 */
[----:B------:R-:W-:Y:S01]  /*16ba0*/  UIADD3 UR66, UPT, UPT, UR10, 0x158, URZ ;  /* 0x000001580a427890 */ /* 0x000fe2000fffe0ff */
[----:B------:R-:W-:Y:S01]  /*16bb0*/  UMOV UR16, 0x0 ;  /* 0x0000000000107882 */ /* 0x000fe20000000000 */
[----:B------:R-:W-:Y:S01]  /*16bc0*/  UMOV UR17, 0x8100910 ;  /* 0x0810091000117882 */ /* 0x000fe20000000000 */
[----:B------:R-:W-:Y:S01]  /*16bd0*/  UIADD3 UR76, UPT, UPT, UR10, 0x40, URZ ;  /* 0x000000400a4c7890 */ /* 0x000fe2000fffe0ff */
[----:B------:R2:W-:Y:S01]  /*16be0*/  UTCHMMA tmem[UR68], gdesc[UR4], tmem[UR67], tmem[UR16], idesc[UR17], UPT ;  /* 0x00ff1004440079ea */ /* 0x0005e2000b800043 */
[----:B------:R-:W-:-:S02]  /*16bf0*/  UIADD3 UR75, UPT, UPT, UR10, 0x160, URZ ;  /* 0x000001600a4b7890 */ /* 0x000fc4000fffe0ff */
[----:B------:R-:W-:Y:S01]  /*16c00*/  UIADD3 UR74, UPT, UPT, UR10, 0x168, URZ ;  /* 0x000001680a4a7890 */ /* 0x000fe2000fffe0ff */
[----:B-1----:R-:W-:Y:S01]  /*16c10*/  UMOV UR70, 0x0 ;  /* 0x0000000000467882 */ /* 0x002fe20000000000 */
[----:B------:R-:W-:Y:S01]  /*16c20*/  UMOV UR71, 0x8100910 ;  /* 0x0810091000477882 */ /* 0x000fe20000000000 */
[----:B------:R-:W-:Y:S01]  /*16c30*/  UIADD3 UR77, UPT, UPT, UR10, 0x40, URZ ;  /* 0x000000400a4d7890 */ /* 0x000fe2000fffe0ff */
[----:B------:R3:W-:Y:S01]  /*16c40*/  UTCHMMA tmem[UR9], gdesc[UR24], tmem[UR6], tmem[UR70], idesc[UR71], UPT ;  /* 0x00ff4618090079ea */ /* 0x0007e2000b800006 */
[----:B------:R-:W-:Y:S01]  /*16c50*/  UIADD3 UR64, UPT, UPT, UR10, 0x170, URZ ;  /* 0x000001700a407890 */ /* 0x000fe2000fffe0ff */
[----:B------:R3:W-:Y:S01]  /*16c60*/  UTCHMMA tmem[UR14], gdesc[UR26], tmem[UR13], tmem[UR44], idesc[UR45], UPT ;  /* 0x00ff2c1a0e0079ea */ /* 0x0007e2000b80000d */
[----:B------:R-:W-:Y:S01]  /*16c70*/  UIADD3 UR62, UPT, UPT, UR10, 0x40, URZ ;  /* 0x000000400a3e7890 */ /* 0x000fe2000fffe0ff */
[----:B------:R3:W-:Y:S01]  /*16c80*/  UTCHMMA tmem[UR18], gdesc[UR28], tmem[UR15], tmem[UR46], idesc[UR47], UPT ;  /* 0x00ff2e1c120079ea */ /* 0x0007e2000b80000f */
[----:B------:R-:W-:Y:S01]  /*16c90*/  UIADD3 UR63, UPT, UPT, UR10, 0x178, URZ ;  /* 0x000001780a3f7890 */ /* 0x000fe2000fffe0ff */
[----:B--2---:R-:W-:Y:S01]  /*16ca0*/  R2UR.FILL UR17, R5 ;  /* 0x00000000051172ca */ /* 0x004fe200004e0000 */
[----:B------:R-:W-:Y:S01]  /*16cb0*/  UMOV UR48, 0x0 ;  /* 0x0000000000307882 */ /* 0x000fe20000000000 */
[----:B------:R-:W-:Y:S01]  /*16cc0*/  UMOV UR49, 0x8100910 ;  /* 0x0810091000317882 */ /* 0x000fe20000000000 */
[----:B------:R-:W-:Y:S01]  /*16cd0*/  UMOV UR52, 0x0 ;  /* 0x0000000000347882 */ /* 0x000fe20000000000 */
[----:B------:R-:W-:Y:S01]  /*16ce0*/  UMOV UR53, 0x8100910 ;  /* 0x0810091000357882 */ /* 0x000fe20000000000 */
[----:B------:R3:W-:Y:S01]  /*16cf0*/  UTCHMMA tmem[UR20], gdesc[UR30], tmem[UR19], tmem[UR48], idesc[UR49], UPT ;  /* 0x00ff301e140079ea */ /* 0x0007e2000b800013 */
[----:B------:R-:W-:Y:S01]  /*16d00*/  UMOV UR54, 0x0 ;  /* 0x0000000000367882 */ /* 0x000fe20000000000 */
[----:B------:R-:W-:Y:S01]  /*16d10*/  UMOV UR55, 0x8100910 ;  /* 0x0810091000377882 */ /* 0x000fe20000000000 */
[----:B------:R3:W-:Y:S01]  /*16d20*/  UTCHMMA tmem[UR22], gdesc[UR32], tmem[UR21], tmem[UR50], idesc[UR51], UPT ;  /* 0x00ff3220160079ea */ /* 0x0007e2000b800015 */
[----:B------:R3:W-:Y:S01]  /*16d30*/  UTCHMMA tmem[UR66], gdesc[UR34], tmem[UR23], tmem[UR52], idesc[UR53], UPT ;  /* 0x00ff3422420079ea */ /* 0x0007e2000b800017 */
[----:B------:R-:W-:Y:S01]  /*16d40*/  UMOV UR4, UR8 ;  /* 0x0000000800047c82 */ /* 0x000fe20008000000 */
[----:B------:R-:W-:Y:S01]  /*16d50*/  UMOV UR5, URZ ;  /* 0x000000ff00057c82 */ /* 0x000fe20008000000 */
[----:B------:R3:W-:Y:S01]  /*16d60*/  UTCHMMA tmem[UR75], gdesc[UR36], tmem[UR76], tmem[UR54], idesc[UR55], UPT ;  /* 0x00ff36244b0079ea */ /* 0x0007e2000b80004c */
[----:B------:R-:W-:Y:S01]  /*16d70*/  UMOV UR60, 0x0 ;  /* 0x00000000003c7882 */ /* 0x000fe20000000000 */
[----:B------:R-:W-:Y:S01]  /*16d80*/  UMOV UR61, 0x8100910 ;  /* 0x08100910003d7882 */ /* 0x000fe20000000000 */
[----:B------:R3:W-:Y:S01]  /*16d90*/  UTCHMMA tmem[UR74], gdesc[UR38], tmem[UR73], tmem[UR56], idesc[UR57], UPT ;  /* 0x00ff38264a0079ea */ /* 0x0007e2000b800049 */
[----:B------:R-:W-:Y:S01]  /*16da0*/  UMOV UR65, UR4 ;  /* 0x0000000400417c82 */ /* 0x000fe20008000000 */
[----:B------:R3:W-:Y:S01]  /*16db0*/  UTCHMMA tmem[UR64], gdesc[UR40], tmem[UR77], tmem[UR58], idesc[UR59], UPT ;  /* 0x00ff3a28400079ea */ /* 0x0007e2000b80004d */
[----:B------:R3:W-:Y:S01]  /*16dc0*/  UTCHMMA tmem[UR63], gdesc[UR42], tmem[UR62], tmem[UR60], idesc[UR61], UPT ;  /* 0x00ff3c2a3f0079ea */ /* 0x0007e2000b80003e */
[----:B------:R3:W-:Y:S01]  /*16dd0*/  UTCBAR [UR65], URZ ;  /* 0x000000ff410073e9 */ /* 0x0007e200080000ff */
[----:B------:R-:W-:-:S15]  /*16de0*/  R2UR.FILL UR16, R4 ;  /* 0x00000000041072ca */ /* 0x000fde00004e0000 */
.L_x_8:
[----:B------:R-:W2:Y:S01]  /*16df0*/  LDL.64 R30, [R1+0x158] ;  /* 0x00015800011e7983 */ /* 0x000ea20000100a00 */
[----:B------:R-:W4:Y:S03]  /*16e00*/  LDC R7, c[0x0][0x3a0] ;  /* 0x0000e800ff077b82 */ /* 0x000f260000000800 */
[----:B---3--:R-:W3:Y:S04]  /*16e10*/  LDL.64 R22, [R1+0x160] ;  /* 0x0001600001167983 */ /* 0x008ee80000100a00 */
[----:B------:R-:W2:Y:S04]  /*16e20*/  LDL.64 R14, [R1+0x168] ;  /* 0x00016800010e7983 */ /* 0x000ea80000100a00 */
[----:B------:R-:W2:Y:S04]  /*16e30*/  LDL.64 R32, [R1+0x170] ;  /* 0x0001700001207983 */ /* 0x000ea80000100a00 */
[----:B------:R-:W2:Y:S04]  /*16e40*/  LDL.64 R20, [R1+0x178] ;  /* 0x0001780001147983 */ /* 0x000ea80000100a00 */
[----:B------:R-:W2:Y:S01]  /*16e50*/  LDL.64 R18, [R1+0x180] ;  /* 0x0001800001127983 */ /* 0x000ea20000100a00 */
[----:B------:R-:W-:Y:S01]  /*16e60*/  BAR.SYNC.DEFER_BLOCKING 0x0 ;  /* 0x0000000000007b1d */ /* 0x000fe20000010000 */
[----:B-1----:R-:W-:Y:S01]  /*16e70*/  VIADD R4, R221, 0xfffffefc ;  /* 0xfffffefcdd047836 */ /* 0x002fe20000000000 */
[----:B------:R-:W-:-:S06]  /*16e80*/  ISETP.GE.U32.AND P4, PT, R6, 0x7ffffe7e, PT ;  /* 0x7ffffe7e0600780c */ /* 0x000fcc0003f86070 */
[----:B------:R-:W1:Y:S01]  /*16e90*/  LDC R6, c[0x0][0x3a0] ;  /* 0x0000e800ff067b82 */ /* 0x000e620000000800 */
[----:B------:R-:W-:Y:S01]  /*16ea0*/  IADD3 R5, PT, PT, R223, -0x106, RZ ;  /* 0xfffffefadf057810 */ /* 0x000fe20007ffe0ff */
[----:B------:R-:W2:Y:S04]  /*16eb0*/  LDL.64 R28, [R1+0x188] ;  /* 0x00018800011c7983 */ /* 0x000ea80000100a00 */
[----:B------:R-:W2:Y:S02]  /*16ec0*/  LDL.64 R26, [R1+0x190] ;  /* 0x00019000011a7983 */ /* 0x000ea40000100a00 */
[----:B------:R-:W1:Y:S02]  /*16ed0*/  LDC R10, c[0x0][0x3a0] ;  /* 0x0000e800ff0a7b82 */ /* 0x000e640000000800 */
[----:B------:R-:W2:Y:S04]  /*16ee0*/  LDL.64 R16, [R1+0x198] ;  /* 0x0001980001107983 */ /* 0x000ea80000100a00 */
[----:B------:R-:W2:Y:S02]  /*16ef0*/  LDL.64 R24, [R1+0x1a0] ;  /* 0x0001a00001187983 */ /* 0x000ea40000100a00 */
[----:B------:R-:W1:Y:S02]  /*16f00*/  LDC R9, c[0x0][0x3a0] ;  /* 0x0000e800ff097b82 */ /* 0x000e640000000800 */
[----:B------:R-:W-:Y:S01]  /*16f10*/  @!PT LDS RZ, [RZ] ;  /* 0x00000000fffff984 */ /* 0x000fe20000000800 */
[----:B------:R-:W-:Y:S01]  /*16f20*/  @!PT LDS RZ, [RZ] ;  /* 0x00000000fffff984 */ /* 0x000fe20000000800 */
[----:B------:R-:W-:Y:S01]  /*16f30*/  @!PT LDS RZ, [RZ] ;  /* 0x00000000fffff984 */ /* 0x000fe20000000800 */
[----:B------:R1:W-:Y:S04]  /*16f40*/  LDGSTS.E [R82], desc[UR16][R68.64], !P2 ;  /* 0x0000000044527fae */ /* 0x0003e8000d1a1010 */
[----:B------:R1:W-:Y:S01]  /*16f50*/  LDGSTS.E [R82+0x200], desc[UR16][R70.64], !P2 ;  /* 0x0020000046527fae */ /* 0x0003e2000d1a1010 */
[----:B------:R-:W-:Y:S01]  /*16f60*/  ISETP.GE.U32.AND P2, PT, R4, 0x7ffffe7d, PT ;  /* 0x7ffffe7d0400780c */ /* 0x000fe20003f46070 */
[----:B------:R-:W-:Y:S01]  /*16f70*/  VIADD R4, R222, 0xfffffefb ;  /* 0xfffffefbde047836 */ /* 0x000fe20000000000 */
[----:B------:R-:W1:Y:S01]  /*16f80*/  LDC R8, c[0x0][0x3a0] ;  /* 0x0000e800ff087b82 */ /* 0x000e620000000800 */
[----:B------:R1:W-:Y:S04]  /*16f90*/  LDGSTS.E [R82+0x400], desc[UR16][R72.64], !P1 ;  /* 0x0040000048527fae */ /* 0x0003e8000c9a1010 */
[----:B------:R1:W-:Y:S01]  /*16fa0*/  LDGSTS.E [R82+0x600], desc[UR16][R134.64], !P1 ;  /* 0x0060000086527fae */ /* 0x0003e2000c9a1010 */
[----:B------:R-:W-:Y:S01]  /*16fb0*/  ISETP.GE.U32.AND P1, PT, R4, 0x7ffffe7c, PT ;  /* 0x7ffffe7c0400780c */ /* 0x000fe20003f26070 */
[----:B------:R-:W-:Y:S01]  /*16fc0*/  VIADD R4, R224, 0xfffffef9 ;  /* 0xfffffef9e0047836 */ /* 0x000fe20000000000 */
[----:B------:R-:W1:Y:S01]  /*16fd0*/  LDC R12, c[0x0][0x3a0] ;  /* 0x0000e800ff0c7b82 */ /* 0x000e620000000800 */
[----:B------:R1:W-:Y:S04]  /*16fe0*/  LDGSTS.E [R82+0x800], desc[UR16][R74.64], !P4 ;  /* 0x008000004a527fae */ /* 0x0003e8000e1a1010 */
[----:B------:R1:W-:Y:S01]  /*16ff0*/  LDGSTS.E [R82+0xa00], desc[UR16][R136.64], !P4 ;  /* 0x00a0000088527fae */ /* 0x0003e2000e1a1010 */
[----:B------:R-:W-:-:S02]  /*17000*/  ISETP.GE.U32.AND P4, PT, R5, 0x7ffffe7b, PT ;  /* 0x7ffffe7b0500780c */ /* 0x000fc40003f86070 */
[----:B------:R-:W1:Y:S01]  /*17010*/  LDC R5, c[0x0][0x3a0] ;  /* 0x0000e800ff057b82 */ /* 0x000e620000000800 */
[----:B------:R1:W-:Y:S04]  /*17020*/  LDGSTS.E [R82+0xc00], desc[UR16][R76.64], !P2 ;  /* 0x00c000004c527fae */ /* 0x0003e8000d1a1010 */
[----:B------:R1:W-:Y:S01]  /*17030*/  LDGSTS.E [R82+0xe00], desc[UR16][R138.64], !P2 ;  /* 0x00e000008a527fae */ /* 0x0003e2000d1a1010 */
[----:B------:R-:W-:Y:S01]  /*17040*/  ISETP.GE.U32.AND P2, PT, R4, 0x7ffffe7a, PT ;  /* 0x7ffffe7a0400780c */ /* 0x000fe20003f46070 */
[----:B----4-:R-:W-:Y:S01]  /*17050*/  VIADD R4, R7, 0xfffffef8 ;  /* 0xfffffef807047836 */ /* 0x010fe20000000000 */
[----:B------:R-:W4:Y:S01]  /*17060*/  LDC R11, c[0x0][0x3a0] ;  /* 0x0000e800ff0b7b82 */ /* 0x000f220000000800 */
[----:B------:R1:W-:Y:S04]  /*17070*/  LDGSTS.E [R82+0x1000], desc[UR16][R78.64], !P1 ;  /* 0x010000004e527fae */ /* 0x0003e8000c9a1010 */
[----:B------:R1:W-:Y:S01]  /*17080*/  LDGSTS.E [R82+0x1200], desc[UR16][R140.64], !P1 ;  /* 0x012000008c527fae */ /* 0x0003e2000c9a1010 */
[----:B------:R-:W-:Y:S01]  /*17090*/  ISETP.GE.U32.AND P1, PT, R4, 0x7ffffe79, PT ;  /* 0x7ffffe790400780c */ /* 0x000fe20003f26070 */
[----:B-1----:R-:W-:Y:S01]  /*170a0*/  VIADD R4, R6, 0xfffffef7 ;  /* 0xfffffef706047836 */ /* 0x002fe20000000000 */
[----:B------:R-:W1:Y:S01]  /*170b0*/  LDC R7, c[0x0][0x3a0] ;  /* 0x0000e800ff077b82 */ /* 0x000e620000000800 */
[----:B------:R1:W-:Y:S04]  /*170c0*/  LDGSTS.E [R82+0x1400], desc[UR16][R116.64], !P4 ;  /* 0x0140000074527fae */ /* 0x0003e8000e1a1010 */
[----:B------:R1:W-:Y:S01]  /*170d0*/  LDGSTS.E [R82+0x1600], desc[UR16][R142.64], !P4 ;  /* 0x016000008e527fae */ /* 0x0003e2000e1a1010 */
[----:B------:R-:W-:-:S02]  /*170e0*/  ISETP.GE.U32.AND P4, PT, R4, 0x7ffffe78, PT ;  /* 0x7ffffe780400780c */ /* 0x000fc40003f86070 */
[----:B------:R-:W1:Y:S01]  /*170f0*/  LDC R6, c[0x0][0x3a0] ;  /* 0x0000e800ff067b82 */ /* 0x000e620000000800 */
[----:B------:R-:W-:Y:S01]  /*17100*/  IADD3 R4, PT, PT, R10, -0x10a, RZ ;  /* 0xfffffef60a047810 */ /* 0x000fe20007ffe0ff */
[----:B------:R1:W-:Y:S01]  /*17110*/  LDGSTS.E [R82+0x1800], desc[UR16][R118.64], !P2 ;  /* 0x0180000076527fae */ /* 0x0003e2000d1a1010 */
[----:B------:R-:W-:-:S03]  /*17120*/  IADD3 R5, PT, PT, R5, -0x10e, RZ ;  /* 0xfffffef205057810 */ /* 0x000fc60007ffe0ff */
[----:B------:R1:W-:Y:S01]  /*17130*/  LDGSTS.E [R82+0x1a00], desc[UR16][R144.64], !P2 ;  /* 0x01a0000090527fae */ /* 0x0003e2000d1a1010 */
[----:B------:R-:W-:Y:S01]  /*17140*/  ISETP.GE.U32.AND P2, PT, R4, 0x7ffffe77, PT ;  /* 0x7ffffe770400780c */ /* 0x000fe20003f46070 */
[----:B------:R-:W-:Y:S01]  /*17150*/  VIADD R4, R9, 0xfffffef5 ;  /* 0xfffffef509047836 */ /* 0x000fe20000000000 */
[----:B------:R-:W4:Y:S01]  /*17160*/  LDC R10, c[0x0][0x3a0] ;  /* 0x0000e800ff0a7b82 */ /* 0x000f220000000800 */
[----:B------:R1:W-:Y:S04]  /*17170*/  LDGSTS.E [R82+0x1c00], desc[UR16][R120.64], !P1 ;  /* 0x01c0000078527fae */ /* 0x0003e8000c9a1010 */
[----:B------:R1:W-:Y:S01]  /*17180*/  LDGSTS.E [R82+0x1e00], desc[UR16][R146.64], !P1 ;  /* 0x01e0000092527fae */ /* 0x0003e2000c9a1010 */
[----:B------:R-:W-:Y:S01]  /*17190*/  ISETP.GE.U32.AND P1, PT, R4, 0x7ffffe76, PT ;  /* 0x7ffffe760400780c */ /* 0x000fe20003f26070 */
[----:B------:R-:W-:Y:S01]  /*171a0*/  VIADD R4, R8, 0xfffffef4 ;  /* 0xfffffef408047836 */ /* 0x000fe20000000000 */
        /* <DEDUP_REMOVED lines=17> */
[----:B------:R-:W-:Y:S01]  /*172c0*/  ISETP.GE.U32.AND P4, PT, R4, 0x7ffffe72, PT ;  /* 0x7ffffe720400780c */ /* 0x000fe20003f86070 */
[----:B----4-:R-:W-:Y:S01]  /*172d0*/  VIADD R4, R9, 0xfffffef0 ;  /* 0xfffffef009047836 */ /* 0x010fe20000000000 */
[----:B------:R-:W4:Y:S01]  /*172e0*/  LDC R7, c[0x0][0x3a0] ;  /* 0x0000e800ff077b82 */ /* 0x000f220000000800 */
[----:B------:R-:W3:Y:S04]  /*172f0*/  LDL.64 R34, [R1+0x5d0] ;  /* 0x0005d00001227983 */ /* 0x000ee80000100a00 */
[----:B------:R1:W-:Y:S03]  /*17300*/  LDGSTS.E [R82+0x3000], desc[UR16][R130.64], !P1 ;  /* 0x0300000082527fae */ /* 0x0003e6000c9a1010 */
[----:B------:R-:W4:Y:S01]  /*17310*/  LDC R9, c[0x0][0x3a0] ;  /* 0x0000e800ff097b82 */ /* 0x000f220000000800 */
[----:B------:R1:W-:Y:S01]  /*17320*/  LDGSTS.E [R82+0x3200], desc[UR16][R156.64], !P1 ;  /* 0x032000009c527fae */ /* 0x0003e2000c9a1010 */
[----:B------:R-:W-:Y:S01]  /*17330*/  ISETP.GE.U32.AND P1, PT, R4, 0x7ffffe71, PT ;  /* 0x7ffffe710400780c */ /* 0x000fe20003f26070 */
[----:B-1----:R-:W-:-:S02]  /*17340*/  VIADD R4, R8, 0xfffffeef ;  /* 0xfffffeef08047836 */ /* 0x002fc40000000000 */
[----:B------:R1:W-:Y:S03]  /*17350*/  LDGSTS.E [R82+0x3400], desc[UR16][R158.64], !P2 ;  /* 0x034000009e527fae */ /* 0x0003e6000d1a1010 */
[----:B------:R-:W1:Y:S01]  /*17360*/  LDC R8, c[0x0][0x3a0] ;  /* 0x0000e800ff087b82 */ /* 0x000e620000000800 */
[----:B------:R1:W-:Y:S01]  /*17370*/  LDGSTS.E [R82+0x3600], desc[UR16][R160.64], !P2 ;  /* 0x03600000a0527fae */ /* 0x0003e2000d1a1010 */
[----:B------:R-:W-:Y:S02]  /*17380*/  ISETP.GE.U32.AND P2, PT, R4, 0x7ffffe70, PT ;  /* 0x7ffffe700400780c */ /* 0x000fe40003f46070 */
[----:B------:R-:W-:Y:S01]  /*17390*/  IADD3 R4, PT, PT, R6, -0x112, RZ ;  /* 0xfffffeee06047810 */ /* 0x000fe20007ffe0ff */
[----:B------:R1:W-:Y:S03]  /*173a0*/  LDGSTS.E [R82+0x3800], desc[UR16][R162.64], !P4 ;  /* 0x03800000a2527fae */ /* 0x0003e6000e1a1010 */
[----:B------:R-:W1:Y:S01]  /*173b0*/  LDC R6, c[0x0][0x3a0] ;  /* 0x0000e800ff067b82 */ /* 0x000e620000000800 */
[----:B------:R1:W-:Y:S01]  /*173c0*/  LDGSTS.E [R82+0x3a00], desc[UR16][R164.64], !P4 ;  /* 0x03a00000a4527fae */ /* 0x0003e2000e1a1010 */
[----:B------:R-:W-:Y:S01]  /*173d0*/  ISETP.GE.U32.AND P4, PT, R4, 0x7ffffe6f, PT ;  /* 0x7ffffe6f0400780c */ /* 0x000fe20003f86070 */
[----:B------:R-:W-:Y:S01]  /*173e0*/  VIADD R4, R5, 0xfffffeed ;  /* 0xfffffeed05047836 */ /* 0x000fe20000000000 */
[----:B----4-:R-:W-:Y:S01]  /*173f0*/  IADD3 R5, PT, PT, R7, -0x116, RZ ;  /* 0xfffffeea07057810 */ /* 0x010fe20007ffe0ff */
[----:B------:R4:W-:Y:S03]  /*17400*/  LDGSTS.E [R82+0x3c00], desc[UR16][R166.64], !P1 ;  /* 0x03c00000a6527fae */ /* 0x0009e6000c9a1010 */
[----:B------:R-:W4:Y:S01]  /*17410*/  LDC R7, c[0x0][0x3a0] ;  /* 0x0000e800ff077b82 */ /* 0x000f220000000800 */
[----:B------:R1:W-:Y:S01]  /*17420*/  LDGSTS.E [R82+0x3e00], desc[UR16][R168.64], !P1 ;  /* 0x03e00000a8527fae */ /* 0x0003e2000c9a1010 */
[----:B------:R-:W-:Y:S01]  /*17430*/  ISETP.GE.U32.AND P1, PT, R4, 0x7ffffe6e, PT ;  /* 0x7ffffe6e0400780c */ /* 0x000fe20003f26070 */
[----:B------:R-:W-:-:S02]  /*17440*/  VIADD R4, R9, 0xfffffeec ;  /* 0xfffffeec09047836 */ /* 0x000fc40000000000 */
[----:B------:R1:W-:Y:S03]  /*17450*/  LDGSTS.E [R82+0x4000], desc[UR16][R170.64], !P2 ;  /* 0x04000000aa527fae */ /* 0x0003e6000d1a1010 */
[----:B------:R-:W4:Y:S01]  /*17460*/  LDC R9, c[0x0][0x3a0] ;  /* 0x0000e800ff097b82 */ /* 0x000f220000000800 */
[----:B------:R2:W-:Y:S01]  /*17470*/  LDGSTS.E [R82+0x4200], desc[UR16][R172.64], !P2 ;  /* 0x04200000ac527fae */ /* 0x0005e2000d1a1010 */
[----:B------:R-:W-:Y:S01]  /*17480*/  ISETP.GE.U32.AND P2, PT, R4, 0x7ffffe6d, PT ;  /* 0x7ffffe6d0400780c */ /* 0x000fe20003f46070 */
[----:B-1----:R-:W-:Y:S02]  /*17490*/  VIADD R4, R8, 0xfffffeeb ;  /* 0xfffffeeb08047836 */ /* 0x002fe40000000000 */
[----:B------:R1:W-:Y:S03]  /*174a0*/  LDGSTS.E [R82+0x4400], desc[UR16][R174.64], !P4 ;  /* 0x04400000ae527fae */ /* 0x0003e6000e1a1010 */
[----:B------:R-:W1:Y:S01]  /*174b0*/  LDC R8, c[0x0][0x3a0] ;  /* 0x0000e800ff087b82 */ /* 0x000e620000000800 */
[----:B------:R1:W-:Y:S01]  /*174c0*/  LDGSTS.E [R82+0x4600], desc[UR16][R176.64], !P4 ;  /* 0x04600000b0527fae */ /* 0x0003e2000e1a1010 */
[----:B------:R-:W-:-:S03]  /*174d0*/  ISETP.GE.U32.AND P4, PT, R5, 0x7ffffe6b, PT ;  /* 0x7ffffe6b0500780c */ /* 0x000fc60003f86070 */
[----:B------:R1:W-:Y:S03]  /*174e0*/  LDGSTS.E [R82+0x4800], desc[UR16][R178.64], !P1 ;  /* 0x04800000b2527fae */ /* 0x0003e6000c9a1010 */
[----:B------:R-:W1:Y:S01]  /*174f0*/  LDC R5, c[0x0][0x3a0] ;  /* 0x0000e800ff057b82 */ /* 0x000e620000000800 */
[----:B------:R1:W-:Y:S01]  /*17500*/  LDGSTS.E [R82+0x4a00], desc[UR16][R180.64], !P1 ;  /* 0x04a00000b4527fae */ /* 0x0003e2000c9a1010 */
[----:B------:R-:W-:Y:S01]  /*17510*/  ISETP.GE.U32.AND P1, PT, R4, 0x7ffffe6c, PT ;  /* 0x7ffffe6c0400780c */ /* 0x000fe20003f26070 */
[----:B------:R-:W-:Y:S02]  /*17520*/  VIADD R4, R6, 0xfffffee9 ;  /* 0xfffffee906047836 */ /* 0x000fe40000000000 */
[----:B------:R1:W-:Y:S03]  /*17530*/  LDGSTS.E [R82+0x4c00], desc[UR16][R182.64], !P2 ;  /* 0x04c00000b6527fae */ /* 0x0003e6000d1a1010 */
[----:B------:R-:W2:Y:S01]  /*17540*/  LDC R6, c[0x0][0x3a0] ;  /* 0x0000e800ff067b82 */ /* 0x000ea20000000800 */
[----:B------:R1:W-:Y:S01]  /*17550*/  LDGSTS.E [R82+0x4e00], desc[UR16][R184.64], !P2 ;  /* 0x04e00000b8527fae */ /* 0x0003e2000d1a1010 */
[----:B------:R-:W-:Y:S01]  /*17560*/  ISETP.GE.U32.AND P2, PT, R4, 0x7ffffe6a, PT ;  /* 0x7ffffe6a0400780c */ /* 0x000fe20003f46070 */
[----:B------:R-:W-:-:S02]  /*17570*/  VIADD R4, R12, 0xfffffee8 ;  /* 0xfffffee80c047836 */ /* 0x000fc40000000000 */
[----:B------:R-:W3:Y:S03]  /*17580*/  LDL.64 R36, [R1+0x6a0] ;  /* 0x0006a00001247983 */ /* 0x000ee60000100a00 */
[----:B------:R-:W2:Y:S01]  /*17590*/  LDC R12, c[0x0][0x3a0] ;  /* 0x0000e800ff0c7b82 */ /* 0x000ea20000000800 */
[----:B------:R1:W-:Y:S04]  /*175a0*/  LDGSTS.E [R82+0x5000], desc[UR16][R186.64], !P1 ;  /* 0x05000000ba527fae */ /* 0x0003e8000c9a1010 */
[----:B------:R1:W-:Y:S01]  /*175b0*/  LDGSTS.E [R82+0x5200], desc[UR16][R188.64], !P1 ;  /* 0x05200000bc527fae */ /* 0x0003e2000c9a1010 */
[----:B------:R-:W-:Y:S01]  /*175c0*/  ISETP.GE.U32.AND P1, PT, R4, 0x7ffffe69, PT ;  /* 0x7ffffe690400780c */ /* 0x000fe20003f26070 */
[----:B------:R-:W-:Y:S01]  /*175d0*/  VIADD R4, R11, 0xfffffee7 ;  /* 0xfffffee70b047836 */ /* 0x000fe20000000000 */
[----:B------:R-:W2:Y:S01]  /*175e0*/  LDC R13, c[0x0][0x3a0] ;  /* 0x0000e800ff0d7b82 */ /* 0x000ea20000000800 */
[----:B------:R1:W-:Y:S04]  /*175f0*/  LDGSTS.E [R82+0x5400], desc[UR16][R190.64], !P4 ;  /* 0x05400000be527fae */ /* 0x0003e8000e1a1010 */
[----:B------:R1:W-:Y:S01]  /*17600*/  LDGSTS.E [R82+0x5600], desc[UR16][R192.64], !P4 ;  /* 0x05600000c0527fae */ /* 0x0003e2000e1a1010 */
[----:B------:R-:W-:-:S02]  /*17610*/  ISETP.GE.U32.AND P4, PT, R4, 0x7ffffe68, PT ;  /* 0x7ffffe680400780c */ /* 0x000fc40003f86070 */
[----:B------:R-:W-:Y:S01]  /*17620*/  IADD3 R4, PT, PT, R10, -0x11a, RZ ;  /* 0xfffffee60a047810 */ /* 0x000fe20007ffe0ff */
[----:B------:R1:W-:Y:S01]  /*17630*/  LDGSTS.E [R82+0x5800], desc[UR16][R194.64], !P2 ;  /* 0x05800000c2527fae */ /* 0x0003e2000d1a1010 */
[----:B------:R-:W2:Y:S03]  /*17640*/  LDC R11, c[0x0][0x3a0] ;  /* 0x0000e800ff0b7b82 */ /* 0x000ea60000000800 */
[----:B------:R2:W-:Y:S01]  /*17650*/  LDGSTS.E [R82+0x5a00], desc[UR16][R196.64], !P2 ;  /* 0x05a00000c4527fae */ /* 0x0005e2000d1a1010 */
[----:B------:R-:W-:Y:S01]  /*17660*/  ISETP.GE.U32.AND P2, PT, R4, 0x7ffffe67, PT ;  /* 0x7ffffe670400780c */ /* 0x000fe20003f46070 */
[----:B-1----:R-:W-:Y:S01]  /*17670*/  VIADD R4, R5, 0xfffffee5 ;  /* 0xfffffee505047836 */ /* 0x002fe20000000000 */
[----:B----4-:R-:W-:Y:S01]  /*17680*/  IADD3 R5, PT, PT, R7, -0x11e, RZ ;  /* 0xfffffee207057810 */ /* 0x010fe20007ffe0ff */
[----:B------:R1:W-:Y:S01]  /*17690*/  LDGSTS.E [R82+0x5c00], desc[UR16][R198.64], !P1 ;  /* 0x05c00000c6527fae */ /* 0x0003e2000c9a1010 */
[----:B------:R-:W4:Y:S03]  /*176a0*/  LDC R10, c[0x0][0x3a0] ;  /* 0x0000e800ff0a7b82 */ /* 0x000f260000000800 */
[----:B------:R1:W-:Y:S01]  /*176b0*/  LDGSTS.E [R82+0x5e00], desc[UR16][R200.64], !P1 ;  /* 0x05e00000c8527fae */ /* 0x0003e2000c9a1010 */
[----:B------:R-:W-:Y:S01]  /*176c0*/  ISETP.GE.U32.AND P1, PT, R4, 0x7ffffe66, PT ;  /* 0x7ffffe660400780c */ /* 0x000fe20003f26070 */
[----:B------:R-:W-:-:S02]  /*176d0*/  VIADD R4, R9, 0xfffffee4 ;  /* 0xfffffee409047836 */ /* 0x000fc40000000000 */
[----:B------:R1:W-:Y:S01]  /*176e0*/  LDGSTS.E [R82+0x6000], desc[UR16][R202.64], !P4 ;  /* 0x06000000ca527fae */ /* 0x0003e2000e1a1010 */
[----:B------:R-:W1:Y:S03]  /*176f0*/  LDC R9, c[0x0][0x3a0] ;  /* 0x0000e800ff097b82 */ /* 0x000e660000000800 */
[----:B------:R1:W-:Y:S01]  /*17700*/  LDGSTS.E [R82+0x6200], desc[UR16][R204.64], !P4 ;  /* 0x06200000cc527fae */ /* 0x0003e2000e1a1010 */
[----:B------:R-:W-:Y:S01]  /*17710*/  ISETP.GE.U32.AND P4, PT, R4, 0x7ffffe65, PT ;  /* 0x7ffffe650400780c */ /* 0x000fe20003f86070 */
[----:B------:R-:W-:Y:S02]  /*17720*/  VIADD R4, R8, 0xfffffee3 ;  /* 0xfffffee308047836 */ /* 0x000fe40000000000 */
[----:B------:R1:W-:Y:S01]  /*17730*/  LDGSTS.E [R82+0x6400], desc[UR16][R206.64], !P2 ;  /* 0x06400000ce527fae */ /* 0x0003e2000d1a1010 */
[----:B------:R-:W1:Y:S03]  /*17740*/  LDC R8, c[0x0][0x3a0] ;  /* 0x0000e800ff087b82 */ /* 0x000e660000000800 */
[----:B------:R1:W-:Y:S01]  /*17750*/  LDGSTS.E [R82+0x6600], desc[UR16][R208.64], !P2 ;  /* 0x06600000d0527fae */ /* 0x0003e2000d1a1010 */
[----:B------:R-:W-:-:S03]  /*17760*/  ISETP.GE.U32.AND P2, PT, R5, 0x7ffffe63, PT ;  /* 0x7ffffe630500780c */ /* 0x000fc60003f46070 */
[----:B------:R1:W-:Y:S01]  /*17770*/  LDGSTS.E [R82+0x6800], desc[UR16][R210.64], !P1 ;  /* 0x06800000d2527fae */ /* 0x0003e2000c9a1010 */
[----:B------:R-:W1:Y:S03]  /*17780*/  LDC R5, c[0x0][0x3a0] ;  /* 0x0000e800ff057b82 */ /* 0x000e660000000800 */
[----:B------:R1:W-:Y:S01]  /*17790*/  LDGSTS.E [R82+0x6a00], desc[UR16][R212.64], !P1 ;  /* 0x06a00000d4527fae */ /* 0x0003e2000c9a1010 */
[----:B------:R-:W-:Y:S01]  /*177a0*/  ISETP.GE.U32.AND P1, PT, R4, 0x7ffffe64, PT ;  /* 0x7ffffe640400780c */ /* 0x000fe20003f26070 */
[----:B--2---:R-:W-:Y:S02]  /*177b0*/  VIADD R4, R6, 0xfffffee1 ;  /* 0xfffffee106047836 */ /* 0x004fe40000000000 */
[----:B------:R2:W-:Y:S01]  /*177c0*/  LDGSTS.E [R82+0x6c00], desc[UR16][R214.64], !P4 ;  /* 0x06c00000d6527fae */ /* 0x0005e2000e1a1010 */
[----:B------:R-:W1:Y:S03]  /*177d0*/  LDC R7, c[0x0][0x3a0] ;  /* 0x0000e800ff077b82 */ /* 0x000e660000000800 */
[----:B------:R2:W-:Y:S01]  /*177e0*/  LDGSTS.E [R82+0x6e00], desc[UR16][R216.64], !P4 ;  /* 0x06e00000d8527fae */ /* 0x0005e2000e1a1010 */
[----:B------:R-:W-:Y:S01]  /*177f0*/  ISETP.GE.U32.AND P4, PT, R4, 0x7ffffe62, PT ;  /* 0x7ffffe620400780c */ /* 0x000fe20003f86070 */
[----:B------:R-:W-:-:S02]  /*17800*/  VIADD R4, R12, 0xfffffee0 ;  /* 0xfffffee00c047836 */ /* 0x000fc40000000000 */
[----:B------:R-:W2:Y:S01]  /*17810*/  LDL.64 R62, [R1+0x780] ;  /* 0x00078000013e7983 */ /* 0x000ea20000100a00 */
[----:B------:R-:W1:Y:S03]  /*17820*/  LDC R6, c[0x0][0x3a0] ;  /* 0x0000e800ff067b82 */ /* 0x000e660000000800 */
[----:B------:R1:W-:Y:S04]  /*17830*/  LDGSTS.E [R82+0x7000], desc[UR16][R218.64], !P1 ;  /* 0x07000000da527fae */ /* 0x0003e8000c9a1010 */
[----:B------:R-:W2:Y:S01]  /*17840*/  LDL.64 R54, [R1+0x798] ;  /* 0x0007980001367983 */ /* 0x000ea20000100a00 */
[----:B------:R-:W1:Y:S03]  /*17850*/  LDC R12, c[0x0][0x3a0] ;  /* 0x0000e800ff0c7b82 */ /* 0x000e660000000800 */
[----:B------:R-:W2:Y:S04]  /*17860*/  LDL.64 R52, [R1+0x790] ;  /* 0x0007900001347983 */ /* 0x000ea80000100a00 */
[----:B------:R-:W2:Y:S04]  /*17870*/  LDL.64 R50, [R1+0x7a8] ;  /* 0x0007a80001327983 */ /* 0x000ea80000100a00 */
[----:B------:R1:W-:Y:S01]  /*17880*/  LDGSTS.E [R82+0x7200], desc[UR16][R30.64], !P1 ;  /* 0x072000001e527fae */ /* 0x0003e2000c9a1010 */
[----:B------:R-:W-:-:S03]  /*17890*/  ISETP.GE.U32.AND P1, PT, R4, 0x7ffffe61, PT ;  /* 0x7ffffe610400780c */ /* 0x000fc60003f26070 */
[----:B---3--:R3:W-:Y:S04]  /*178a0*/  LDGSTS.E [R82+0x7400], desc[UR16][R22.64], !P2 ;  /* 0x0740000016527fae */ /* 0x0087e8000d1a1010 */
[----:B------:R3:W-:Y:S04]  /*178b0*/  LDGSTS.E [R82+0x7600], desc[UR16][R14.64], !P2 ;  /* 0x076000000e527fae */ /* 0x0007e8000d1a1010 */
[----:B------:R-:W2:Y:S04]  /*178c0*/  LDL.64 R30, [R1+0x1a8] ;  /* 0x0001a800011e7983 */ /* 0x000ea80000100a00 */
[----:B------:R-:W3:Y:S01]  /*178d0*/  LDL.64 R22, [R1+0x1b0] ;  /* 0x0001b00001167983 */ /* 0x000ee20000100a00 */
[----:B------:R-:W-:-:S02]  /*178e0*/  VIADD R4, R11, 0xfffffedf ;  /* 0xfffffedf0b047836 */ /* 0x000fc40000000000 */
[----:B------:R-:W2:Y:S01]  /*178f0*/  LDC R11, c[0x0][0x3a0] ;  /* 0x0000e800ff0b7b82 */ /* 0x000ea20000000800 */
[----:B------:R-:W3:Y:S02]  /*17900*/  LDL.64 R14, [R1+0x1b8] ;  /* 0x0001b800010e7983 */ /* 0x000ee40000100a00 */
[----:B------:R-:W-:Y:S02]  /*17910*/  ISETP.GE.U32.AND P2, PT, R4, 0x7ffffe60, PT ;  /* 0x7ffffe600400780c */ /* 0x000fe40003f46070 */
[----:B------:R1:W-:Y:S01]  /*17920*/  LDGSTS.E [R82+0x7800], desc[UR16][R32.64], !P4 ;  /* 0x0780000020527fae */ /* 0x0003e2000e1a1010 */
[----:B----4-:R-:W-:Y:S02]  /*17930*/  IADD3 R4, PT, PT, R10, -0x122, RZ ;  /* 0xfffffede0a047810 */ /* 0x010fe40007ffe0ff */
[----:B------:R-:W4:Y:S01]  /*17940*/  LDC R10, c[0x0][0x3a0] ;  /* 0x0000e800ff0a7b82 */ /* 0x000f220000000800 */
[----:B------:R1:W-:Y:S04]  /*17950*/  LDGSTS.E [R82+0x7a00], desc[UR16][R20.64], !P4 ;  /* 0x07a0000014527fae */ /* 0x0003e8000e1a1010 */
[----:B------:R1:W-:Y:S04]  /*17960*/  LDGSTS.E [R82+0x7c00], desc[UR16][R18.64], !P1 ;  /* 0x07c0000012527fae */ /* 0x0003e8000c9a1010 */
[----:B------:R-:W4:Y:S04]  /*17970*/  LDL.64 R32, [R1+0x1f8] ;  /* 0x0001f80001207983 */ /* 0x000f280000100a00 */
[----:B------:R-:W4:Y:S04]  /*17980*/  LDL.64 R20, [R1+0x1c0] ;  /* 0x0001c00001147983 */ /* 0x000f280000100a00 */
[----:B------:R-:W4:Y:S01]  /*17990*/  LDL.64 R18, [R1+0x1c8] ;  /* 0x0001c80001127983 */ /* 0x000f220000100a00 */
[----:B------:R-:W-:Y:S01]  /*179a0*/  ISETP.GE.U32.AND P4, PT, R4, 0x7ffffe5f, PT ;  /* 0x7ffffe5f0400780c */ /* 0x000fe20003f86070 */
[----:B-1----:R-:W-:-:S02]  /*179b0*/  VIADD R4, R5, 0xfffffedd ;  /* 0xfffffedd05047836 */ /* 0x002fc40000000000 */
[----:B------:R1:W-:Y:S03]  /*179c0*/  LDGSTS.E [R82+0x7e00], desc[UR16][R28.64], !P1 ;  /* 0x07e000001c527fae */ /* 0x0003e6000c9a1010 */
[----:B------:R-:W-:Y:S01]  /*179d0*/  ISETP.GE.U32.AND P1, PT, R4, 0x7ffffe5e, PT ;  /* 0x7ffffe5e0400780c */ /* 0x000fe20003f26070 */
[----:B------:R1:W-:Y:S04]  /*179e0*/  LDGSTS.E [R82+0x8000], desc[UR16][R26.64], !P2 ;  /* 0x080000001a527fae */ /* 0x0003e8000d1a1010 */
[----:B------:R1:W-:Y:S04]  /*179f0*/  LDGSTS.E [R82+0x8200], desc[UR16][R16.64], !P2 ;  /* 0x0820000010527fae */ /* 0x0003e8000d1a1010 */
[----:B------:R-:W4:Y:S04]  /*17a00*/  LDL.64 R28, [R1+0x1d0] ;  /* 0x0001d000011c7983 */ /* 0x000f280000100a00 */
[----:B------:R-:W4:Y:S04]  /*17a10*/  LDL.64 R26, [R1+0x1d8] ;  /* 0x0001d800011a7983 */ /* 0x000f280000100a00 */
[----:B------:R-:W4:Y:S01]  /*17a20*/  LDL.64 R16, [R1+0x1e8] ;  /* 0x0001e80001107983 */ /* 0x000f220000100a00 */
[----:B------:R-:W-:Y:S01]  /*17a30*/  VIADD R4, R9, 0xfffffedc ;  /* 0xfffffedc09047836 */ /* 0x000fe20000000000 */
[----:B------:R-:W-:Y:S01]  /*17a40*/  IADD3 R5, PT, PT, R7, -0x126, RZ ;  /* 0xfffffeda07057810 */ /* 0x000fe20007ffe0ff */
[----:B------:R-:W1:Y:S01]  /*17a50*/  LDC R9, c[0x0][0x3a0] ;  /* 0x0000e800ff097b82 */ /* 0x000e620000000800 */
[----:B------:R1:W-:Y:S02]  /*17a60*/  LDGSTS.E [R82+0x8400], desc[UR16][R24.64], !P4 ;  /* 0x0840000018527fae */ /* 0x0003e4000e1a1010 */
[----:B------:R-:W-:-:S02]  /*17a70*/  ISETP.GE.U32.AND P2, PT, R4, 0x7ffffe5d, PT ;  /* 0x7ffffe5d0400780c */ /* 0x000fc40003f46070 */
[----:B------:R-:W4:Y:S03]  /*17a80*/  LDL.64 R48, [R1+0x7a0] ;  /* 0x0007a00001307983 */ /* 0x000f260000100a00 */
[----:B------:R-:W1:Y:S01]  /*17a90*/  LDC R7, c[0x0][0x3a0] ;  /* 0x0000e800ff077b82 */ /* 0x000e620000000800 */
[----:B------:R-:W4:Y:S04]  /*17aa0*/  LDL.64 R46, [R1+0x7b8] ;  /* 0x0007b800012e7983 */ /* 0x000f280000100a00 */
[----:B------:R-:W4:Y:S04]  /*17ab0*/  LDL.64 R24, [R1+0x1e0] ;  /* 0x0001e00001187983 */ /* 0x000f280000100a00 */
[----:B------:R-:W4:Y:S04]  /*17ac0*/  LDL.64 R112, [R1+0xd48] ;  /* 0x000d480001707983 */ /* 0x000f280000100a00 */
[----:B------:R-:W4:Y:S04]  /*17ad0*/  LDL.64 R96, [R1+0xd80] ;  /* 0x000d800001607983 */ /* 0x000f280000100a00 */
[----:B------:R-:W4:Y:S04]  /*17ae0*/  LDL.64 R60, [R1+0xdb8] ;  /* 0x000db800013c7983 */ /* 0x000f280000100a00 */
[----:B------:R-:W4:Y:S04]  /*17af0*/  LDL.64 R44, [R1+0xde0] ;  /* 0x000de000012c7983 */ /* 0x000f280000100a00 */
[----:B------:R-:W4:Y:S04]  /*17b00*/  LDL.64 R42, [R1+0xdd0] ;  /* 0x000dd000012a7983 */ /* 0x000f280000100a00 */
[----:B--2---:R2:W-:Y:S04]  /*17b10*/  LDGSTS.E [R82+0x8600], desc[UR16][R30.64], !P4 ;  /* 0x086000001e527fae */ /* 0x0045e8000e1a1010 */
[----:B---3--:R2:W-:Y:S04]  /*17b20*/  LDGSTS.E [R82+0x8800], desc[UR16][R22.64], !P1 ;  /* 0x0880000016527fae */ /* 0x0085e8000c9a1010 */
[----:B------:R2:W-:Y:S04]  /*17b30*/  LDGSTS.E [R82+0x8a00], desc[UR16][R14.64], !P1 ;  /* 0x08a000000e527fae */ /* 0x0005e8000c9a1010 */
[----:B------:R-:W3:Y:S04]  /*17b40*/  LDL.64 R30, [R1+0x200] ;  /* 0x00020000011e7983 */ /* 0x000ee80000100a00 */
[----:B------:R-:W2:Y:S04]  /*17b50*/  LDL.64 R22, [R1+0x1f0] ;  /* 0x0001f00001167983 */ /* 0x000ea80000100a00 */
[----:B------:R-:W3:Y:S04]  /*17b60*/  LDL.64 R14, [R1+0x208] ;  /* 0x00020800010e7983 */ /* 0x000ee80000100a00 */
[----:B----4-:R4:W-:Y:S04]  /*17b70*/  LDGSTS.E [R82+0x8c00], desc[UR16][R20.64], !P2 ;  /* 0x08c0000014527fae */ /* 0x0109e8000d1a1010 */
[----:B------:R4:W-:Y:S04]  /*17b80*/  LDGSTS.E [R82+0x8e00], desc[UR16][R18.64], !P2 ;  /* 0x08e0000012527fae */ /* 0x0009e8000d1a1010 */
[----:B------:R-:W4:Y:S04]  /*17b90*/  LDL.64 R20, [R1+0x218] ;  /* 0x0002180001147983 */ /* 0x000f280000100a00 */
[----:B------:R-:W4:Y:S01]  /*17ba0*/  LDL.64 R18, [R1+0x210] ;  /* 0x0002100001127983 */ /* 0x000f220000100a00 */
[----:B------:R-:W-:Y:S01]  /*17bb0*/  VIADD R4, R8, 0xfffffedb ;  /* 0xfffffedb08047836 */ /* 0x000fe20000000000 */
[----:B------:R-:W-:Y:S01]  /*17bc0*/  ISETP.GE.U32.AND P4, PT, R5, 0x7ffffe5b, PT ;  /* 0x7ffffe5b0500780c */ /* 0x000fe20003f86070 */
[----:B------:R-:W1:Y:S03]  /*17bd0*/  LDC R8, c[0x0][0x3a0] ;  /* 0x0000e800ff087b82 */ /* 0x000e660000000800 */
[----:B------:R-:W-:Y:S01]  /*17be0*/  ISETP.GE.U32.AND P1, PT, R4, 0x7ffffe5c, PT ;  /* 0x7ffffe5c0400780c */ /* 0x000fe20003f26070 */
[----:B------:R-:W-:-:S04]  /*17bf0*/  VIADD R4, R6, 0xfffffed9 ;  /* 0xfffffed906047836 */ /* 0x000fc80000000000 */
[----:B------:R-:W1:Y:S01]  /*17c00*/  LDC R5, c[0x0][0x3a0] ;  /* 0x0000e800ff057b82 */ /* 0x000e620000000800 */
[----:B------:R-:W-:Y:S01]  /*17c10*/  ISETP.GE.U32.AND P2, PT, R4, 0x7ffffe5a, PT ;  /* 0x7ffffe5a0400780c */ /* 0x000fe20003f46070 */
[----:B------:R-:W-:-:S06]  /*17c20*/  VIADD R4, R12, 0xfffffed8 ;  /* 0xfffffed80c047836 */ /* 0x000fcc0000000000 */
[----:B------:R1:W-:Y:S01]  /*17c30*/  LDGSTS.E [R82+0x9000], desc[UR16][R26.64], !P1 ;  /* 0x090000001a527fae */ /* 0x0003e2000c9a1010 */
[----:B------:R-:W1:Y:S03]  /*17c40*/  LDC R6, c[0x0][0x3a0] ;  /* 0x0000e800ff067b82 */ /* 0x000e660000000800 */
[----:B------:R1:W-:Y:S01]  /*17c50*/  LDGSTS.E [R82+0x9200], desc[UR16][R28.64], !P1 ;  /* 0x092000001c527fae */ /* 0x0003e2000c9a1010 */
[----:B------:R-:W-:-:S03]  /*17c60*/  ISETP.GE.U32.AND P1, PT, R4, 0x7ffffe59, PT ;  /* 0x7ffffe590400780c */ /* 0x000fc60003f26070 */
[----:B------:R1:W-:Y:S01]  /*17c70*/  LDGSTS.E [R82+0x9400], desc[UR16][R16.64], !P4 ;  /* 0x0940000010527fae */ /* 0x0003e2000e1a1010 */
[----:B------:R-:W1:Y:S03]  /*17c80*/  LDC R12, c[0x0][0x3a0] ;  /* 0x0000e800ff0c7b82 */ /* 0x000e660000000800 */
[----:B------:R-:W4:Y:S04]  /*17c90*/  LDL.64 R26, [R1+0x228] ;  /* 0x00022800011a7983 */ /* 0x000f280000100a00 */
[----:B------:R-:W4:Y:S04]  /*17ca0*/  LDL.64 R28, [R1+0x220] ;  /* 0x00022000011c7983 */ /* 0x000f280000100a00 */
[----:B------:R-:W4:Y:S01]  /*17cb0*/  LDL.64 R16, [R1+0x238] ;  /* 0x0002380001107983 */ /* 0x000f220000100a00 */
[----:B------:R-:W-:-:S02]  /*17cc0*/  VIADD R4, R11, 0xfffffed7 ;  /* 0xfffffed70b047836 */ /* 0x000fc40000000000 */
[----:B------:R-:W1:Y:S01]  /*17cd0*/  LDC R11, c[0x0][0x3a0] ;  /* 0x0000e800ff0b7b82 */ /* 0x000e620000000800 */
[----:B------:R1:W-:Y:S02]  /*17ce0*/  LDGSTS.E [R82+0x9600], desc[UR16][R24.64], !P4 ;  /* 0x0960000018527fae */ /* 0x0003e4000e1a1010 */
[----:B------:R-:W-:Y:S02]  /*17cf0*/  ISETP.GE.U32.AND P4, PT, R4, 0x7ffffe58, PT ;  /* 0x7ffffe580400780c */ /* 0x000fe40003f86070 */
[----:B------:R1:W-:Y:S04]  /*17d00*/  LDGSTS.E [R82+0x9800], desc[UR16][R32.64], !P2 ;  /* 0x0980000020527fae */ /* 0x0003e8000d1a1010 */
[----:B------:R-:W4:Y:S01]  /*17d10*/  LDL.64 R24, [R1+0x230] ;  /* 0x0002300001187983 */ /* 0x000f220000100a00 */
[----:B------:R-:W-:-:S02]  /*17d20*/  IADD3 R4, PT, PT, R10, -0x12a, RZ ;  /* 0xfffffed60a047810 */ /* 0x000fc40007ffe0ff */
[----:B------:R-:W1:Y:S01]  /*17d30*/  LDC R10, c[0x0][0x3a0] ;  /* 0x0000e800ff0a7b82 */ /* 0x000e620000000800 */
[----:B------:R-:W4:Y:S04]  /*17d40*/  LDL.64 R32, [R1+0x278] ;  /* 0x0002780001207983 */ /* 0x000f280000100a00 */
[----:B--2---:R2:W-:Y:S04]  /*17d50*/  LDGSTS.E [R82+0x9a00], desc[UR16][R22.64], !P2 ;  /* 0x09a0000016527fae */ /* 0x0045e8000d1a1010 */
[----:B---3--:R2:W-:Y:S04]  /*17d60*/  LDGSTS.E [R82+0x9c00], desc[UR16][R14.64], !P1 ;  /* 0x09c000000e527fae */ /* 0x0085e8000c9a1010 */
[----:B------:R2:W-:Y:S04]  /*17d70*/  LDGSTS.E [R82+0x9e00], desc[UR16][R30.64], !P1 ;  /* 0x09e000001e527fae */ /* 0x0005e8000c9a1010 */
[----:B------:R-:W3:Y:S04]  /*17d80*/  LDL.64 R22, [R1+0x248] ;  /* 0x0002480001167983 */ /* 0x000ee80000100a00 */
[----:B------:R-:W2:Y:S04]  /*17d90*/  LDL.64 R14, [R1+0x240] ;  /* 0x00024000010e7983 */ /* 0x000ea80000100a00 */
[----:B------:R-:W2:Y:S04]  /*17da0*/  LDL.64 R30, [R1+0x250] ;  /* 0x00025000011e7983 */ /* 0x000ea80000100a00 */
[----:B----4-:R4:W-:Y:S04]  /*17db0*/  LDGSTS.E [R82+0xa000], desc[UR16][R20.64], !P4 ;  /* 0x0a00000014527fae */ /* 0x0109e8000e1a1010 */
[----:B------:R4:W-:Y:S04]  /*17dc0*/  LDGSTS.E [R82+0xa200], desc[UR16][R18.64], !P4 ;  /* 0x0a20000012527fae */ /* 0x0009e8000e1a1010 */
[----:B------:R-:W4:Y:S04]  /*17dd0*/  LDL.64 R20, [R1+0x258] ;  /* 0x0002580001147983 */ /* 0x000f280000100a00 */
[----:B------:R-:W4:Y:S01]  /*17de0*/  LDL.64 R18, [R1+0x268] ;  /* 0x0002680001127983 */ /* 0x000f220000100a00 */
[----:B------:R-:W-:Y:S01]  /*17df0*/  ISETP.GE.U32.AND P2, PT, R4, 0x7ffffe57, PT ;  /* 0x7ffffe570400780c */ /* 0x000fe20003f46070 */
[----:B-1----:R-:W-:-:S05]  /*17e00*/  VIADD R4, R5, 0xfffffed5 ;  /* 0xfffffed505047836 */ /* 0x002fca0000000000 */
[----:B------:R-:W-:Y:S01]  /*17e10*/  ISETP.GE.U32.AND P1, PT, R4, 0x7ffffe56, PT ;  /* 0x7ffffe560400780c */ /* 0x000fe20003f26070 */
[----:B------:R-:W-:-:S06]  /*17e20*/  VIADD R4, R9, 0xfffffed4 ;  /* 0xfffffed409047836 */ /* 0x000fcc0000000000 */
[----:B------:R1:W-:Y:S01]  /*17e30*/  LDGSTS.E [R82+0xa400], desc[UR16][R26.64], !P2 ;  /* 0x0a4000001a527fae */ /* 0x0003e2000d1a1010 */
[----:B------:R-:W-:Y:S01]  /*17e40*/  ISETP.GE.U32.AND P4, PT, R4, 0x7ffffe55, PT ;  /* 0x7ffffe550400780c */ /* 0x000fe20003f86070 */
[----:B------:R-:W1:Y:S02]  /*17e50*/  LDC R9, c[0x0][0x3a0] ;  /* 0x0000e800ff097b82 */ /* 0x000e640000000800 */
[----:B------:R1:W-:Y:S04]  /*17e60*/  LDGSTS.E [R82+0xa600], desc[UR16][R28.64], !P2 ;  /* 0x0a6000001c527fae */ /* 0x0003e8000d1a1010 */
[----:B------:R1:W-:Y:S04]  /*17e70*/  LDGSTS.E [R82+0xa800], desc[UR16][R16.64], !P1 ;  /* 0x0a80000010527fae */ /* 0x0003e8000c9a1010 */
[----:B------:R-:W4:Y:S01]  /*17e80*/  LDL.64 R26, [R1+0x260] ;  /* 0x00026000011a7983 */ /* 0x000f220000100a00 */
[----:B------:R-:W-:Y:S01]  /*17e90*/  VIADD R4, R8, 0xfffffed3 ;  /* 0xfffffed308047836 */ /* 0x000fe20000000000 */
[----:B------:R-:W-:Y:S01]  /*17ea0*/  IADD3 R5, PT, PT, R7, -0x12e, RZ ;  /* 0xfffffed207057810 */ /* 0x000fe20007ffe0ff */
[----:B------:R-:W1:Y:S01]  /*17eb0*/  LDC R8, c[0x0][0x3a0] ;  /* 0x0000e800ff087b82 */ /* 0x000e620000000800 */
[----:B------:R-:W4:Y:S04]  /*17ec0*/  LDL.64 R28, [R1+0x280] ;  /* 0x00028000011c7983 */ /* 0x000f280000100a00 */
[----:B------:R-:W4:Y:S04]  /*17ed0*/  LDL.64 R16, [R1+0x270] ;  /* 0x0002700001107983 */ /* 0x000f280000100a00 */
[----:B------:R1:W-:Y:S01]  /*17ee0*/  LDGSTS.E [R82+0xaa00], desc[UR16][R24.64], !P1 ;  /* 0x0aa0000018527fae */ /* 0x0003e2000c9a1010 */
[----:B------:R-:W-:Y:S01]  /*17ef0*/  ISETP.GE.U32.AND P1, PT, R4, 0x7ffffe54, PT ;  /* 0x7ffffe540400780c */ /* 0x000fe20003f26070 */
[----:B------:R-:W1:Y:S01]  /*17f00*/  LDC R7, c[0x0][0x3a0] ;  /* 0x0000e800ff077b82 */ /* 0x000e620000000800 */
[----:B------:R-:W-:Y:S01]  /*17f10*/  ISETP.GE.U32.AND P2, PT, R5, 0x7ffffe53, PT ;  /* 0x7ffffe530500780c */ /* 0x000fe20003f46070 */
[----:B------:R-:W4:Y:S04]  /*17f20*/  LDL.64 R24, [R1+0x2a0] ;  /* 0x0002a00001187983 */ /* 0x000f280000100a00 */
[----:B---3--:R3:W-:Y:S01]  /*17f30*/  LDGSTS.E [R82+0xac00], desc[UR16][R22.64], !P4 ;  /* 0x0ac0000016527fae */ /* 0x0087e2000e1a1010 */
[----:B------:R-:W-:Y:S01]  /*17f40*/  VIADD R4, R6, 0xfffffed1 ;  /* 0xfffffed106047836 */ /* 0x000fe20000000000 */
[----:B------:R-:W1:Y:S02]  /*17f50*/  LDC R5, c[0x0][0x3a0] ;  /* 0x0000e800ff057b82 */ /* 0x000e640000000800 */
[----:B--2---:R3:W-:Y:S06]  /*17f60*/  LDGSTS.E [R82+0xae00], desc[UR16][R14.64], !P4 ;  /* 0x0ae000000e527fae */ /* 0x0047ec000e1a1010 */
[----:B------:R-:W2:Y:S01]  /*17f70*/  LDC R6, c[0x0][0x3a0] ;  /* 0x0000e800ff067b82 */ /* 0x000ea20000000800 */
[----:B------:R-:W2:Y:S04]  /*17f80*/  LDL.64 R22, [R1+0x2a8] ;  /* 0x0002a80001167983 */ /* 0x000ea80000100a00 */
[----:B------:R-:W3:Y:S04]  /*17f90*/  LDL.64 R14, [R1+0x288] ;  /* 0x00028800010e7983 */ /* 0x000ee80000100a00 */
[----:B----4-:R4:W-:Y:S04]  /*17fa0*/  LDGSTS.E [R82+0xb000], desc[UR16][R20.64], !P1 ;  /* 0x0b00000014527fae */ /* 0x0109e8000c9a1010 */
[----:B------:R4:W-:Y:S04]  /*17fb0*/  LDGSTS.E [R82+0xb200], desc[UR16][R30.64], !P1 ;  /* 0x0b2000001e527fae */ /* 0x0009e8000c9a1010 */
[----:B------:R4:W-:Y:S04]  /*17fc0*/  LDGSTS.E [R82+0xb400], desc[UR16][R18.64], !P2 ;  /* 0x0b40000012527fae */ /* 0x0009e8000d1a1010 */
[----:B------:R-:W4:Y:S04]  /*17fd0*/  LDL.64 R20, [R1+0x2b0] ;  /* 0x0002b00001147983 */ /* 0x000f280000100a00 */
[----:B------:R-:W4:Y:S04]  /*17fe0*/  LDL.64 R30, [R1+0x290] ;  /* 0x00029000011e7983 */ /* 0x000f280000100a00 */
[----:B------:R-:W4:Y:S01]  /*17ff0*/  LDL.64 R18, [R1+0x2b8] ;  /* 0x0002b80001127983 */ /* 0x000f220000100a00 */
[----:B------:R-:W-:Y:S01]  /*18000*/  ISETP.GE.U32.AND P4, PT, R4, 0x7ffffe52, PT ;  /* 0x7ffffe520400780c */ /* 0x000fe20003f86070 */
[----:B------:R-:W-:-:S02]  /*18010*/  VIADD R4, R12, 0xfffffed0 ;  /* 0xfffffed00c047836 */ /* 0x000fc40000000000 */
[----:B------:R-:W2:Y:S03]  /*18020*/  LDC R12, c[0x0][0x3a0] ;  /* 0x0000e800ff0c7b82 */ /* 0x000ea60000000800 */
[----:B------:R-:W-:Y:S01]  /*18030*/  ISETP.GE.U32.AND P1, PT, R4, 0x7ffffe51, PT ;  /* 0x7ffffe510400780c */ /* 0x000fe20003f26070 */
[----:B------:R-:W-:-:S04]  /*18040*/  VIADD R4, R11, 0xfffffecf ;  /* 0xfffffecf0b047836 */ /* 0x000fc80000000000 */
[----:B------:R-:W2:Y:S01]  /*18050*/  LDC R11, c[0x0][0x3a0] ;  /* 0x0000e800ff0b7b82 */ /* 0x000ea20000000800 */
[----:B------:R1:W-:Y:S01]  /*18060*/  LDGSTS.E [R82+0xb600], desc[UR16][R26.64], !P2 ;  /* 0x0b6000001a527fae */ /* 0x0003e2000d1a1010 */
[----:B------:R-:W-:-:S03]  /*18070*/  ISETP.GE.U32.AND P2, PT, R4, 0x7ffffe50, PT ;  /* 0x7ffffe500400780c */ /* 0x000fc60003f46070 */
[----:B------:R1:W-:Y:S04]  /*18080*/  LDGSTS.E [R82+0xb800], desc[UR16][R32.64], !P4 ;  /* 0x0b80000020527fae */ /* 0x0003e8000e1a1010 */
[----:B------:R1:W-:Y:S04]  /*18090*/  LDGSTS.E [R82+0xba00], desc[UR16][R16.64], !P4 ;  /* 0x0ba0000010527fae */ /* 0x0003e8000e1a1010 */
[----:B------:R-:W4:Y:S01]  /*180a0*/  LDL.64 R26, [R1+0x298] ;  /* 0x00029800011a7983 */ /* 0x000f220000100a00 */
[----:B------:R-:W-:Y:S02]  /*180b0*/  IADD3 R4, PT, PT, R10, -0x132, RZ ;  /* 0xfffffece0a047810 */ /* 0x000fe40007ffe0ff */
[----:B------:R-:W2:Y:S01]  /*180c0*/  LDC R10, c[0x0][0x3a0] ;  /* 0x0000e800ff0a7b82 */ /* 0x000ea20000000800 */
[----:B------:R-:W4:Y:S04]  /*180d0*/  LDL.64 R32, [R1+0x2f8] ;  /* 0x0002f80001207983 */ /* 0x000f280000100a00 */
[----:B------:R-:W4:Y:S01]  /*180e0*/  LDL.64 R16, [R1+0x2c8] ;  /* 0x0002c80001107983 */ /* 0x000f220000100a00 */
[----:B------:R-:W-:Y:S01]  /*180f0*/  ISETP.GE.U32.AND P4, PT, R4, 0x7ffffe4f, PT ;  /* 0x7ffffe4f0400780c */ /* 0x000fe20003f86070 */
[----:B-1----:R-:W-:-:S02]  /*18100*/  VIADD R4, R5, 0xfffffecd ;  /* 0xfffffecd05047836 */ /* 0x002fc40000000000 */
[----:B------:R1:W-:Y:S04]  /*18110*/  LDGSTS.E [R82+0xbc00], desc[UR16][R24.64], !P1 ;  /* 0x0bc0000018527fae */ /* 0x0003e8000c9a1010 */
[----:B------:R1:W-:Y:S01]  /*18120*/  LDGSTS.E [R82+0xbe00], desc[UR16][R28.64], !P1 ;  /* 0x0be000001c527fae */ /* 0x0003e2000c9a1010 */
[----:B------:R-:W-:-:S03]  /*18130*/  ISETP.GE.U32.AND P1, PT, R4, 0x7ffffe4e, PT ;  /* 0x7ffffe4e0400780c */ /* 0x000fc60003f26070 */
[----:B------:R-:W4:Y:S04]  /*18140*/  LDL.64 R24, [R1+0x2c0] ;  /* 0x0002c00001187983 */ /* 0x000f280000100a00 */
[----:B------:R-:W4:Y:S04]  /*18150*/  LDL.64 R28, [R1+0x2d0] ;  /* 0x0002d000011c7983 */ /* 0x000f280000100a00 */
[----:B--2---:R1:W-:Y:S04]  /*18160*/  LDGSTS.E [R82+0xc000], desc[UR16][R22.64], !P2 ;  /* 0x0c00000016527fae */ /* 0x0043e8000d1a1010 */
[----:B---3--:R1:W-:Y:S04]  /*18170*/  LDGSTS.E [R82+0xc200], desc[UR16][R14.64], !P2 ;  /* 0x0c2000000e527fae */ /* 0x0083e8000d1a1010 */
[----:B------:R-:W2:Y:S04]  /*18180*/  LDL.64 R22, [R1+0x2d8] ;  /* 0x0002d80001167983 */ /* 0x000ea80000100a00 */
[----:B------:R-:W3:Y:S04]  /*18190*/  LDL.64 R14, [R1+0x2e8] ;  /* 0x0002e800010e7983 */ /* 0x000ee80000100a00 */
[----:B----4-:R1:W-:Y:S04]  /*181a0*/  LDGSTS.E [R82+0xc400], desc[UR16][R20.64], !P4 ;  /* 0x0c40000014527fae */ /* 0x0103e8000e1a1010 */
[----:B------:R1:W-:Y:S04]  /*181b0*/  LDGSTS.E [R82+0xc600], desc[UR16][R30.64], !P4 ;  /* 0x0c6000001e527fae */ /* 0x0003e8000e1a1010 */
[----:B------:R1:W-:Y:S04]  /*181c0*/  LDGSTS.E [R82+0xc800], desc[UR16][R18.64], !P1 ;  /* 0x0c80000012527fae */ /* 0x0003e8000c9a1010 */
[----:B------:R-:W4:Y:S01]  /*181d0*/  LDL.64 R20, [R1+0x2e0] ;  /* 0x0002e00001147983 */ /* 0x000f220000100a00 */
[----:B------:R-:W-:Y:S01]  /*181e0*/  VIADD R4, R9, 0xfffffecc ;  /* 0xfffffecc09047836 */ /* 0x000fe20000000000 */
[----:B------:R-:W-:Y:S01]  /*181f0*/  IADD3 R5, PT, PT, R7, -0x136, RZ ;  /* 0xfffffeca07057810 */ /* 0x000fe20007ffe0ff */
[----:B------:R-:W1:Y:S01]  /*18200*/  LDC R9, c[0x0][0x3a0] ;  /* 0x0000e800ff097b82 */ /* 0x000e620000000800 */
[----:B------:R-:W4:Y:S04]  /*18210*/  LDL.64 R30, [R1+0x300] ;  /* 0x00030000011e7983 */ /* 0x000f280000100a00 */
[----:B------:R-:W4:Y:S01]  /*18220*/  LDL.64 R18, [R1+0x2f0] ;  /* 0x0002f00001127983 */ /* 0x000f220000100a00 */
[----:B------:R-:W-:Y:S01]  /*18230*/  ISETP.GE.U32.AND P2, PT, R4, 0x7ffffe4d, PT ;  /* 0x7ffffe4d0400780c */ /* 0x000fe20003f46070 */
[----:B------:R-:W-:Y:S01]  /*18240*/  VIADD R4, R8, 0xfffffecb ;  /* 0xfffffecb08047836 */ /* 0x000fe20000000000 */
[----:B------:R-:W-:Y:S01]  /*18250*/  ISETP.GE.U32.AND P4, PT, R5, 0x7ffffe4b, PT ;  /* 0x7ffffe4b0500780c */ /* 0x000fe20003f86070 */
[----:B------:R-:W1:Y:S08]  /*18260*/  LDC R8, c[0x0][0x3a0] ;  /* 0x0000e800ff087b82 */ /* 0x000e700000000800 */
[----:B------:R-:W1:Y:S01]  /*18270*/  LDC R5, c[0x0][0x3a0] ;  /* 0x0000e800ff057b82 */ /* 0x000e620000000800 */
[----:B------:R1:W-:Y:S01]  /*18280*/  LDGSTS.E [R82+0xca00], desc[UR16][R26.64], !P1 ;  /* 0x0ca000001a527fae */ /* 0x0003e2000c9a1010 */
[----:B------:R-:W-:-:S06]  /*18290*/  ISETP.GE.U32.AND P1, PT, R4, 0x7ffffe4c, PT ;  /* 0x7ffffe4c0400780c */ /* 0x000fcc0003f26070 */
[----:B------:R-:W1:Y:S01]  /*182a0*/  LDC R7, c[0x0][0x3a0] ;  /* 0x0000e800ff077b82 */ /* 0x000e620000000800 */
[----:B------:R1:W-:Y:S04]  /*182b0*/  LDGSTS.E [R82+0xcc00], desc[UR16][R16.64], !P2 ;  /* 0x0cc0000010527fae */ /* 0x0003e8000d1a1010 */
[----:B------:R-:W4:Y:S01]  /*182c0*/  LDL.64 R26, [R1+0x308] ;  /* 0x00030800011a7983 */ /* 0x000f220000100a00 */
[----:B------:R-:W-:Y:S02]  /*182d0*/  VIADD R4, R6, 0xfffffec9 ;  /* 0xfffffec906047836 */ /* 0x000fe40000000000 */
[----:B------:R-:W1:Y:S01]  /*182e0*/  LDC R6, c[0x0][0x3a0] ;  /* 0x0000e800ff067b82 */ /* 0x000e620000000800 */
[----:B------:R-:W4:Y:S04]  /*182f0*/  LDL.64 R16, [R1+0x318] ;  /* 0x0003180001107983 */ /* 0x000f280000100a00 */
[----:B------:R1:W-:Y:S01]  /*18300*/  LDGSTS.E [R82+0xce00], desc[UR16][R24.64], !P2 ;  /* 0x0ce0000018527fae */ /* 0x0003e2000d1a1010 */
[----:B------:R-:W-:-:S03]  /*18310*/  ISETP.GE.U32.AND P2, PT, R4, 0x7ffffe4a, PT ;  /* 0x7ffffe4a0400780c */ /* 0x000fc60003f46070 */
[----:B------:R-:W4:Y:S04]  /*18320*/  LDL.64 R24, [R1+0x310] ;  /* 0x0003100001187983 */ /* 0x000f280000100a00 */
[----:B--2---:R2:W-:Y:S04]  /*18330*/  LDGSTS.E [R82+0xd000], desc[UR16][R22.64], !P1 ;  /* 0x0d00000016527fae */ /* 0x0045e8000c9a1010 */
[----:B------:R2:W-:Y:S04]  /*18340*/  LDGSTS.E [R82+0xd200], desc[UR16][R28.64], !P1 ;  /* 0x0d2000001c527fae */ /* 0x0005e8000c9a1010 */
[----:B---3--:R2:W-:Y:S04]  /*18350*/  LDGSTS.E [R82+0xd400], desc[UR16][R14.64], !P4 ;  /* 0x0d4000000e527fae */ /* 0x0085e8000e1a1010 */
[----:B------:R-:W3:Y:S04]  /*18360*/  LDL.64 R22, [R1+0x328] ;  /* 0x0003280001167983 */ /* 0x000ee80000100a00 */
[----:B------:R-:W2:Y:S04]  /*18370*/  LDL.64 R28, [R1+0x320] ;  /* 0x00032000011c7983 */ /* 0x000ea80000100a00 */
[----:B------:R-:W2:Y:S04]  /*18380*/  LDL.64 R14, [R1+0x338] ;  /* 0x00033800010e7983 */ /* 0x000ea80000100a00 */
[----:B----4-:R4:W-:Y:S04]  /*18390*/  LDGSTS.E [R82+0xd600], desc[UR16][R20.64], !P4 ;  /* 0x0d60000014527fae */ /* 0x0109e8000e1a1010 */
[----:B------:R4:W-:Y:S04]  /*183a0*/  LDGSTS.E [R82+0xd800], desc[UR16][R32.64], !P2 ;  /* 0x0d80000020527fae */ /* 0x0009e8000d1a1010 */
[----:B------:R4:W-:Y:S04]  /*183b0*/  LDGSTS.E [R82+0xda00], desc[UR16][R18.64], !P2 ;  /* 0x0da0000012527fae */ /* 0x0009e8000d1a1010 */
[----:B------:R-:W4:Y:S01]  /*183c0*/  LDL.64 R20, [R1+0x330] ;  /* 0x0003300001147983 */ /* 0x000f220000100a00 */
[----:B------:R-:W-:-:S02]  /*183d0*/  VIADD R4, R12, 0xfffffec8 ;  /* 0xfffffec80c047836 */ /* 0x000fc40000000000 */
[----:B------:R-:W2:Y:S01]  /*183e0*/  LDC R12, c[0x0][0x3a0] ;  /* 0x0000e800ff0c7b82 */ /* 0x000ea20000000800 */
[----:B------:R-:W4:Y:S04]  /*183f0*/  LDL.64 R32, [R1+0x3e8] ;  /* 0x0003e80001207983 */ /* 0x000f280000100a00 */
[----:B------:R-:W4:Y:S01]  /*18400*/  LDL.64 R18, [R1+0x358] ;  /* 0x0003580001127983 */ /* 0x000f220000100a00 */
[----:B------:R-:W-:Y:S01]  /*18410*/  ISETP.GE.U32.AND P1, PT, R4, 0x7ffffe49, PT ;  /* 0x7ffffe490400780c */ /* 0x000fe20003f26070 */
[----:B------:R-:W-:Y:S02]  /*18420*/  VIADD R4, R11, 0xfffffec7 ;  /* 0xfffffec70b047836 */ /* 0x000fe40000000000 */
[----:B------:R-:W2:Y:S03]  /*18430*/  LDC R11, c[0x0][0x3a0] ;  /* 0x0000e800ff0b7b82 */ /* 0x000ea60000000800 */
[----:B------:R-:W-:-:S02]  /*18440*/  ISETP.GE.U32.AND P4, PT, R4, 0x7ffffe48, PT ;  /* 0x7ffffe480400780c */ /* 0x000fc40003f86070 */
[----:B------:R-:W-:-:S03]  /*18450*/  IADD3 R4, PT, PT, R10, -0x13a, RZ ;  /* 0xfffffec60a047810 */ /* 0x000fc60007ffe0ff */
[----:B------:R-:W2:Y:S01]  /*18460*/  LDC R10, c[0x0][0x3a0] ;  /* 0x0000e800ff0a7b82 */ /* 0x000ea20000000800 */
[----:B------:R-:W-:Y:S01]  /*18470*/  ISETP.GE.U32.AND P2, PT, R4, 0x7ffffe47, PT ;  /* 0x7ffffe470400780c */ /* 0x000fe20003f46070 */
[----:B-1----:R-:W-:Y:S01]  /*18480*/  VIADD R4, R5, 0xfffffec5 ;  /* 0xfffffec505047836 */ /* 0x002fe20000000000 */
[----:B------:R1:W-:Y:S04]  /*18490*/  LDGSTS.E [R82+0xdc00], desc[UR16][R26.64], !P1 ;  /* 0x0dc000001a527fae */ /* 0x0003e8000c9a1010 */
[----:B------:R1:W-:Y:S01]  /*184a0*/  LDGSTS.E [R82+0xde00], desc[UR16][R30.64], !P1 ;  /* 0x0de000001e527fae */ /* 0x0003e2000c9a1010 */
[----:B------:R-:W-:-:S03]  /*184b0*/  ISETP.GE.U32.AND P1, PT, R4, 0x7ffffe46, PT ;  /* 0x7ffffe460400780c */ /* 0x000fc60003f26070 */
        /* <DEDUP_REMOVED lines=8> */
[----:B------:R-:W-:-:S05]  /*18540*/  ISETP.GE.U32.AND P4, PT, R4, 0x7ffffe45, PT ;  /* 0x7ffffe450400780c */ /* 0x000fca0003f86070 */
[----:B------:R-:W1:Y:S01]  /*18550*/  LDC R7, c[0x0][0x3a0] ;  /* 0x0000e800ff077b82 */ /* 0x000e620000000800 */
[----:B------:R-:W4:Y:S04]  /*18560*/  LDL.64 R24, [R1+0x3e0] ;  /* 0x0003e00001187983 */ /* 0x000f280000100a00 */
[----:B---3--:R3:W-:Y:S04]  /*18570*/  LDGSTS.E [R82+0xe400], desc[UR16][R22.64], !P2 ;  /* 0x0e40000016527fae */ /* 0x0087e8000d1a1010 */
[----:B--2---:R3:W-:Y:S04]  /*18580*/  LDGSTS.E [R82+0xe600], desc[UR16][R28.64], !P2 ;  /* 0x0e6000001c527fae */ /* 0x0047e8000d1a1010 */
[----:B------:R3:W-:Y:S04]  /*18590*/  LDGSTS.E [R82+0xe800], desc[UR16][R14.64], !P1 ;  /* 0x0e8000000e527fae */ /* 0x0007e8000c9a1010 */
[----:B------:R-:W2:Y:S04]  /*185a0*/  LDL.64 R22, [R1+0x350] ;  /* 0x0003500001167983 */ /* 0x000ea80000100a00 */
[----:B------:R-:W3:Y:S04]  /*185b0*/  LDL.64 R28, [R1+0x398] ;  /* 0x00039800011c7983 */ /* 0x000ee80000100a00 */
        /* <DEDUP_REMOVED lines=11> */
[----:B------:R1:W-:Y:S01]  /*18670*/  LDGSTS.E [R82+0xee00], desc[UR16][R26.64], !P4 ;  /* 0x0ee000001a527fae */ /* 0x0003e2000e1a1010 */
[----:B------:R-:W-:Y:S01]  /*18680*/  ISETP.GE.U32.AND P4, PT, R4, 0x7ffffe42, PT ;  /* 0x7ffffe420400780c */ /* 0x000fe20003f86070 */
[----:B------:R-:W-:-:S05]  /*18690*/  VIADD R4, R12, 0xfffffec0 ;  /* 0xfffffec00c047836 */ /* 0x000fca0000000000 */
[----:B------:R-:W1:Y:S01]  /*186a0*/  LDC R6, c[0x0][0x3a0] ;  /* 0x0000e800ff067b82 */ /* 0x000e620000000800 */
[----:B------:R1:W-:Y:S04]  /*186b0*/  LDGSTS.E [R82+0xf000], desc[UR16][R16.64], !P1 ;  /* 0x0f00000010527fae */ /* 0x0003e8000c9a1010 */
[----:B------:R-:W4:Y:S03]  /*186c0*/  LDL.64 R26, [R1+0x3a0] ;  /* 0x0003a000011a7983 */ /* 0x000f260000100a00 */
[----:B------:R-:W1:Y:S01]  /*186d0*/  LDC R12, c[0x0][0x3a0] ;  /* 0x0000e800ff0c7b82 */ /* 0x000e620000000800 */
[----:B------:R1:W-:Y:S04]  /*186e0*/  LDGSTS.E [R82+0xf200], desc[UR16][R30.64], !P1 ;  /* 0x0f2000001e527fae */ /* 0x0003e8000c9a1010 */
[----:B------:R-:W4:Y:S01]  /*186f0*/  LDL.64 R16, [R1+0x418] ;  /* 0x0004180001107983 */ /* 0x000f220000100a00 */
[----:B------:R-:W-:Y:S01]  /*18700*/  ISETP.GE.U32.AND P1, PT, R4, 0x7ffffe41, PT ;  /* 0x7ffffe410400780c */ /* 0x000fe20003f26070 */
[----:B------:R-:W-:-:S02]  /*18710*/  VIADD R4, R11, 0xfffffebf ;  /* 0xfffffebf0b047836 */ /* 0x000fc40000000000 */
[----:B------:R1:W-:Y:S01]  /*18720*/  LDGSTS.E [R82+0xf400], desc[UR16][R24.64], !P2 ;  /* 0x0f40000018527fae */ /* 0x0003e2000d1a1010 */
[----:B------:R-:W1:Y:S03]  /*18730*/  LDC R11, c[0x0][0x3a0] ;  /* 0x0000e800ff0b7b82 */ /* 0x000e660000000800 */
[----:B------:R-:W4:Y:S04]  /*18740*/  LDL.64 R30, [R1+0x3a8] ;  /* 0x0003a800011e7983 */ /* 0x000f280000100a00 */
[----:B------:R-:W4:Y:S04]  /*18750*/  LDL.64 R24, [R1+0x430] ;  /* 0x0004300001187983 */ /* 0x000f280000100a00 */
[----:B--2---:R2:W-:Y:S01]  /*18760*/  LDGSTS.E [R82+0xf600], desc[UR16][R22.64], !P2 ;  /* 0x0f60000016527fae */ /* 0x0045e2000d1a1010 */
[----:B------:R-:W-:-:S03]  /*18770*/  ISETP.GE.U32.AND P2, PT, R4, 0x7ffffe40, PT ;  /* 0x7ffffe400400780c */ /* 0x000fc60003f46070 */
[----:B------:R2:W-:Y:S04]  /*18780*/  LDGSTS.E [R82+0xf800], desc[UR16][R32.64], !P4 ;  /* 0x0f80000020527fae */ /* 0x0005e8000e1a1010 */
[----:B---3--:R2:W-:Y:S04]  /*18790*/  LDGSTS.E [R82+0xfa00], desc[UR16][R14.64], !P4 ;  /* 0x0fa000000e527fae */ /* 0x0085e8000e1a1010 */
[----:B------:R-:W3:Y:S01]  /*187a0*/  LDL.64 R22, [R1+0x3b0] ;  /* 0x0003b00001167983 */ /* 0x000ee20000100a00 */
[----:B------:R-:W-:Y:S02]  /*187b0*/  IADD3 R4, PT, PT, R10, -0x142, RZ ;  /* 0xfffffebe0a047810 */ /* 0x000fe40007ffe0ff */
[----:B------:R-:W2:Y:S01]  /*187c0*/  LDC R10, c[0x0][0x3a0] ;  /* 0x0000e800ff0a7b82 */ /* 0x000ea20000000800 */
[----:B------:R-:W2:Y:S04]  /*187d0*/  LDL.64 R32, [R1+0x488] ;  /* 0x0004880001207983 */ /* 0x000ea80000100a00 */
[----:B------:R-:W2:Y:S04]  /*187e0*/  LDL.64 R14, [R1+0x440] ;  /* 0x00044000010e7983 */ /* 0x000ea80000100a00 */
[----:B----4-:R4:W-:Y:S04]  /*187f0*/  LDGSTS.E [R82+0xfc00], desc[UR16][R20.64], !P1 ;  /* 0x0fc0000014527fae */ /* 0x0109e8000c9a1010 */
[----:B------:R4:W-:Y:S04]  /*18800*/  LDGSTS.E [R82+0xfe00], desc[UR16][R28.64], !P1 ;  /* 0x0fe000001c527fae */ /* 0x0009e8000c9a1010 */
[----:B------:R4:W-:Y:S04]  /*18810*/  LDGSTS.E [R82+0x10000], desc[UR16][R18.64], !P2 ;  /* 0x1000000012527fae */ /* 0x0009e8000d1a1010 */
[----:B------:R-:W4:Y:S01]  /*18820*/  LDL.64 R20, [R1+0x3b8] ;  /* 0x0003b80001147983 */ /* 0x000f220000100a00 */
[----:B------:R-:W-:-:S03]  /*18830*/  ISETP.GE.U32.AND P4, PT, R4, 0x7ffffe3f, PT ;  /* 0x7ffffe3f0400780c */ /* 0x000fc60003f86070 */
[----:B------:R-:W4:Y:S04]  /*18840*/  LDL.64 R28, [R1+0x3c0] ;  /* 0x0003c000011c7983 */ /* 0x000f280000100a00 */
[----:B------:R-:W4:Y:S01]  /*18850*/  LDL.64 R18, [R1+0x458] ;  /* 0x0004580001127983 */ /* 0x000f220000100a00 */
[----:B-1----:R-:W-:-:S05]  /*18860*/  VIADD R4, R5, 0xfffffebd ;  /* 0xfffffebd05047836 */ /* 0x002fca0000000000 */
[----:B------:R-:W-:Y:S01]  /*18870*/  ISETP.GE.U32.AND P1, PT, R4, 0x7ffffe3e, PT ;  /* 0x7ffffe3e0400780c */ /* 0x000fe20003f26070 */
[----:B------:R-:W-:Y:S01]  /*18880*/  VIADD R4, R9, 0xfffffebc ;  /* 0xfffffebc09047836 */ /* 0x000fe20000000000 */
[----:B------:R1:W-:Y:S04]  /*18890*/  LDGSTS.E [R82+0x10200], desc[UR16][R26.64], !P2 ;  /* 0x102000001a527fae */ /* 0x0003e8000d1a1010 */
[----:B------:R-:W-:Y:S01]  /*188a0*/  ISETP.GE.U32.AND P2, PT, R4, 0x7ffffe3d, PT ;  /* 0x7ffffe3d0400780c */ /* 0x000fe20003f46070 */
[----:B------:R-:W1:Y:S01]  /*188b0*/  LDC R9, c[0x0][0x3a0] ;  /* 0x0000e800ff097b82 */ /* 0x000e620000000800 */
[----:B------:R1:W-:Y:S04]  /*188c0*/  LDGSTS.E [R82+0x10400], desc[UR16][R16.64], !P4 ;  /* 0x1040000010527fae */ /* 0x0003e8000e1a1010 */
[----:B------:R-:W4:Y:S01]  /*188d0*/  LDL.64 R26, [R1+0x470] ;  /* 0x00047000011a7983 */ /* 0x000f220000100a00 */
[----:B------:R-:W-:Y:S01]  /*188e0*/  VIADD R4, R8, 0xfffffebb ;  /* 0xfffffebb08047836 */ /* 0x000fe20000000000 */
[----:B------:R-:W-:Y:S01]  /*188f0*/  IADD3 R5, PT, PT, R7, -0x146, RZ ;  /* 0xfffffeba07057810 */ /* 0x000fe20007ffe0ff */
[----:B------:R-:W1:Y:S01]  /*18900*/  LDC R8, c[0x0][0x3a0] ;  /* 0x0000e800ff087b82 */ /* 0x000e620000000800 */
[----:B------:R1:W-:Y:S04]  /*18910*/  LDGSTS.E [R82+0x10600], desc[UR16][R30.64], !P4 ;  /* 0x106000001e527fae */ /* 0x0003e8000e1a1010 */
[----:B------:R-:W4:Y:S03]  /*18920*/  LDL.64 R16, [R1+0x3c8] ;  /* 0x0003c80001107983 */ /* 0x000f260000100a00 */
[----:B------:R-:W1:Y:S01]  /*18930*/  LDC R7, c[0x0][0x3a0] ;  /* 0x0000e800ff077b82 */ /* 0x000e620000000800 */
[----:B------:R1:W-:Y:S04]  /*18940*/  LDGSTS.E [R82+0x10800], desc[UR16][R24.64], !P1 ;  /* 0x1080000018527fae */ /* 0x0003e8000c9a1010 */
[----:B------:R-:W4:Y:S04]  /*18950*/  LDL.64 R30, [R1+0x3f0] ;  /* 0x0003f000011e7983 */ /* 0x000f280000100a00 */
[----:B------:R-:W4:Y:S04]  /*18960*/  LDL.64 R24, [R1+0x3d8] ;  /* 0x0003d80001187983 */ /* 0x000f280000100a00 */
[----:B---3--:R3:W-:Y:S01]  /*18970*/  LDGSTS.E [R82+0x10a00], desc[UR16][R22.64], !P1 ;  /* 0x10a0000016527fae */ /* 0x0087e2000c9a1010 */
[----:B------:R-:W-:-:S03]  /*18980*/  ISETP.GE.U32.AND P1, PT, R4, 0x7ffffe3c, PT ;  /* 0x7ffffe3c0400780c */ /* 0x000fc60003f26070 */
[----:B--2---:R3:W-:Y:S04]  /*18990*/  LDGSTS.E [R82+0x10c00], desc[UR16][R14.64], !P2 ;  /* 0x10c000000e527fae */ /* 0x0047e8000d1a1010 */
[----:B------:R-:W2:Y:S04]  /*189a0*/  LDL.64 R22, [R1+0x4a0] ;  /* 0x0004a00001167983 */ /* 0x000ea80000100a00 */
[----:B------:R-:W3:Y:S04]  /*189b0*/  LDL.64 R14, [R1+0x4b8] ;  /* 0x0004b800010e7983 */ /* 0x000ee80000100a00 */
[----:B----4-:R4:W-:Y:S04]  /*189c0*/  LDGSTS.E [R82+0x10e00], desc[UR16][R20.64], !P2 ;  /* 0x10e0000014527fae */ /* 0x0109e8000d1a1010 */
[----:B------:R4:W-:Y:S04]  /*189d0*/  LDGSTS.E [R82+0x11000], desc[UR16][R18.64], !P1 ;  /* 0x1100000012527fae */ /* 0x0009e8000c9a1010 */
[----:B------:R-:W4:Y:S01]  /*189e0*/  LDL.64 R20, [R1+0x400] ;  /* 0x0004000001147983 */ /* 0x000f220000100a00 */
[----:B------:R-:W-:Y:S01]  /*189f0*/  VIADD R4, R6, 0xfffffeb9 ;  /* 0xfffffeb906047836 */ /* 0x000fe20000000000 */
[----:B------:R-:W-:Y:S01]  /*18a00*/  ISETP.GE.U32.AND P4, PT, R5, 0x7ffffe3b, PT ;  /* 0x7ffffe3b0500780c */ /* 0x000fe20003f86070 */
[----:B------:R-:W1:Y:S01]  /*18a10*/  LDC R6, c[0x0][0x3a0] ;  /* 0x0000e800ff067b82 */ /* 0x000e620000000800 */
[----:B------:R1:W-:Y:S04]  /*18a20*/  LDGSTS.E [R82+0x11200], desc[UR16][R28.64], !P1 ;  /* 0x112000001c527fae */ /* 0x0003e8000c9a1010 */
[----:B------:R-:W4:Y:S01]  /*18a30*/  LDL.64 R18, [R1+0x4d0] ;  /* 0x0004d00001127983 */ /* 0x000f220000100a00 */
[----:B------:R-:W-:Y:S01]  /*18a40*/  ISETP.GE.U32.AND P2, PT, R4, 0x7ffffe3a, PT ;  /* 0x7ffffe3a0400780c */ /* 0x000fe20003f46070 */
[----:B------:R-:W-:Y:S01]  /*18a50*/  VIADD R4, R12, 0xfffffeb8 ;  /* 0xfffffeb80c047836 */ /* 0x000fe20000000000 */
[----:B------:R-:W1:Y:S04]  /*18a60*/  LDC R5, c[0x0][0x3a0] ;  /* 0x0000e800ff057b82 */ /* 0x000e680000000800 */
[----:B------:R-:W-:Y:S01]  /*18a70*/  ISETP.GE.U32.AND P1, PT, R4, 0x7ffffe39, PT ;  /* 0x7ffffe390400780c */ /* 0x000fe20003f26070 */
[----:B------:R-:W-:Y:S01]  /*18a80*/  VIADD R4, R11, 0xfffffeb7 ;  /* 0xfffffeb70b047836 */ /* 0x000fe20000000000 */
[----:B------:R-:W4:Y:S02]  /*18a90*/  LDL.64 R28, [R1+0x408] ;  /* 0x00040800011c7983 */ /* 0x000f240000100a00 */
[----:B------:R-:W1:Y:S02]  /*18aa0*/  LDC R12, c[0x0][0x3a0] ;  /* 0x0000e800ff0c7b82 */ /* 0x000e640000000800 */
[----:B------:R1:W-:Y:S06]  /*18ab0*/  LDGSTS.E [R82+0x11400], desc[UR16][R26.64], !P4 ;  /* 0x114000001a527fae */ /* 0x0003ec000e1a1010 */
[----:B------:R-:W1:Y:S01]  /*18ac0*/  LDC R11, c[0x0][0x3a0] ;  /* 0x0000e800ff0b7b82 */ /* 0x000e620000000800 */
[----:B------:R1:W-:Y:S01]  /*18ad0*/  LDGSTS.E [R82+0x11600], desc[UR16][R16.64], !P4 ;  /* 0x1160000010527fae */ /* 0x0003e2000e1a1010 */
[----:B------:R-:W-:-:S03]  /*18ae0*/  ISETP.GE.U32.AND P4, PT, R4, 0x7ffffe38, PT ;  /* 0x7ffffe380400780c */ /* 0x000fc60003f86070 */
[----:B------:R-:W4:Y:S04]  /*18af0*/  LDL.64 R26, [R1+0x4e8] ;  /* 0x0004e800011a7983 */ /* 0x000f280000100a00 */
[----:B------:R-:W4:Y:S01]  /*18b00*/  LDL.64 R16, [R1+0x420] ;  /* 0x0004200001107983 */ /* 0x000f220000100a00 */
[----:B------:R-:W-:Y:S02]  /*18b10*/  IADD3 R4, PT, PT, R10, -0x14a, RZ ;  /* 0xfffffeb60a047810 */ /* 0x000fe40007ffe0ff */
[----:B------:R-:W1:Y:S01]  /*18b20*/  LDC R10, c[0x0][0x3a0] ;  /* 0x0000e800ff0a7b82 */ /* 0x000e620000000800 */
[----:B------:R1:W-:Y:S04]  /*18b30*/  LDGSTS.E [R82+0x11800], desc[UR16][R32.64], !P2 ;  /* 0x1180000020527fae */ /* 0x0003e8000d1a1010 */
[----:B------:R1:W-:Y:S01]  /*18b40*/  LDGSTS.E [R82+0x11a00], desc[UR16][R24.64], !P2 ;  /* 0x11a0000018527fae */ /* 0x0003e2000d1a1010 */
[----:B------:R-:W-:-:S03]  /*18b50*/  ISETP.GE.U32.AND P2, PT, R4, 0x7ffffe37, PT ;  /* 0x7ffffe370400780c */ /* 0x000fc60003f46070 */
[----:B------:R-:W4:Y:S04]  /*18b60*/  LDL.64 R32, [R1+0x540] ;  /* 0x0005400001207983 */ /* 0x000f280000100a00 */
        /* <DEDUP_REMOVED lines=9> */
[----:B------:R-:W4:Y:S01]  /*18c00*/  LDL.64 R20, [R1+0x530] ;  /* 0x0005300001147983 */ /* 0x000f220000100a00 */
[----:B-1----:R-:W-:-:S03]  /*18c10*/  VIADD R4, R5, 0xfffffeb5 ;  /* 0xfffffeb505047836 */ /* 0x002fc60000000000 */
[----:B------:R1:W-:Y:S04]  /*18c20*/  LDGSTS.E [R82+0x12600], desc[UR16][R28.64], !P2 ;  /* 0x126000001c527fae */ /* 0x0003e8000d1a1010 */
[----:B------:R-:W4:Y:S01]  /*18c30*/  LDL.64 R18, [R1+0x448] ;  /* 0x0004480001127983 */ /* 0x000f220000100a00 */
[----:B------:R-:W-:Y:S01]  /*18c40*/  ISETP.GE.U32.AND P1, PT, R4, 0x7ffffe36, PT ;  /* 0x7ffffe360400780c */ /* 0x000fe20003f26070 */
[----:B------:R-:W-:Y:S01]  /*18c50*/  VIADD R4, R9, 0xfffffeb4 ;  /* 0xfffffeb409047836 */ /* 0x000fe20000000000 */
[----:B------:R-:W-:Y:S01]  /*18c60*/  IADD3 R5, PT, PT, R7, -0x14e, RZ ;  /* 0xfffffeb207057810 */ /* 0x000fe20007ffe0ff */
[----:B------:R-:W1:Y:S03]  /*18c70*/  LDC R9, c[0x0][0x3a0] ;  /* 0x0000e800ff097b82 */ /* 0x000e660000000800 */
[----:B------:R-:W-:Y:S01]  /*18c80*/  ISETP.GE.U32.AND P4, PT, R4, 0x7ffffe35, PT ;  /* 0x7ffffe350400780c */ /* 0x000fe20003f86070 */
[----:B------:R-:W-:Y:S01]  /*18c90*/  VIADD R4, R8, 0xfffffeb3 ;  /* 0xfffffeb308047836 */ /* 0x000fe20000000000 */
[----:B------:R-:W4:Y:S05]  /*18ca0*/  LDL.64 R28, [R1+0x450] ;  /* 0x00045000011c7983 */ /* 0x000f2a0000100a00 */
[----:B------:R1:W-:Y:S01]  /*18cb0*/  LDGSTS.E [R82+0x12800], desc[UR16][R26.64], !P1 ;  /* 0x128000001a527fae */ /* 0x0003e2000c9a1010 */
[----:B------:R-:W-:Y:S01]  /*18cc0*/  ISETP.GE.U32.AND P2, PT, R5, 0x7ffffe33, PT ;  /* 0x7ffffe330500780c */ /* 0x000fe20003f46070 */
[----:B------:R-:W1:Y:S02]  /*18cd0*/  LDC R8, c[0x0][0x3a0] ;  /* 0x0000e800ff087b82 */ /* 0x000e640000000800 */
[----:B------:R1:W-:Y:S01]  /*18ce0*/  LDGSTS.E [R82+0x12a00], desc[UR16][R16.64], !P1 ;  /* 0x12a0000010527fae */ /* 0x0003e2000c9a1010 */
[----:B------:R-:W-:-:S05]  /*18cf0*/  ISETP.GE.U32.AND P1, PT, R4, 0x7ffffe34, PT ;  /* 0x7ffffe340400780c */ /* 0x000fca0003f26070 */
[----:B------:R-:W1:Y:S01]  /*18d00*/  LDC R5, c[0x0][0x3a0] ;  /* 0x0000e800ff057b82 */ /* 0x000e620000000800 */
[----:B------:R-:W4:Y:S07]  /*18d10*/  LDL.64 R26, [R1+0x460] ;  /* 0x00046000011a7983 */ /* 0x000f2e0000100a00 */
[----:B------:R-:W1:Y:S01]  /*18d20*/  LDC R7, c[0x0][0x3a0] ;  /* 0x0000e800ff077b82 */ /* 0x000e620000000800 */
[----:B------:R-:W4:Y:S04]  /*18d30*/  LDL.64 R16, [R1+0x558] ;  /* 0x0005580001107983 */ /* 0x000f280000100a00 */
[----:B------:R1:W-:Y:S04]  /*18d40*/  LDGSTS.E [R82+0x12c00], desc[UR16][R24.64], !P4 ;  /* 0x12c0000018527fae */ /* 0x0003e8000e1a1010 */
[----:B------:R-:W4:Y:S04]  /*18d50*/  LDL.64 R24, [R1+0x570] ;  /* 0x0005700001187983 */ /* 0x000f280000100a00 */
[----:B---3--:R3:W-:Y:S04]  /*18d60*/  LDGSTS.E [R82+0x12e00], desc[UR16][R22.64], !P4 ;  /* 0x12e0000016527fae */ /* 0x0087e8000e1a1010 */
[----:B--2---:R3:W-:Y:S04]  /*18d70*/  LDGSTS.E [R82+0x13000], desc[UR16][R14.64], !P1 ;  /* 0x130000000e527fae */ /* 0x0047e8000c9a1010 */
[----:B------:R-:W2:Y:S04]  /*18d80*/  LDL.64 R22, [R1+0x468] ;  /* 0x0004680001167983 */ /* 0x000ea80000100a00 */
[----:B------:R3:W-:Y:S04]  /*18d90*/  LDGSTS.E [R82+0x13200], desc[UR16][R30.64], !P1 ;  /* 0x132000001e527fae */ /* 0x0007e8000c9a1010 */
[----:B------:R-:W3:Y:S04]  /*18da0*/  LDL.64 R14, [R1+0x588] ;  /* 0x00058800010e7983 */ /* 0x000ee80000100a00 */
[----:B----4-:R4:W-:Y:S04]  /*18db0*/  LDGSTS.E [R82+0x13400], desc[UR16][R20.64], !P2 ;  /* 0x1340000014527fae */ /* 0x0109e8000d1a1010 */
[----:B------:R-:W4:Y:S04]  /*18dc0*/  LDL.64 R30, [R1+0x478] ;  /* 0x00047800011e7983 */ /* 0x000f280000100a00 */
[----:B------:R1:W-:Y:S04]  /*18dd0*/  LDGSTS.E [R82+0x13600], desc[UR16][R18.64], !P2 ;  /* 0x1360000012527fae */ /* 0x0003e8000d1a1010 */
[----:B------:R-:W4:Y:S04]  /*18de0*/  LDL.64 R20, [R1+0x580] ;  /* 0x0005800001147983 */ /* 0x000f280000100a00 */
[----:B------:R-:W4:Y:S01]  /*18df0*/  LDL.64 R18, [R1+0x480] ;  /* 0x0004800001127983 */ /* 0x000f220000100a00 */
[----:B------:R-:W-:-:S02]  /*18e00*/  VIADD R4, R6, 0xfffffeb1 ;  /* 0xfffffeb106047836 */ /* 0x000fc40000000000 */
[----:B------:R-:W2:Y:S03]  /*18e10*/  LDC R6, c[0x0][0x3a0] ;  /* 0x0000e800ff067b82 */ /* 0x000ea60000000800 */
[----:B------:R-:W-:Y:S01]  /*18e20*/  ISETP.GE.U32.AND P4, PT, R4, 0x7ffffe32, PT ;  /* 0x7ffffe320400780c */ /* 0x000fe20003f86070 */
[----:B------:R-:W-:-:S04]  /*18e30*/  VIADD R4, R12, 0xfffffeb0 ;  /* 0xfffffeb00c047836 */ /* 0x000fc80000000000 */
[----:B------:R-:W2:Y:S01]  /*18e40*/  LDC R12, c[0x0][0x3a0] ;  /* 0x0000e800ff0c7b82 */ /* 0x000ea20000000800 */
[----:B------:R-:W-:Y:S01]  /*18e50*/  ISETP.GE.U32.AND P1, PT, R4, 0x7ffffe31, PT ;  /* 0x7ffffe310400780c */ /* 0x000fe20003f26070 */
[----:B------:R-:W-:-:S05]  /*18e60*/  VIADD R4, R11, 0xfffffeaf ;  /* 0xfffffeaf0b047836 */ /* 0x000fca0000000000 */
[----:B------:R-:W-:Y:S01]  /*18e70*/  ISETP.GE.U32.AND P2, PT, R4, 0x7ffffe30, PT ;  /* 0x7ffffe300400780c */ /* 0x000fe20003f46070 */
[----:B------:R2:W-:Y:S01]  /*18e80*/  LDGSTS.E [R82+0x13800], desc[UR16][R32.64], !P4 ;  /* 0x1380000020527fae */ /* 0x0005e2000e1a1010 */
[----:B------:R-:W-:Y:S01]  /*18e90*/  IADD3 R4, PT, PT, R10, -0x152, RZ ;  /* 0xfffffeae0a047810 */ /* 0x000fe20007ffe0ff */
[----:B------:R-:W2:Y:S02]  /*18ea0*/  LDC R11, c[0x0][0x3a0] ;  /* 0x0000e800ff0b7b82 */ /* 0x000ea40000000800 */
[----:B------:R2:W-:Y:S01]  /*18eb0*/  LDGSTS.E [R82+0x13a00], desc[UR16][R28.64], !P4 ;  /* 0x13a000001c527fae */ /* 0x0005e2000e1a1010 */
[----:B------:R-:W-:Y:S01]  /*18ec0*/  ISETP.GE.U32.AND P4, PT, R4, 0x7ffffe2f, PT ;  /* 0x7ffffe2f0400780c */ /* 0x000fe20003f86070 */
[----:B-1----:R-:W-:Y:S02]  /*18ed0*/  VIADD R4, R5, 0xfffffead ;  /* 0xfffffead05047836 */ /* 0x002fe40000000000 */
[----:B------:R1:W-:Y:S02]  /*18ee0*/  LDGSTS.E [R82+0x13c00], desc[UR16][R16.64], !P1 ;  /* 0x13c0000010527fae */ /* 0x0003e4000c9a1010 */
[----:B------:R-:W1:Y:S02]  /*18ef0*/  LDC R10, c[0x0][0x3a0] ;  /* 0x0000e800ff0a7b82 */ /* 0x000e640000000800 */
[----:B------:R1:W-:Y:S04]  /*18f00*/  LDGSTS.E [R82+0x13e00], desc[UR16][R26.64], !P1 ;  /* 0x13e000001a527fae */ /* 0x0003e8000c9a1010 */
[----:B------:R-:W4:Y:S04]  /*18f10*/  LDL.64 R28, [R1+0x578] ;  /* 0x00057800011c7983 */ /* 0x000f280000100a00 */
[----:B------:R-:W4:Y:S01]  /*18f20*/  LDL.64 R16, [R1+0x490] ;  /* 0x0004900001107983 */ /* 0x000f220000100a00 */
[----:B------:R-:W-:-:S03]  /*18f30*/  ISETP.GE.U32.AND P1, PT, R4, 0x7ffffe2e, PT ;  /* 0x7ffffe2e0400780c */ /* 0x000fc60003f26070 */
[----:B------:R1:W-:Y:S04]  /*18f40*/  LDGSTS.E [R82+0x14000], desc[UR16][R24.64], !P2 ;  /* 0x1400000018527fae */ /* 0x0003e8000d1a1010 */
[----:B------:R-:W4:Y:S04]  /*18f50*/  LDL.64 R26, [R1+0x568] ;  /* 0x00056800011a7983 */ /* 0x000f280000100a00 */
[----:B------:R-:W4:Y:S04]  /*18f60*/  LDL.64 R32, [R1+0x550] ;  /* 0x0005500001207983 */ /* 0x000f280000100a00 */
[----:B------:R-:W4:Y:S04]  /*18f70*/  LDL.64 R24, [R1+0x498] ;  /* 0x0004980001187983 */ /* 0x000f280000100a00 */
[----:B--2---:R2:W-:Y:S04]  /*18f80*/  LDGSTS.E [R82+0x14200], desc[UR16][R22.64], !P2 ;  /* 0x1420000016527fae */ /* 0x0045e8000d1a1010 */
[----:B---3--:R2:W-:Y:S04]  /*18f90*/  LDGSTS.E [R82+0x14400], desc[UR16][R14.64], !P4 ;  /* 0x144000000e527fae */ /* 0x0085e8000e1a1010 */
[----:B------:R-:W3:Y:S04]  /*18fa0*/  LDL.64 R22, [R1+0x560] ;  /* 0x0005600001167983 */ /* 0x000ee80000100a00 */
[----:B----4-:R2:W-:Y:S04]  /*18fb0*/  LDGSTS.E [R82+0x14600], desc[UR16][R30.64], !P4 ;  /* 0x146000001e527fae */ /* 0x0105e8000e1a1010 */
[----:B------:R-:W4:Y:S04]  /*18fc0*/  LDL.64 R14, [R1+0x4a8] ;  /* 0x0004a800010e7983 */ /* 0x000f280000100a00 */
[----:B------:R2:W-:Y:S01]  /*18fd0*/  LDGSTS.E [R82+0x14800], desc[UR16][R20.64], !P1 ;  /* 0x1480000014527fae */ /* 0x0005e2000c9a1010 */
[----:B------:R-:W-:Y:S01]  /*18fe0*/  VIADD R4, R9, 0xfffffeac ;  /* 0xfffffeac09047836 */ /* 0x000fe20000000000 */
[----:B------:R-:W-:Y:S01]  /*18ff0*/  IADD3 R5, PT, PT, R7, -0x156, RZ ;  /* 0xfffffeaa07057810 */ /* 0x000fe20007ffe0ff */
[----:B------:R-:W1:Y:S01]  /*19000*/  LDC R9, c[0x0][0x3a0] ;  /* 0x0000e800ff097b82 */ /* 0x000e620000000800 */
[----:B------:R-:W2:Y:S04]  /*19010*/  LDL.64 R30, [R1+0x4c0] ;  /* 0x0004c000011e7983 */ /* 0x000ea80000100a00 */
[----:B------:R1:W-:Y:S04]  /*19020*/  LDGSTS.E [R82+0x14a00], desc[UR16][R18.64], !P1 ;  /* 0x14a0000012527fae */ /* 0x0003e8000c9a1010 */
[----:B------:R-:W2:Y:S01]  /*19030*/  LDL.64 R20, [R1+0x4b0] ;  /* 0x0004b00001147983 */ /* 0x000ea20000100a00 */
[----:B------:R-:W-:Y:S01]  /*19040*/  ISETP.GE.U32.AND P2, PT, R4, 0x7ffffe2d, PT ;  /* 0x7ffffe2d0400780c */ /* 0x000fe20003f46070 */
[----:B------:R-:W1:Y:S02]  /*19050*/  LDC R7, c[0x0][0x3a0] ;  /* 0x0000e800ff077b82 */ /* 0x000e640000000800 */
[----:B------:R-:W2:Y:S01]  /*19060*/  LDL.64 R18, [R1+0x548] ;  /* 0x0005480001127983 */ /* 0x000ea20000100a00 */
[----:B------:R-:W-:Y:S01]  /*19070*/  VIADD R4, R8, 0xfffffeab ;  /* 0xfffffeab08047836 */ /* 0x000fe20000000000 */
[----:B------:R-:W-:-:S04]  /*19080*/  ISETP.GE.U32.AND P4, PT, R5, 0x7ffffe2b, PT ;  /* 0x7ffffe2b0500780c */ /* 0x000fc80003f86070 */
[----:B------:R-:W1:Y:S01]  /*19090*/  LDC R8, c[0x0][0x3a0] ;  /* 0x0000e800ff087b82 */ /* 0x000e620000000800 */
[----:B------:R-:W-:Y:S01]  /*190a0*/  ISETP.GE.U32.AND P1, PT, R4, 0x7ffffe2c, PT ;  /* 0x7ffffe2c0400780c */ /* 0x000fe20003f26070 */
[----:B------:R-:W-:-:S06]  /*190b0*/  VIADD R4, R6, 0xfffffea9 ;  /* 0xfffffea906047836 */ /* 0x000fcc0000000000 */
[----:B------:R-:W1:Y:S08]  /*190c0*/  LDC R5, c[0x0][0x3a0] ;  /* 0x0000e800ff057b82 */ /* 0x000e700000000800 */
[----:B------:R-:W1:Y:S01]  /*190d0*/  LDC R6, c[0x0][0x3a0] ;  /* 0x0000e800ff067b82 */ /* 0x000e620000000800 */
[----:B------:R1:W-:Y:S04]  /*190e0*/  LDGSTS.E [R82+0x14c00], desc[UR16][R28.64], !P2 ;  /* 0x14c000001c527fae */ /* 0x0003e8000d1a1010 */
[----:B------:R1:W-:Y:S01]  /*190f0*/  LDGSTS.E [R82+0x14e00], desc[UR16][R16.64], !P2 ;  /* 0x14e0000010527fae */ /* 0x0003e2000d1a1010 */
[----:B------:R-:W-:-:S03]  /*19100*/  ISETP.GE.U32.AND P2, PT, R4, 0x7ffffe2a, PT ;  /* 0x7ffffe2a0400780c */ /* 0x000fc60003f46070 */
[----:B------:R-:W2:Y:S01]  /*19110*/  LDL.64 R28, [R1+0x590] ;  /* 0x00059000011c7983 */ /* 0x000ea20000100a00 */
[----:B------:R-:W-:Y:S02]  /*19120*/  VIADD R4, R12, 0xfffffea8 ;  /* 0xfffffea80c047836 */ /* 0x000fe40000000000 */
[----:B------:R-:W1:Y:S01]  /*19130*/  LDC R12, c[0x0][0x3a0] ;  /* 0x0000e800ff0c7b82 */ /* 0x000e620000000800 */
[----:B------:R-:W2:Y:S04]  /*19140*/  LDL.64 R16, [R1+0x4c8] ;  /* 0x0004c80001107983 */ /* 0x000ea80000100a00 */
[----:B------:R1:W-:Y:S04]  /*19150*/  LDGSTS.E [R82+0x15000], desc[UR16][R26.64], !P1 ;  /* 0x150000001a527fae */ /* 0x0003e8000c9a1010 */
[----:B------:R1:W-:Y:S01]  /*19160*/  LDGSTS.E [R82+0x15200], desc[UR16][R24.64], !P1 ;  /* 0x1520000018527fae */ /* 0x0003e2000c9a1010 */
[----:B------:R-:W-:-:S03]  /*19170*/  ISETP.GE.U32.AND P1, PT, R4, 0x7ffffe29, PT ;  /* 0x7ffffe290400780c */ /* 0x000fc60003f26070 */
[----:B------:R-:W2:Y:S04]  /*19180*/  LDL.64 R26, [R1+0x5a0] ;  /* 0x0005a000011a7983 */ /* 0x000ea80000100a00 */
[----:B------:R-:W2:Y:S04]  /*19190*/  LDL.64 R24, [R1+0x4d8] ;  /* 0x0004d80001187983 */ /* 0x000ea80000100a00 */
[----:B---3--:R3:W-:Y:S04]  /*191a0*/  LDGSTS.E [R82+0x15400], desc[UR16][R22.64], !P4 ;  /* 0x1540000016527fae */ /* 0x0087e8000e1a1010 */
[----:B----4-:R3:W-:Y:S04]  /*191b0*/  LDGSTS.E [R82+0x15600], desc[UR16][R14.64], !P4 ;  /* 0x156000000e527fae */ /* 0x0107e8000e1a1010 */
[----:B------:R-:W4:Y:S04]  /*191c0*/  LDL.64 R22, [R1+0x5a8] ;  /* 0x0005a80001167983 */ /* 0x000f280000100a00 */
[----:B------:R3:W-:Y:S04]  /*191d0*/  LDGSTS.E [R82+0x15800], desc[UR16][R32.64], !P2 ;  /* 0x1580000020527fae */ /* 0x0007e8000d1a1010 */
[----:B------:R-:W3:Y:S04]  /*191e0*/  LDL.64 R14, [R1+0x4e0] ;  /* 0x0004e000010e7983 */ /* 0x000ee80000100a00 */
[----:B--2---:R2:W-:Y:S01]  /*191f0*/  LDGSTS.E [R82+0x15a00], desc[UR16][R20.64], !P2 ;  /* 0x15a0000014527fae */ /* 0x0045e2000d1a1010 */
[----:B------:R-:W-:-:S02]  /*19200*/  VIADD R4, R11, 0xfffffea7 ;  /* 0xfffffea70b047836 */ /* 0x000fc40000000000 */
[----:B------:R-:W2:Y:S01]  /*19210*/  LDC R11, c[0x0][0x3a0] ;  /* 0x0000e800ff0b7b82 */ /* 0x000ea20000000800 */
[----:B------:R-:W2:Y:S04]  /*19220*/  LDL.64 R32, [R1+0x5e0] ;  /* 0x0005e00001207983 */ /* 0x000ea80000100a00 */
[----:B------:R1:W-:Y:S04]  /*19230*/  LDGSTS.E [R82+0x15c00], desc[UR16][R18.64], !P1 ;  /* 0x15c0000012527fae */ /* 0x0003e8000c9a1010 */
[----:B------:R-:W2:Y:S01]  /*19240*/  LDL.64 R20, [R1+0x5b8] ;  /* 0x0005b80001147983 */ /* 0x000ea20000100a00 */
[----:B------:R-:W-:-:S03]  /*19250*/  ISETP.GE.U32.AND P4, PT, R4, 0x7ffffe28, PT ;  /* 0x7ffffe280400780c */ /* 0x000fc60003f86070 */
[----:B------:R-:W2:Y:S01]  /*19260*/  LDL.64 R18, [R1+0x4f0] ;  /* 0x0004f00001127983 */ /* 0x000ea20000100a00 */
[----:B-1----:R-:W-:Y:S02]  /*19270*/  IADD3 R4, PT, PT, R10, -0x15a, RZ ;  /* 0xfffffea60a047810 */ /* 0x002fe40007ffe0ff */
[----:B------:R-:W1:Y:S01]  /*19280*/  LDC R10, c[0x0][0x3a0] ;  /* 0x0000e800ff0a7b82 */ /* 0x000e620000000800 */
[----:B------:R1:W-:Y:S01]  /*19290*/  LDGSTS.E [R82+0x15e00], desc[UR16][R30.64], !P1 ;  /* 0x15e000001e527fae */ /* 0x0003e2000c9a1010 */
[----:B------:R-:W-:Y:S01]  /*192a0*/  ISETP.GE.U32.AND P2, PT, R4, 0x7ffffe27, PT ;  /* 0x7ffffe270400780c */ /* 0x000fe20003f46070 */
[----:B------:R-:W-:-:S05]  /*192b0*/  VIADD R4, R5, 0xfffffea5 ;  /* 0xfffffea505047836 */ /* 0x000fca0000000000 */
[----:B------:R-:W-:Y:S01]  /*192c0*/  ISETP.GE.U32.AND P1, PT, R4, 0x7ffffe26, PT ;  /* 0x7ffffe260400780c */ /* 0x000fe20003f26070 */
[----:B------:R-:W2:Y:S04]  /*192d0*/  LDL.64 R30, [R1+0x5c8] ;  /* 0x0005c800011e7983 */ /* 0x000ea80000100a00 */
[----:B------:R1:W-:Y:S01]  /*192e0*/  LDGSTS.E [R82+0x16000], desc[UR16][R28.64], !P4 ;  /* 0x160000001c527fae */ /* 0x0003e2000e1a1010 */
[----:B------:R-:W-:Y:S01]  /*192f0*/  VIADD R4, R9, 0xfffffea4 ;  /* 0xfffffea409047836 */ /* 0x000fe20000000000 */
[----:B------:R-:W-:Y:S01]  /*19300*/  IADD3 R5, PT, PT, R7, -0x15e, RZ ;  /* 0xfffffea207057810 */ /* 0x000fe20007ffe0ff */
[----:B------:R-:W1:Y:S01]  /*19310*/  LDC R9, c[0x0][0x3a0] ;  /* 0x0000e800ff097b82 */ /* 0x000e620000000800 */
[----:B------:R1:W-:Y:S04]  /*19320*/  LDGSTS.E [R82+0x16200], desc[UR16][R16.64], !P4 ;  /* 0x1620000010527fae */ /* 0x0003e8000e1a1010 */
[----:B------:R-:W2:Y:S03]  /*19330*/  LDL.64 R28, [R1+0x4f8] ;  /* 0x0004f800011c7983 */ /* 0x000ea60000100a00 */
[----:B------:R-:W1:Y:S01]  /*19340*/  LDC R7, c[0x0][0x3a0] ;  /* 0x0000e800ff077b82 */ /* 0x000e620000000800 */
[----:B------:R-:W2:Y:S01]  /*19350*/  LDL.64 R16, [R1+0x5d8] ;  /* 0x0005d80001107983 */ /* 0x000ea20000100a00 */
[----:B------:R-:W-:-:S03]  /*19360*/  ISETP.GE.U32.AND P4, PT, R4, 0x7ffffe25, PT ;  /* 0x7ffffe250400780c */ /* 0x000fc60003f86070 */
[----:B------:R1:W-:Y:S04]  /*19370*/  LDGSTS.E [R82+0x16400], desc[UR16][R26.64], !P2 ;  /* 0x164000001a527fae */ /* 0x0003e8000d1a1010 */
[----:B------:R1:W-:Y:S04]  /*19380*/  LDGSTS.E [R82+0x16600], desc[UR16][R24.64], !P2 ;  /* 0x1660000018527fae */ /* 0x0003e8000d1a1010 */
[----:B------:R-:W2:Y:S04]  /*19390*/  LDL.64 R26, [R1+0x508] ;  /* 0x00050800011a7983 */ /* 0x000ea80000100a00 */
[----:B------:R-:W2:Y:S04]  /*193a0*/  LDL.64 R24, [R1+0x518] ;  /* 0x0005180001187983 */ /* 0x000ea80000100a00 */
[----:B----4-:R4:W-:Y:S04]  /*193b0*/  LDGSTS.E [R82+0x16800], desc[UR16][R22.64], !P1 ;  /* 0x1680000016527fae */ /* 0x0109e8000c9a1010 */
[----:B---3--:R4:W-:Y:S04]  /*193c0*/  LDGSTS.E [R82+0x16a00], desc[UR16][R14.64], !P1 ;  /* 0x16a000000e527fae */ /* 0x0089e8000c9a1010 */
[----:B------:R-:W3:Y:S04]  /*193d0*/  LDL.64 R22, [R1+0x520] ;  /* 0x0005200001167983 */ /* 0x000ee80000100a00 */
[----:B------:R-:W3:Y:S04]  /*193e0*/  LDL.64 R14, [R1+0x5f0] ;  /* 0x0005f000010e7983 */ /* 0x000ee80000100a00 */
[----:B--2---:R4:W-:Y:S04]  /*193f0*/  LDGSTS.E [R82+0x16c00], desc[UR16][R20.64], !P4 ;  /* 0x16c0000014527fae */ /* 0x0049e8000e1a1010 */
[----:B------:R4:W-:Y:S04]  /*19400*/  LDGSTS.E [R82+0x16e00], desc[UR16][R18.64], !P4 ;  /* 0x16e0000012527fae */ /* 0x0009e8000e1a1010 */
[----:B------:R-:W2:Y:S04]  /*19410*/  LDL.64 R20, [R1+0x600] ;  /* 0x0006000001147983 */ /* 0x000ea80000100a00 */
[----:B------:R-:W4:Y:S01]  /*19420*/  LDL.64 R18, [R1+0x528] ;  /* 0x0005280001127983 */ /* 0x000f220000100a00 */
[----:B------:R-:W-:Y:S01]  /*19430*/  VIADD R4, R8, 0xfffffea3 ;  /* 0xfffffea308047836 */ /* 0x000fe20000000000 */
[----:B------:R-:W-:Y:S01]  /*19440*/  ISETP.GE.U32.AND P2, PT, R5, 0x7ffffe23, PT ;  /* 0x7ffffe230500780c */ /* 0x000fe20003f46070 */
[----:B------:R-:W1:Y:S03]  /*19450*/  LDC R8, c[0x0][0x3a0] ;  /* 0x0000e800ff087b82 */ /* 0x000e660000000800 */
[----:B------:R-:W-:Y:S01]  /*19460*/  ISETP.GE.U32.AND P1, PT, R4, 0x7ffffe24, PT ;  /* 0x7ffffe240400780c */ /* 0x000fe20003f26070 */
[----:B------:R-:W-:-:S04]  /*19470*/  VIADD R4, R6, 0xfffffea1 ;  /* 0xfffffea106047836 */ /* 0x000fc80000000000 */
[----:B------:R-:W2:Y:S01]  /*19480*/  LDC R5, c[0x0][0x3a0] ;  /* 0x0000e800ff057b82 */ /* 0x000ea20000000800 */
[----:B------:R-:W-:Y:S01]  /*19490*/  ISETP.GE.U32.AND P4, PT, R4, 0x7ffffe22, PT ;  /* 0x7ffffe220400780c */ /* 0x000fe20003f86070 */
[----:B------:R-:W-:-:S06]  /*194a0*/  VIADD R4, R12, 0xfffffea0 ;  /* 0xfffffea00c047836 */ /* 0x000fcc0000000000 */
[----:B------:R1:W-:Y:S01]  /*194b0*/  LDGSTS.E [R82+0x17000], desc[UR16][R30.64], !P1 ;  /* 0x170000001e527fae */ /* 0x0003e2000c9a1010 */
[----:B------:R-:W2:Y:S03]  /*194c0*/  LDC R6, c[0x0][0x3a0] ;  /* 0x0000e800ff067b82 */ /* 0x000ea60000000800 */
[----:B------:R1:W-:Y:S01]  /*194d0*/  LDGSTS.E [R82+0x17200], desc[UR16][R28.64], !P1 ;  /* 0x172000001c527fae */ /* 0x0003e2000c9a1010 */
[----:B------:R-:W-:Y:S01]  /*194e0*/  ISETP.GE.U32.AND P1, PT, R4, 0x7ffffe21, PT ;  /* 0x7ffffe210400780c */ /* 0x000fe20003f26070 */
[----:B------:R-:W-:Y:S02]  /*194f0*/  VIADD R4, R11, 0xfffffe9f ;  /* 0xfffffe9f0b047836 */ /* 0x000fe40000000000 */
[----:B------:R1:W-:Y:S01]  /*19500*/  LDGSTS.E [R82+0x17400], desc[UR16][R16.64], !P2 ;  /* 0x1740000010527fae */ /* 0x0003e2000d1a1010 */
[----:B------:R-:W2:Y:S03]  /*19510*/  LDC R12, c[0x0][0x3a0] ;  /* 0x0000e800ff0c7b82 */ /* 0x000ea60000000800 */
[----:B------:R-:W4:Y:S04]  /*19520*/  LDL.64 R30, [R1+0x610] ;  /* 0x00061000011e7983 */ /* 0x000f280000100a00 */
[----:B------:R-:W4:Y:S01]  /*19530*/  LDL.64 R28, [R1+0x538] ;  /* 0x00053800011c7983 */ /* 0x000f220000100a00 */
[----:B------:R-:W2:Y:S03]  /*19540*/  LDC R11, c[0x0][0x3a0] ;  /* 0x0000e800ff0b7b82 */ /* 0x000ea60000000800 */
[----:B------:R-:W4:Y:S04]  /*19550*/  LDL.64 R16, [R1+0x618] ;  /* 0x0006180001107983 */ /* 0x000f280000100a00 */
[----:B------:R1:W-:Y:S01]  /*19560*/  LDGSTS.E [R82+0x17600], desc[UR16][R26.64], !P2 ;  /* 0x176000001a527fae */ /* 0x0003e2000d1a1010 */
[----:B------:R-:W-:-:S03]  /*19570*/  ISETP.GE.U32.AND P2, PT, R4, 0x7ffffe20, PT ;  /* 0x7ffffe200400780c */ /* 0x000fc60003f46070 */
[----:B------:R2:W-:Y:S04]  /*19580*/  LDGSTS.E [R82+0x17800], desc[UR16][R32.64], !P4 ;  /* 0x1780000020527fae */ /* 0x0005e8000e1a1010 */
[----:B------:R2:W-:Y:S04]  /*19590*/  LDGSTS.E [R82+0x17a00], desc[UR16][R24.64], !P4 ;  /* 0x17a0000018527fae */ /* 0x0005e8000e1a1010 */
[----:B------:R-:W4:Y:S01]  /*195a0*/  LDL.64 R26, [R1+0x598] ;  /* 0x00059800011a7983 */ /* 0x000f220000100a00 */
[----:B-1----:R-:W-:Y:S02]  /*195b0*/  IADD3 R4, PT, PT, R10, -0x162, RZ ;  /* 0xfffffe9e0a047810 */ /* 0x002fe40007ffe0ff */
[----:B------:R-:W1:Y:S01]  /*195c0*/  LDC R10, c[0x0][0x3a0] ;  /* 0x0000e800ff0a7b82 */ /* 0x000e620000000800 */
[----:B------:R-:W4:Y:S04]  /*195d0*/  LDL.64 R32, [R1+0x650] ;  /* 0x0006500001207983 */ /* 0x000f280000100a00 */
[----:B------:R-:W4:Y:S04]  /*195e0*/  LDL.64 R24, [R1+0x628] ;  /* 0x0006280001187983 */ /* 0x000f280000100a00 */
[----:B---3--:R3:W-:Y:S04]  /*195f0*/  LDGSTS.E [R82+0x17c00], desc[UR16][R14.64], !P1 ;  /* 0x17c000000e527fae */ /* 0x0087e8000c9a1010 */
[----:B------:R3:W-:Y:S04]  /*19600*/  LDGSTS.E [R82+0x17e00], desc[UR16][R22.64], !P1 ;  /* 0x17e0000016527fae */ /* 0x0007e8000c9a1010 */
[----:B------:R-:W3:Y:S04]  /*19610*/  LDL.64 R14, [R1+0x5b0] ;  /* 0x0005b000010e7983 */ /* 0x000ee80000100a00 */
[----:B------:R-:W3:Y:S04]  /*19620*/  LDL.64 R22, [R1+0x638] ;  /* 0x0006380001167983 */ /* 0x000ee80000100a00 */
[----:B--2---:R2:W-:Y:S04]  /*19630*/  LDGSTS.E [R82+0x18000], desc[UR16][R20.64], !P2 ;  /* 0x1800000014527fae */ /* 0x0045e8000d1a1010 */
[----:B----4-:R2:W-:Y:S04]  /*19640*/  LDGSTS.E [R82+0x18200], desc[UR16][R18.64], !P2 ;  /* 0x1820000012527fae */ /* 0x0105e8000d1a1010 */
[----:B------:R-:W4:Y:S04]  /*19650*/  LDL.64 R20, [R1+0x5c0] ;  /* 0x0005c00001147983 */ /* 0x000f280000100a00 */
[----:B------:R-:W2:Y:S01]  /*19660*/  LDL.64 R18, [R1+0x648] ;  /* 0x0006480001127983 */ /* 0x000ea20000100a00 */
[----:B------:R-:W-:Y:S01]  /*19670*/  ISETP.GE.U32.AND P4, PT, R4, 0x7ffffe1f, PT ;  /* 0x7ffffe1f0400780c */ /* 0x000fe20003f86070 */
[----:B------:R-:W-:-:S05]  /*19680*/  VIADD R4, R5, 0xfffffe9d ;  /* 0xfffffe9d05047836 */ /* 0x000fca0000000000 */
[----:B------:R-:W-:Y:S01]  /*19690*/  ISETP.GE.U32.AND P1, PT, R4, 0x7ffffe1e, PT ;  /* 0x7ffffe1e0400780c */ /* 0x000fe20003f26070 */
[----:B------:R-:W-:Y:S01]  /*196a0*/  VIADD R4, R9, 0xfffffe9c ;  /* 0xfffffe9c09047836 */ /* 0x000fe20000000000 */
[----:B------:R-:W-:Y:S01]  /*196b0*/  IADD3 R5, PT, PT, R7, -0x166, RZ ;  /* 0xfffffe9a07057810 */ /* 0x000fe20007ffe0ff */
[----:B------:R-:W1:Y:S03]  /*196c0*/  LDC R9, c[0x0][0x3a0] ;  /* 0x0000e800ff097b82 */ /* 0x000e660000000800 */
[----:B------:R-:W-:Y:S01]  /*196d0*/  ISETP.GE.U32.AND P2, PT, R4, 0x7ffffe1d, PT ;  /* 0x7ffffe1d0400780c */ /* 0x000fe20003f46070 */
[----:B------:R-:W-:-:S04]  /*196e0*/  VIADD R4, R8, 0xfffffe9b ;  /* 0xfffffe9b08047836 */ /* 0x000fc80000000000 */
[----:B------:R-:W1:Y:S01]  /*196f0*/  LDC R8, c[0x0][0x3a0] ;  /* 0x0000e800ff087b82 */ /* 0x000e620000000800 */
[----:B------:R1:W-:Y:S04]  /*19700*/  LDGSTS.E [R82+0x18400], desc[UR16][R30.64], !P4 ;  /* 0x184000001e527fae */ /* 0x0003e8000e1a1010 */
[----:B------:R1:W-:Y:S03]  /*19710*/  LDGSTS.E [R82+0x18600], desc[UR16][R28.64], !P4 ;  /* 0x186000001c527fae */ /* 0x0003e6000e1a1010 */
[----:B------:R-:W1:Y:S01]  /*19720*/  LDC R7, c[0x0][0x3a0] ;  /* 0x0000e800ff077b82 */ /* 0x000e620000000800 */
[----:B------:R1:W-:Y:S01]  /*19730*/  LDGSTS.E [R82+0x18800], desc[UR16][R16.64], !P1 ;  /* 0x1880000010527fae */ /* 0x0003e2000c9a1010 */
[----:B------:R-:W-:-:S03]  /*19740*/  ISETP.GE.U32.AND P4, PT, R5, 0x7ffffe1b, PT ;  /* 0x7ffffe1b0500780c */ /* 0x000fc60003f86070 */
[----:B------:R-:W2:Y:S03]  /*19750*/  LDL.64 R30, [R1+0x660] ;  /* 0x00066000011e7983 */ /* 0x000ea60000100a00 */
[----:B------:R-:W1:Y:S01]  /*19760*/  LDC R5, c[0x0][0x3a0] ;  /* 0x0000e800ff057b82 */ /* 0x000e620000000800 */
[----:B------:R-:W2:Y:S04]  /*19770*/  LDL.64 R28, [R1+0x5f8] ;  /* 0x0005f800011c7983 */ /* 0x000ea80000100a00 */
[----:B------:R-:W2:Y:S04]  /*19780*/  LDL.64 R16, [R1+0x5e8] ;  /* 0x0005e80001107983 */ /* 0x000ea80000100a00 */
[----:B------:R1:W-:Y:S01]  /*19790*/  LDGSTS.E [R82+0x18a00], desc[UR16][R26.64], !P1 ;  /* 0x18a000001a527fae */ /* 0x0003e2000c9a1010 */
[----:B------:R-:W-:-:S03]  /*197a0*/  ISETP.GE.U32.AND P1, PT, R4, 0x7ffffe1c, PT ;  /* 0x7ffffe1c0400780c */ /* 0x000fc60003f26070 */
[----:B------:R1:W-:Y:S04]  /*197b0*/  LDGSTS.E [R82+0x18c00], desc[UR16][R24.64], !P2 ;  /* 0x18c0000018527fae */ /* 0x0003e8000d1a1010 */
[----:B------:R-:W2:Y:S04]  /*197c0*/  LDL.64 R26, [R1+0x670] ;  /* 0x00067000011a7983 */ /* 0x000ea80000100a00 */
[----:B------:R-:W2:Y:S04]  /*197d0*/  LDL.64 R24, [R1+0x680] ;  /* 0x0006800001187983 */ /* 0x000ea80000100a00 */
[----:B---3--:R3:W-:Y:S04]  /*197e0*/  LDGSTS.E [R82+0x18e00], desc[UR16][R14.64], !P2 ;  /* 0x18e000000e527fae */ /* 0x0087e8000d1a1010 */
[----:B------:R3:W-:Y:S04]  /*197f0*/  LDGSTS.E [R82+0x19000], desc[UR16][R22.64], !P1 ;  /* 0x1900000016527fae */ /* 0x0007e8000c9a1010 */
[----:B------:R-:W3:Y:S04]  /*19800*/  LDL.64 R14, [R1+0x608] ;  /* 0x00060800010e7983 */ /* 0x000ee80000100a00 */
[----:B------:R-:W3:Y:S04]  /*19810*/  LDL.64 R22, [R1+0x620] ;  /* 0x0006200001167983 */ /* 0x000ee80000100a00 */
[----:B----4-:R4:W-:Y:S04]  /*19820*/  LDGSTS.E [R82+0x19200], desc[UR16][R20.64], !P1 ;  /* 0x1920000014527fae */ /* 0x0109e8000c9a1010 */
[----:B--2---:R4:W-:Y:S01]  /*19830*/  LDGSTS.E [R82+0x19400], desc[UR16][R18.64], !P4 ;  /* 0x1940000012527fae */ /* 0x0049e2000e1a1010 */
[----:B------:R-:W-:-:S02]  /*19840*/  VIADD R4, R6, 0xfffffe99 ;  /* 0xfffffe9906047836 */ /* 0x000fc40000000000 */
[----:B------:R-:W2:Y:S01]  /*19850*/  LDC R6, c[0x0][0x3a0] ;  /* 0x0000e800ff067b82 */ /* 0x000ea20000000800 */
[----:B------:R4:W-:Y:S04]  /*19860*/  LDGSTS.E [R82+0x19600], desc[UR16][R34.64], !P4 ;  /* 0x1960000022527fae */ /* 0x0009e8000e1a1010 */
[----:B------:R-:W2:Y:S04]  /*19870*/  LDL.64 R20, [R1+0x688] ;  /* 0x0006880001147983 */ /* 0x000ea80000100a00 */
[----:B------:R-:W4:Y:S01]  /*19880*/  LDL.64 R18, [R1+0x630] ;  /* 0x0006300001127983 */ /* 0x000f220000100a00 */
[----:B------:R-:W-:Y:S01]  /*19890*/  ISETP.GE.U32.AND P2, PT, R4, 0x7ffffe1a, PT ;  /* 0x7ffffe1a0400780c */ /* 0x000fe20003f46070 */
[----:B------:R-:W-:-:S02]  /*198a0*/  VIADD R4, R12, 0xfffffe98 ;  /* 0xfffffe980c047836 */ /* 0x000fc40000000000 */
[----:B------:R-:W2:Y:S01]  /*198b0*/  LDC R12, c[0x0][0x3a0] ;  /* 0x0000e800ff0c7b82 */ /* 0x000ea20000000800 */
[----:B------:R-:W4:Y:S02]  /*198c0*/  LDL.64 R34, [R1+0x6f0] ;  /* 0x0006f00001227983 */ /* 0x000f240000100a00 */
[----:B------:R-:W-:Y:S01]  /*198d0*/  ISETP.GE.U32.AND P1, PT, R4, 0x7ffffe19, PT ;  /* 0x7ffffe190400780c */ /* 0x000fe20003f26070 */
[----:B------:R-:W-:-:S04]  /*198e0*/  VIADD R4, R11, 0xfffffe97 ;  /* 0xfffffe970b047836 */ /* 0x000fc80000000000 */
[----:B------:R-:W2:Y:S01]  /*198f0*/  LDC R11, c[0x0][0x3a0] ;  /* 0x0000e800ff0b7b82 */ /* 0x000ea20000000800 */
[----:B------:R-:W-:Y:S01]  /*19900*/  ISETP.GE.U32.AND P4, PT, R4, 0x7ffffe18, PT ;  /* 0x7ffffe180400780c */ /* 0x000fe20003f86070 */
[----:B------:R2:W-:Y:S01]  /*19910*/  LDGSTS.E [R82+0x19800], desc[UR16][R32.64], !P2 ;  /* 0x1980000020527fae */ /* 0x0005e2000d1a1010 */
[----:B-1----:R-:W-:-:S05]  /*19920*/  IADD3 R4, PT, PT, R10, -0x16a, RZ ;  /* 0xfffffe960a047810 */ /* 0x002fca0007ffe0ff */
[----:B------:R-:W1:Y:S01]  /*19930*/  LDC R10, c[0x0][0x3a0] ;  /* 0x0000e800ff0a7b82 */ /* 0x000e620000000800 */
[----:B------:R-:W4:Y:S04]  /*19940*/  LDL.64 R32, [R1+0x640] ;  /* 0x0006400001207983 */ /* 0x000f280000100a00 */
[----:B------:R1:W-:Y:S01]  /*19950*/  LDGSTS.E [R82+0x19a00], desc[UR16][R16.64], !P2 ;  /* 0x19a0000010527fae */ /* 0x0003e2000d1a1010 */
[----:B------:R-:W-:Y:S01]  /*19960*/  ISETP.GE.U32.AND P2, PT, R4, 0x7ffffe17, PT ;  /* 0x7ffffe170400780c */ /* 0x000fe20003f46070 */
[----:B------:R-:W-:Y:S02]  /*19970*/  VIADD R4, R5, 0xfffffe95 ;  /* 0xfffffe9505047836 */ /* 0x000fe40000000000 */
[----:B------:R1:W-:Y:S04]  /*19980*/  LDGSTS.E [R82+0x19c00], desc[UR16][R30.64], !P1 ;  /* 0x19c000001e527fae */ /* 0x0003e8000c9a1010 */
[----:B------:R1:W-:Y:S04]  /*19990*/  LDGSTS.E [R82+0x19e00], desc[UR16][R28.64], !P1 ;  /* 0x19e000001c527fae */ /* 0x0003e8000c9a1010 */
[----:B------:R-:W4:Y:S01]  /*199a0*/  LDL.64 R16, [R1+0x698] ;  /* 0x0006980001107983 */ /* 0x000f220000100a00 */
[----:B------:R-:W-:-:S03]  /*199b0*/  ISETP.GE.U32.AND P1, PT, R4, 0x7ffffe16, PT ;  /* 0x7ffffe160400780c */ /* 0x000fc60003f26070 */
[----:B------:R-:W4:Y:S04]  /*199c0*/  LDL.64 R30, [R1+0x6a8] ;  /* 0x0006a800011e7983 */ /* 0x000f280000100a00 */
[----:B------:R1:W-:Y:S04]  /*199d0*/  LDGSTS.E [R82+0x1a000], desc[UR16][R26.64], !P4 ;  /* 0x1a0000001a527fae */ /* 0x0003e8000e1a1010 */
[----:B------:R-:W4:Y:S04]  /*199e0*/  LDL.64 R28, [R1+0x658] ;  /* 0x00065800011c7983 */ /* 0x000f280000100a00 */
[----:B------:R-:W4:Y:S04]  /*199f0*/  LDL.64 R26, [R1+0x668] ;  /* 0x00066800011a7983 */ /* 0x000f280000100a00 */
[----:B---3--:R3:W-:Y:S04]  /*19a00*/  LDGSTS.E [R82+0x1a200], desc[UR16][R14.64], !P4 ;  /* 0x1a2000000e527fae */ /* 0x0087e8000e1a1010 */
[----:B------:R3:W-:Y:S04]  /*19a10*/  LDGSTS.E [R82+0x1a400], desc[UR16][R24.64], !P2 ;  /* 0x1a40000018527fae */ /* 0x0007e8000d1a1010 */
[----:B------:R3:W-:Y:S04]  /*19a20*/  LDGSTS.E [R82+0x1a600], desc[UR16][R22.64], !P2 ;  /* 0x1a60000016527fae */ /* 0x0007e8000d1a1010 */
[----:B------:R-:W3:Y:S04]  /*19a30*/  LDL.64 R14, [R1+0x6b8] ;  /* 0x0006b800010e7983 */ /* 0x000ee80000100a00 */
[----:B------:R-:W3:Y:S04]  /*19a40*/  LDL.64 R24, [R1+0x6c0] ;  /* 0x0006c00001187983 */ /* 0x000ee80000100a00 */
[----:B------:R-:W3:Y:S04]  /*19a50*/  LDL.64 R22, [R1+0x678] ;  /* 0x0006780001167983 */ /* 0x000ee80000100a00 */
[----:B--2---:R2:W-:Y:S04]  /*19a60*/  LDGSTS.E [R82+0x1a800], desc[UR16][R20.64], !P1 ;  /* 0x1a80000014527fae */ /* 0x0045e8000c9a1010 */
[----:B----4-:R2:W-:Y:S01]  /*19a70*/  LDGSTS.E [R82+0x1aa00], desc[UR16][R18.64], !P1 ;  /* 0x1aa0000012527fae */ /* 0x0105e2000c9a1010 */
[----:B------:R-:W-:Y:S01]  /*19a80*/  VIADD R4, R9, 0xfffffe94 ;  /* 0xfffffe9409047836 */ /* 0x000fe20000000000 */
[----:B------:R-:W-:Y:S01]  /*19a90*/  IADD3 R5, PT, PT, R7, -0x16e, RZ ;  /* 0xfffffe9207057810 */ /* 0x000fe20007ffe0ff */
[----:B------:R-:W4:Y:S01]  /*19aa0*/  LDC R9, c[0x0][0x3a0] ;  /* 0x0000e800ff097b82 */ /* 0x000f220000000800 */
[----:B------:R-:W2:Y:S04]  /*19ab0*/  LDL.64 R20, [R1+0x690] ;  /* 0x0006900001147983 */ /* 0x000ea80000100a00 */
[----:B------:R-:W2:Y:S01]  /*19ac0*/  LDL.64 R18, [R1+0x6d0] ;  /* 0x0006d00001127983 */ /* 0x000ea20000100a00 */
[----:B------:R-:W-:Y:S01]  /*19ad0*/  ISETP.GE.U32.AND P4, PT, R4, 0x7ffffe15, PT ;  /* 0x7ffffe150400780c */ /* 0x000fe20003f86070 */
[----:B------:R-:W-:Y:S01]  /*19ae0*/  VIADD R4, R8, 0xfffffe93 ;  /* 0xfffffe9308047836 */ /* 0x000fe20000000000 */
[----:B------:R-:W-:Y:S01]  /*19af0*/  ISETP.GE.U32.AND P1, PT, R5, 0x7ffffe13, PT ;  /* 0x7ffffe130500780c */ /* 0x000fe20003f26070 */
[----:B------:R-:W1:Y:S03]  /*19b00*/  LDC R8, c[0x0][0x3a0] ;  /* 0x0000e800ff087b82 */ /* 0x000e660000000800 */
[----:B------:R-:W-:Y:S01]  /*19b10*/  ISETP.GE.U32.AND P2, PT, R4, 0x7ffffe14, PT ;  /* 0x7ffffe140400780c */ /* 0x000fe20003f46070 */
[----:B------:R-:W-:-:S04]  /*19b20*/  VIADD R4, R6, 0xfffffe91 ;  /* 0xfffffe9106047836 */ /* 0x000fc80000000000 */
[----:B------:R-:W1:Y:S08]  /*19b30*/  LDC R5, c[0x0][0x3a0] ;  /* 0x0000e800ff057b82 */ /* 0x000e700000000800 */
[----:B------:R-:W1:Y:S01]  /*19b40*/  LDC R7, c[0x0][0x3a0] ;  /* 0x0000e800ff077b82 */ /* 0x000e620000000800 */
[----:B------:R1:W-:Y:S07]  /*19b50*/  LDGSTS.E [R82+0x1ac00], desc[UR16][R16.64], !P4 ;  /* 0x1ac0000010527fae */ /* 0x0003ee000e1a1010 */
[----:B------:R-:W1:Y:S01]  /*19b60*/  LDC R6, c[0x0][0x3a0] ;  /* 0x0000e800ff067b82 */ /* 0x000e620000000800 */
[----:B------:R1:W-:Y:S01]  /*19b70*/  LDGSTS.E [R82+0x1ae00], desc[UR16][R32.64], !P4 ;  /* 0x1ae0000020527fae */ /* 0x0003e2000e1a1010 */
[----:B------:R-:W-:Y:S01]  /*19b80*/  ISETP.GE.U32.AND P4, PT, R4, 0x7ffffe12, PT ;  /* 0x7ffffe120400780c */ /* 0x000fe20003f86070 */
[----:B------:R-:W-:-:S02]  /*19b90*/  VIADD R4, R12, 0xfffffe90 ;  /* 0xfffffe900c047836 */ /* 0x000fc40000000000 */
[----:B------:R1:W-:Y:S04]  /*19ba0*/  LDGSTS.E [R82+0x1b000], desc[UR16][R30.64], !P2 ;  /* 0x1b0000001e527fae */ /* 0x0003e8000d1a1010 */
[----:B------:R-:W4:Y:S04]  /*19bb0*/  LDL.64 R16, [R1+0x6e0] ;  /* 0x0006e00001107983 */ /* 0x000f280000100a00 */
[----:B------:R1:W-:Y:S01]  /*19bc0*/  LDGSTS.E [R82+0x1b200], desc[UR16][R28.64], !P2 ;  /* 0x1b2000001c527fae */ /* 0x0003e2000d1a1010 */
[----:B------:R-:W-:-:S03]  /*19bd0*/  ISETP.GE.U32.AND P2, PT, R4, 0x7ffffe11, PT ;  /* 0x7ffffe110400780c */ /* 0x000fc60003f46070 */
[----:B------:R-:W4:Y:S04]  /*19be0*/  LDL.64 R32, [R1+0x6b0] ;  /* 0x0006b00001207983 */ /* 0x000f280000100a00 */
[----:B------:R-:W4:Y:S04]  /*19bf0*/  LDL.64 R30, [R1+0x718] ;  /* 0x00071800011e7983 */ /* 0x000f280000100a00 */
[----:B------:R-:W4:Y:S04]  /*19c00*/  LDL.64 R28, [R1+0x6f8] ;  /* 0x0006f800011c7983 */ /* 0x000f280000100a00 */
[----:B---3--:R3:W-:Y:S04]  /*19c10*/  LDGSTS.E [R82+0x1b400], desc[UR16][R14.64], !P1 ;  /* 0x1b4000000e527fae */ /* 0x0087e8000c9a1010 */
[----:B------:R3:W-:Y:S04]  /*19c20*/  LDGSTS.E [R82+0x1b600], desc[UR16][R26.64], !P1 ;  /* 0x1b6000001a527fae */ /* 0x0007e8000c9a1010 */
[----:B------:R3:W-:Y:S04]  /*19c30*/  LDGSTS.E [R82+0x1b800], desc[UR16][R24.64], !P4 ;  /* 0x1b80000018527fae */ /* 0x0007e8000e1a1010 */
[----:B------:R-:W3:Y:S04]  /*19c40*/  LDL.64 R14, [R1+0x6c8] ;  /* 0x0006c800010e7983 */ /* 0x000ee80000100a00 */
[----:B------:R1:W-:Y:S04]  /*19c50*/  LDGSTS.E [R82+0x1ba00], desc[UR16][R22.64], !P4 ;  /* 0x1ba0000016527fae */ /* 0x0003e8000e1a1010 */
[----:B------:R-:W3:Y:S01]  /*19c60*/  LDL.64 R26, [R1+0x708] ;  /* 0x00070800011a7983 */ /* 0x000ee20000100a00 */
[----:B------:R-:W-:-:S02]  /*19c70*/  VIADD R4, R11, 0xfffffe8f ;  /* 0xfffffe8f0b047836 */ /* 0x000fc40000000000 */
[----:B------:R-:W3:Y:S01]  /*19c80*/  LDC R11, c[0x0][0x3a0] ;  /* 0x0000e800ff0b7b82 */ /* 0x000ee20000000800 */
[----:B------:R-:W3:Y:S04]  /*19c90*/  LDL.64 R24, [R1+0x6e8] ;  /* 0x0006e80001187983 */ /* 0x000ee80000100a00 */
[----:B--2---:R2:W-:Y:S01]  /*19ca0*/  LDGSTS.E [R82+0x1bc00], desc[UR16][R18.64], !P2 ;  /* 0x1bc0000012527fae */ /* 0x0045e2000d1a1010 */
[----:B------:R-:W-:-:S03]  /*19cb0*/  ISETP.GE.U32.AND P1, PT, R4, 0x7ffffe10, PT ;  /* 0x7ffffe100400780c */ /* 0x000fc60003f26070 */
[----:B------:R-:W2:Y:S04]  /*19cc0*/  LDL.64 R22, [R1+0x728] ;  /* 0x0007280001167983 */ /* 0x000ea80000100a00 */
[----:B------:R-:W2:Y:S01]  /*19cd0*/  LDL.64 R18, [R1+0x6d8] ;  /* 0x0006d80001127983 */ /* 0x000ea20000100a00 */
[----:B-1----:R-:W-:Y:S02]  /*19ce0*/  IADD3 R4, PT, PT, R10, -0x172, RZ ;  /* 0xfffffe8e0a047810 */ /* 0x002fe40007ffe0ff */
[----:B------:R-:W1:Y:S01]  /*19cf0*/  LDC R10, c[0x0][0x3a0] ;  /* 0x0000e800ff0a7b82 */ /* 0x000e620000000800 */
[----:B------:R1:W-:Y:S01]  /*19d00*/  LDGSTS.E [R82+0x1be00], desc[UR16][R20.64], !P2 ;  /* 0x1be0000014527fae */ /* 0x0003e2000d1a1010 */
[----:B------:R-:W-:Y:S01]  /*19d10*/  ISETP.GE.U32.AND P4, PT, R4, 0x7ffffe0f, PT ;  /* 0x7ffffe0f0400780c */ /* 0x000fe20003f86070 */
[----:B------:R-:W-:-:S05]  /*19d20*/  VIADD R4, R5, 0xfffffe8d ;  /* 0xfffffe8d05047836 */ /* 0x000fca0000000000 */
[----:B------:R-:W-:Y:S01]  /*19d30*/  ISETP.GE.U32.AND P2, PT, R4, 0x7ffffe0e, PT ;  /* 0x7ffffe0e0400780c */ /* 0x000fe20003f46070 */
[----:B----4-:R-:W-:Y:S01]  /*19d40*/  VIADD R4, R9, 0xfffffe8c ;  /* 0xfffffe8c09047836 */ /* 0x010fe20000000000 */
[----:B------:R-:W4:Y:S04]  /*19d50*/  LDL.64 R20, [R1+0x700] ;  /* 0x0007000001147983 */ /* 0x000f280000100a00 */
[----:B------:R1:W-:Y:S01]  /*19d60*/  LDGSTS.E [R82+0x1c000], desc[UR16][R16.64], !P1 ;  /* 0x1c00000010527fae */ /* 0x0003e2000c9a1010 */
[----:B------:R-:W-:Y:S01]  /*19d70*/  IADD3 R5, PT, PT, R7, -0x176, RZ ;  /* 0xfffffe8a07057810 */ /* 0x000fe20007ffe0ff */
[----:B------:R-:W1:Y:S02]  /*19d80*/  LDC R9, c[0x0][0x3a0] ;  /* 0x0000e800ff097b82 */ /* 0x000e640000000800 */
[----:B------:R1:W-:Y:S01]  /*19d90*/  LDGSTS.E [R82+0x1c200], desc[UR16][R36.64], !P1 ;  /* 0x1c20000024527fae */ /* 0x0003e2000c9a1010 */
[----:B------:R-:W-:-:S03]  /*19da0*/  ISETP.GE.U32.AND P1, PT, R4, 0x7ffffe0d, PT ;  /* 0x7ffffe0d0400780c */ /* 0x000fc60003f26070 */
[----:B------:R1:W-:Y:S02]  /*19db0*/  LDGSTS.E [R82+0x1c400], desc[UR16][R34.64], !P4 ;  /* 0x1c40000022527fae */ /* 0x0003e4000e1a1010 */
[----:B------:R-:W1:Y:S02]  /*19dc0*/  LDC R7, c[0x0][0x3a0] ;  /* 0x0000e800ff077b82 */ /* 0x000e640000000800 */
[----:B------:R1:W-:Y:S04]  /*19dd0*/  LDGSTS.E [R82+0x1c600], desc[UR16][R32.64], !P4 ;  /* 0x1c60000020527fae */ /* 0x0003e8000e1a1010 */
[----:B------:R1:W-:Y:S04]  /*19de0*/  LDGSTS.E [R82+0x1c800], desc[UR16][R28.64], !P2 ;  /* 0x1c8000001c527fae */ /* 0x0003e8000d1a1010 */
[----:B------:R-:W4:Y:S04]  /*19df0*/  LDL.64 R16, [R1+0x730] ;  /* 0x0007300001107983 */ /* 0x000f280000100a00 */
[----:B------:R-:W4:Y:S04]  /*19e00*/  LDL.64 R32, [R1+0x740] ;  /* 0x0007400001207983 */ /* 0x000f280000100a00 */
[----:B------:R-:W4:Y:S04]  /*19e10*/  LDL.64 R28, [R1+0x720] ;  /* 0x00072000011c7983 */ /* 0x000f280000100a00 */
[----:B------:R-:W4:Y:S04]  /*19e20*/  LDL.64 R36, [R1+0x7b0] ;  /* 0x0007b00001247983 */ /* 0x000f280000100a00 */
[----:B---3--:R3:W-:Y:S04]  /*19e30*/  LDGSTS.E [R82+0x1ca00], desc[UR16][R14.64], !P2 ;  /* 0x1ca000000e527fae */ /* 0x0087e8000d1a1010 */
[----:B------:R3:W-:Y:S04]  /*19e40*/  LDGSTS.E [R82+0x1cc00], desc[UR16][R26.64], !P1 ;  /* 0x1cc000001a527fae */ /* 0x0007e8000c9a1010 */
[----:B------:R-:W3:Y:S04]  /*19e50*/  LDL.64 R14, [R1+0x710] ;  /* 0x00071000010e7983 */ /* 0x000ee80000100a00 */
[----:B------:R-:W3:Y:S04]  /*19e60*/  LDL.64 R26, [R1+0x750] ;  /* 0x00075000011a7983 */ /* 0x000ee80000100a00 */
[----:B--2---:R2:W-:Y:S04]  /*19e70*/  LDGSTS.E [R82+0x1ce00], desc[UR16][R18.64], !P1 ;  /* 0x1ce0000012527fae */ /* 0x0045e8000c9a1010 */
[----:B------:R-:W2:Y:S01]  /*19e80*/  LDL.64 R18, [R1+0x738] ;  /* 0x0007380001127983 */ /* 0x000ea20000100a00 */
[----:B------:R-:W-:Y:S01]  /*19e90*/  VIADD R4, R8, 0xfffffe8b ;  /* 0xfffffe8b08047836 */ /* 0x000fe20000000000 */
[----:B------:R-:W-:Y:S01]  /*19ea0*/  ISETP.GE.U32.AND P2, PT, R5, 0x7ffffe0b, PT ;  /* 0x7ffffe0b0500780c */ /* 0x000fe20003f46070 */
[----:B------:R-:W2:Y:S03]  /*19eb0*/  LDC R8, c[0x0][0x3a0] ;  /* 0x0000e800ff087b82 */ /* 0x000ea60000000800 */
        /* <DEDUP_REMOVED lines=9> */
[----:B-1----:R-:W-:Y:S02]  /*19f50*/  VIADD R4, R10, 0xfffffe87 ;  /* 0xfffffe870a047836 */ /* 0x002fe40000000000 */
[----:B------:R1:W-:Y:S04]  /*19f60*/  LDGSTS.E [R82+0x1d400], desc[UR16][R22.64], !P2 ;  /* 0x1d40000016527fae */ /* 0x0003e8000d1a1010 */
[----:B------:R-:W2:Y:S04]  /*19f70*/  LDL.64 R30, [R1+0x760] ;  /* 0x00076000011e7983 */ /* 0x000ea80000100a00 */
[----:B------:R-:W2:Y:S04]  /*19f80*/  LDL.64 R24, [R1+0x748] ;  /* 0x0007480001187983 */ /* 0x000ea80000100a00 */
[----:B----4-:R1:W-:Y:S01]  /*19f90*/  LDGSTS.E [R82+0x1d600], desc[UR16][R20.64], !P2 ;  /* 0x1d60000014527fae */ /* 0x0103e2000d1a1010 */
        /* <DEDUP_REMOVED lines=9> */
[----:B------:R1:W-:Y:S01]  /*1a030*/  LDGSTS.E [R82+0x1e000], desc[UR16][R26.64], !P2 ;  /* 0x1e0000001a527fae */ /* 0x0003e2000d1a1010 */
[----:B------:R-:W-:-:S02]  /*1a040*/  IADD3 R4, PT, PT, R9, -0x17a, RZ ;  /* 0xfffffe8609047810 */ /* 0x000fc40007ffe0ff */
[----:B------:R-:W1:Y:S01]  /*1a050*/  LDC R9, c[0x0][0x3a0] ;  /* 0x0000e800ff097b82 */ /* 0x000e620000000800 */
[----:B------:R-:W3:Y:S04]  /*1a060*/  LDL.64 R28, [R1+0xdf8] ;  /* 0x000df800011c7983 */ /* 0x000ee80000100a00 */
[----:B------:R-:W3:Y:S04]  /*1a070*/  LDL.64 R32, [R1+0xc88] ;  /* 0x000c880001207983 */ /* 0x000ee80000100a00 */
[----:B--2---:R2:W-:Y:S04]  /*1a080*/  LDGSTS.E [R82+0x1e200], desc[UR16][R18.64], !P2 ;  /* 0x1e20000012527fae */ /* 0x0045e8000d1a1010 */
[----:B------:R-:W2:Y:S04]  /*1a090*/  LDL.64 R26, [R1+0xdf0] ;  /* 0x000df000011a7983 */ /* 0x000ea80000100a00 */
[----:B------:R-:W2:Y:S01]  /*1a0a0*/  LDL.64 R18, [R1+0x788] ;  /* 0x0007880001127983 */ /* 0x000ea20000100a00 */
[----:B------:R-:W-:Y:S01]  /*1a0b0*/  ISETP.GE.U32.AND P1, PT, R4, 0x7ffffe07, PT ;  /* 0x7ffffe070400780c */ /* 0x000fe20003f26070 */
[----:B------:R-:W-:-:S02]  /*1a0c0*/  VIADD R4, R6, 0xfffffe85 ;  /* 0xfffffe8506047836 */ /* 0x000fc40000000000 */
[----:B------:R-:W1:Y:S03]  /*1a0d0*/  LDC R6, c[0x0][0x3a0] ;  /* 0x0000e800ff067b82 */ /* 0x000e660000000800 */
[----:B------:R-:W-:Y:S01]  /*1a0e0*/  ISETP.GE.U32.AND P4, PT, R4, 0x7ffffe06, PT ;  /* 0x7ffffe060400780c */ /* 0x000fe20003f86070 */
[----:B------:R-:W-:-:S05]  /*1a0f0*/  VIADD R4, R5, 0xfffffe84 ;  /* 0xfffffe8405047836 */ /* 0x000fca0000000000 */
[----:B------:R-:W-:Y:S02]  /*1a100*/  ISETP.GE.U32.AND P2, PT, R4, 0x7ffffe05, PT ;  /* 0x7ffffe050400780c */ /* 0x000fe40003f46070 */
[----:B------:R-:W-:Y:S01]  /*1a110*/  IADD3 R4, PT, PT, R8, -0x17d, RZ ;  /* 0xfffffe8308047810 */ /* 0x000fe20007ffe0ff */
[----:B------:R1:W-:Y:S04]  /*1a120*/  LDGSTS.E [R82+0x1e400], desc[UR16][R30.64], !P1 ;  /* 0x1e4000001e527fae */ /* 0x0003e8000c9a1010 */
[----:B------:R1:W-:Y:S04]  /*1a130*/  LDGSTS.E [R82+0x1e600], desc[UR16][R24.64], !P1 ;  /* 0x1e60000018527fae */ /* 0x0003e8000c9a1010 */
[----:B----4-:R4:W-:Y:S04]  /*1a140*/  LDGSTS.E [R82+0x1e800], desc[UR16][R22.64], !P4 ;  /* 0x1e80000016527fae */ /* 0x0109e8000e1a1010 */
[----:B------:R4:W-:Y:S01]  /*1a150*/  LDGSTS.E [R82+0x1ea00], desc[UR16][R20.64], !P4 ;  /* 0x1ea0000014527fae */ /* 0x0009e2000e1a1010 */
[----:B------:R-:W-:-:S03]  /*1a160*/  ISETP.GE.U32.AND P4, PT, R4, 0x7ffffe04, PT ;  /* 0x7ffffe040400780c */ /* 0x000fc60003f86070 */
[----:B------:R4:W-:Y:S04]  /*1a170*/  LDGSTS.E [R82+0x1ec00], desc[UR16][R16.64], !P2 ;  /* 0x1ec0000010527fae */ /* 0x0009e8000d1a1010 */
[----:B------:R-:W4:Y:S04]  /*1a180*/  LDL.64 R20, [R1+0xcc8] ;  /* 0x000cc80001147983 */ /* 0x000f280000100a00 */
[----:B------:R-:W4:Y:S04]  /*1a190*/  LDL.64 R16, [R1+0xd08] ;  /* 0x000d080001107983 */ /* 0x000f280000100a00 */
[----:B---3--:R3:W-:Y:S04]  /*1a1a0*/  LDGSTS.E [R82+0x1ee00], desc[UR16][R14.64], !P2 ;  /* 0x1ee000000e527fae */ /* 0x0087e8000d1a1010 */
[----:B------:R-:W3:Y:S04]  /*1a1b0*/  LDL.LU R14, [R1+0x154] ;  /* 0x00015400010e7983 */ /* 0x000ee80000300800 */
[----:B------:R-:W4:Y:S04]  /*1a1c0*/  LDL.64 R34, [R1+0xc70] ;  /* 0x000c700001227983 */ /* 0x000f280000100a00 */
[----:B------:R-:W4:Y:S04]  /*1a1d0*/  LDL.64 R30, [R1+0xcb0] ;  /* 0x000cb000011e7983 */ /* 0x000f280000100a00 */
[----:B--2---:R2:W-:Y:S01]  /*1a1e0*/  LDGSTS.E [R82+0x1f000], desc[UR16][R18.64], !P4 ;  /* 0x1f00000012527fae */ /* 0x0045e2000e1a1010 */
[----:B------:R-:W-:-:S02]  /*1a1f0*/  VIADD R13, R13, 0xffffff00 ;  /* 0xffffff000d0d7836 */ /* 0x000fc40000000000 */
[----:B-1----:R-:W-:Y:S01]  /*1a200*/  VIADD R4, R9, 0xfffffe81 ;  /* 0xfffffe8109047836 */ /* 0x002fe20000000000 */
[----:B------:R2:W-:Y:S04]  /*1a210*/  LDGSTS.E [R82+0x1f200], desc[UR16][R62.64], !P4 ;  /* 0x1f2000003e527fae */ /* 0x0005e8000e1a1010 */
[----:B------:R-:W2:Y:S04]  /*1a220*/  LDL.64 R18, [R1+0xcf0] ;  /* 0x000cf00001127983 */ /* 0x000ea80000100a00 */
[----:B------:R-:W2:Y:S01]  /*1a230*/  LDL.LU R15, [R1+0x150] ;  /* 0x00015000010f7983 */ /* 0x000ea20000300800 */
[----:B------:R-:W-:Y:S01]  /*1a240*/  ISETP.GE.AND P5, PT, R83, R13, PT ;  /* 0x0000000d5300720c */ /* 0x000fe20003fa6270 */
[----:B------:R-:W-:Y:S01]  /*1a250*/  VIADD R5, R7, 0xfffffe82 ;  /* 0xfffffe8207057836 */ /* 0x000fe20000000000 */
[----:B------:R-:W-:Y:S01]  /*1a260*/  ISETP.GE.U32.AND P2, PT, R4, 0x7ffffe02, PT ;  /* 0x7ffffe020400780c */ /* 0x000fe20003f46070 */
[----:B------:R-:W-:Y:S01]  /*1a270*/  VIADD R6, R6, 0xfffffe80 ;  /* 0xfffffe8006067836 */ /* 0x000fe20000000000 */
[----:B------:R-:W-:Y:S01]  /*1a280*/  SEL R4, RZ, 0x4, P5 ;  /* 0x00000004ff047807 */ /* 0x000fe20002800000 */
[----:B------:R-:W2:Y:S01]  /*1a290*/  LDL.64 R110, [R1+0xd30] ;  /* 0x000d3000016e7983 */ /* 0x000ea20000100a00 */
[----:B------:R-:W-:-:S02]  /*1a2a0*/  ISETP.GT.AND P5, PT, R225, 0x17f, PT ;  /* 0x0000017fe100780c */ /* 0x000fc40003fa4270 */
[----:B------:R-:W-:Y:S01]  /*1a2b0*/  ISETP.GE.U32.AND P1, PT, R5, 0x7ffffe03, PT ;  /* 0x7ffffe030500780c */ /* 0x000fe20003f26070 */
[----:B------:R-:W2:Y:S01]  /*1a2c0*/  LDL.64 R94, [R1+0xd68] ;  /* 0x000d6800015e7983 */ /* 0x000ea20000100a00 */
[----:B------:R-:W-:Y:S02]  /*1a2d0*/  SEL R4, R4, RZ, P5 ;  /* 0x000000ff04047207 */ /* 0x000fe40002800000 */
[----:B------:R-:W-:Y:S01]  /*1a2e0*/  ISETP.GE.U32.AND P5, PT, R6, 0x7ffffe01, PT ;  /* 0x7ffffe010600780c */ /* 0x000fe20003fa6070 */
[----:B------:R-:W2:Y:S01]  /*1a2f0*/  LDL.64 R58, [R1+0xda0] ;  /* 0x000da000013a7983 */ /* 0x000ea20000100a00 */
[----:B------:R-:W-:-:S03]  /*1a300*/  ISETP.NE.U32.AND P4, PT, R4, RZ, PT ;  /* 0x000000ff0400720c */ /* 0x000fc60003f85070 */
[----:B------:R-:W2:Y:S04]  /*1a310*/  LDL.64 R108, [R1+0xd18] ;  /* 0x000d1800016c7983 */ /* 0x000ea80000100a00 */
[----:B------:R1:W-:Y:S04]  /*1a320*/  LDGSTS.E [R82+0x1f400], desc[UR16][R54.64], !P1 ;  /* 0x1f40000036527fae */ /* 0x0003e8000c9a1010 */
[----:B------:R1:W-:Y:S04]  /*1a330*/  LDGSTS.E [R82+0x1f600], desc[UR16][R52.64], !P1 ;  /* 0x1f60000034527fae */ /* 0x0003e8000c9a1010 */
[----:B------:R1:W-:Y:S04]  /*1a340*/  LDGSTS.E [R82+0x1f800], desc[UR16][R50.64], !P2 ;  /* 0x1f80000032527fae */ /* 0x0003e8000d1a1010 */
[----:B------:R1:W-:Y:S04]  /*1a350*/  LDGSTS.E [R82+0x1fa00], desc[UR16][R48.64], !P2 ;  /* 0x1fa0000030527fae */ /* 0x0003e8000d1a1010 */
[----:B------:R1:W-:Y:S04]  /*1a360*/  LDGSTS.E [R82+0x1fc00], desc[UR16][R46.64], !P5 ;  /* 0x1fc000002e527fae */ /* 0x0003e8000e9a1010 */
[----:B------:R1:W-:Y:S04]  /*1a370*/  LDGSTS.E [R82+0x1fe00], desc[UR16][R36.64], !P5 ;  /* 0x1fe0000024527fae */ /* 0x0003e8000e9a1010 */
[----:B------:R-:W0:Y:S04]  /*1a380*/  LDGDEPBAR ;  /* 0x00000000000079af */ /* 0x000e280000000000 */
[----:B------:R-:W2:Y:S04]  /*1a390*/  LDL.64 R92, [R1+0xd50] ;  /* 0x000d5000015c7983 */ /* 0x000ea80000100a00 */
[----:B------:R-:W2:Y:S04]  /*1a3a0*/  LDL.64 R56, [R1+0xd88] ;  /* 0x000d880001387983 */ /* 0x000ea80000100a00 */
[----:B------:R-:W2:Y:S04]  /*1a3b0*/  LDL.64 R40, [R1+0xdc0] ;  /* 0x000dc00001287983 */ /* 0x000ea80000100a00 */
[----:B------:R-:W2:Y:S04]  /*1a3c0*/  LDL.64 R38, [R1+0xda8] ;  /* 0x000da80001267983 */ /* 0x000ea80000100a00 */
[----:B------:R-:W2:Y:S04]  /*1a3d0*/  LDL.64 R24, [R1+0xde8] ;  /* 0x000de80001187983 */ /* 0x000ea80000100a00 */
[----:B------:R-:W2:Y:S04]  /*1a3e0*/  LDL.64 R22, [R1+0xdd8] ;  /* 0x000dd80001167983 */ /* 0x000ea80000100a00 */
[----:B------:R-:W2:Y:S04]  /*1a3f0*/  LDL.64 R48, [R1+0xc58] ;  /* 0x000c580001307983 */ /* 0x000ea80000100a00 */
[----:B---3--:R1:W-:Y:S04]  /*1a400*/  LDGSTS.E [R14+0x50000], desc[UR16][R32.64], P4 ;  /* 0x50000000200e7fae */ /* 0x0083e8000a1a1010 */
[----:B----4-:R1:W-:Y:S04]  /*1a410*/  LDGSTS.E [R14+0x50400], desc[UR16][R20.64], P4 ;  /* 0x50400000140e7fae */ /* 0x0103e8000a1a1010 */
[----:B------:R1:W-:Y:S04]  /*1a420*/  LDGSTS.E [R14+0x50800], desc[UR16][R16.64], P4 ;  /* 0x50800000100e7fae */ /* 0x0003e8000a1a1010 */
[----:B------:R-:W3:Y:S04]  /*1a430*/  LDL.64 R32, [R1+0xc98] ;  /* 0x000c980001207983 */ /* 0x000ee80000100a00 */
[----:B------:R-:W4:Y:S04]  /*1a440*/  LDL.LU R13, [R1+0x14c] ;  /* 0x00014c00010d7983 */ /* 0x000f280000300800 */
[----:B------:R-:W3:Y:S04]  /*1a450*/  LDL.64 R16, [R1+0xcd8] ;  /* 0x000cd80001107983 */ /* 0x000ee80000100a00 */
[----:B------:R1:W-:Y:S04]  /*1a460*/  LDGSTS.E [R14+0x50c00], desc[UR16][R112.64], P4 ;  /* 0x50c00000700e7fae */ /* 0x0003e8000a1a1010 */
[----:B------:R1:W-:Y:S04]  /*1a470*/  LDGSTS.E [R14+0x51000], desc[UR16][R96.64], P4 ;  /* 0x51000000600e7fae */ /* 0x0003e8000a1a1010 */
[----:B------:R1:W-:Y:S04]  /*1a480*/  LDGSTS.E [R14+0x51400], desc[UR16][R60.64], P4 ;  /* 0x514000003c0e7fae */ /* 0x0003e8000a1a1010 */
[----:B------:R1:W-:Y:S04]  /*1a490*/  LDGSTS.E [R14+0x51800], desc[UR16][R44.64], P4 ;  /* 0x518000002c0e7fae */ /* 0x0003e8000a1a1010 */
[----:B------:R1:W-:Y:S04]  /*1a4a0*/  LDGSTS.E [R14+0x51c00], desc[UR16][R28.64], P4 ;  /* 0x51c000001c0e7fae */ /* 0x0003e8000a1a1010 */
[----:B------:R-:W3:Y:S04]  /*1a4b0*/  LDL.64 R6, [R1+0xcb8] ;  /* 0x000cb80001067983 */ /* 0x000ee80000100a00 */
[----:B------:R-:W3:Y:S04]  /*1a4c0*/  LDL.64 R106, [R1+0xcf8] ;  /* 0x000cf800016a7983 */ /* 0x000ee80000100a00 */
[----:B------:R-:W3:Y:S04]  /*1a4d0*/  LDL.64 R90, [R1+0xd38] ;  /* 0x000d3800015a7983 */ /* 0x000ee80000100a00 */
[----:B------:R-:W3:Y:S04]  /*1a4e0*/  LDL.64 R54, [R1+0xd70] ;  /* 0x000d700001367983 */ /* 0x000ee80000100a00 */
[----:B------:R-:W3:Y:S04]  /*1a4f0*/  LDL.64 R36, [R1+0xd90] ;  /* 0x000d900001247983 */ /* 0x000ee80000100a00 */
[----:B------:R-:W3:Y:S04]  /*1a500*/  LDL.64 R20, [R1+0xdc8] ;  /* 0x000dc80001147983 */ /* 0x000ee80000100a00 */
[----:B--2---:R1:W-:Y:S04]  /*1a510*/  LDGSTS.E [R15+0x50080], desc[UR16][R34.64], P4 ;  /* 0x50080000220f7fae */ /* 0x0043e8000a1a1010 */
[----:B------:R-:W2:Y:S04]  /*1a520*/  LDL.LU R14, [R1+0x148] ;  /* 0x00014800010e7983 */ /* 0x000ea80000300800 */
[----:B------:R1:W-:Y:S04]  /*1a530*/  LDGSTS.E [R15+0x50480], desc[UR16][R30.64], P4 ;  /* 0x504800001e0f7fae */ /* 0x0003e8000a1a1010 */
[----:B------:R-:W2:Y:S04]  /*1a540*/  LDL.64 R46, [R1+0xc20] ;  /* 0x000c2000012e7983 */ /* 0x000ea80000100a00 */
[----:B------:R1:W-:Y:S04]  /*1a550*/  LDGSTS.E [R15+0x50880], desc[UR16][R18.64], P4 ;  /* 0x50880000120f7fae */ /* 0x0003e8000a1a1010 */
[----:B------:R-:W2:Y:S04]  /*1a560*/  LDL.64 R30, [R1+0xc78] ;  /* 0x000c7800011e7983 */ /* 0x000ea80000100a00 */
        /* <DEDUP_REMOVED lines=9> */
[----:B------:R-:W2:Y:S04]  /*1a600*/  LDL.LU R85, [R1+0x144] ;  /* 0x0001440001557983 */ /* 0x000ea80000300800 */
[----:B------:R-:W2:Y:S04]  /*1a610*/  LDL.64 R238, [R1+0xbf0] ;  /* 0x000bf00001ee7983 */ /* 0x000ea80000100a00 */
[----:B------:R-:W2:Y:S04]  /*1a620*/  LDL.64 R236, [R1+0xc60] ;  /* 0x000c600001ec7983 */ /* 0x000ea80000100a00 */
[----:B------:R1:W-:Y:S04]  /*1a630*/  LDGSTS.E [R15+0x50c80], desc[UR16][R110.64], P4 ;  /* 0x50c800006e0f7fae */ /* 0x0003e8000a1a1010 */
[----:B------:R1:W-:Y:S04]  /*1a640*/  LDGSTS.E [R15+0x51080], desc[UR16][R94.64], P4 ;  /* 0x510800005e0f7fae */ /* 0x0003e8000a1a1010 */
[----:B------:R1:W-:Y:S04]  /*1a650*/  LDGSTS.E [R15+0x51480], desc[UR16][R58.64], P4 ;  /* 0x514800003a0f7fae */ /* 0x0003e8000a1a1010 */
[----:B------:R-:W2:Y:S04]  /*1a660*/  LDL.64 R86, [R1+0xbc8] ;  /* 0x000bc80001567983 */ /* 0x000ea80000100a00 */
[----:B------:R1:W-:Y:S04]  /*1a670*/  LDGSTS.E [R15+0x51880], desc[UR16][R42.64], P4 ;  /* 0x518800002a0f7fae */ /* 0x0003e8000a1a1010 */
[----:B------:R-:W2:Y:S04]  /*1a680*/  LDL.LU R84, [R1+0x140] ;  /* 0x0001400001547983 */ /* 0x000ea80000300800 */
[----:B------:R1:W-:Y:S04]  /*1a690*/  LDGSTS.E [R15+0x51c80], desc[UR16][R26.64], P4 ;  /* 0x51c800001a0f7fae */ /* 0x0003e8000a1a1010 */
[----:B------:R-:W2:Y:S04]  /*1a6a0*/  LDL.64 R10, [R1+0xc80] ;  /* 0x000c8000010a7983 */ /* 0x000ea80000100a00 */
[----:B------:R-:W2:Y:S04]  /*1a6b0*/  LDL.64 R100, [R1+0xca8] ;  /* 0x000ca80001647983 */ /* 0x000ea80000100a00 */
[----:B------:R-:W2:Y:S04]  /*1a6c0*/  LDL.64 R64, [R1+0xce8] ;  /* 0x000ce80001407983 */ /* 0x000ea80000100a00 */
[----:B------:R-:W2:Y:S04]  /*1a6d0*/  LDL.64 R114, [R1+0xc48] ;  /* 0x000c480001727983 */ /* 0x000ea80000100a00 */
[----:B------:R-:W2:Y:S04]  /*1a6e0*/  LDL.64 R98, [R1+0xc90] ;  /* 0x000c900001627983 */ /* 0x000ea80000100a00 */
[----:B------:R-:W2:Y:S04]  /*1a6f0*/  LDL.64 R62, [R1+0xcd0] ;  /* 0x000cd000013e7983 */ /* 0x000ea80000100a00 */
[----:B----4-:R1:W-:Y:S04]  /*1a700*/  LDGSTS.E [R13+0x50100], desc[UR16][R48.64], P4 ;  /* 0x50100000300d7fae */ /* 0x0103e8000a1a1010 */
[----:B---3--:R1:W-:Y:S04]  /*1a710*/  LDGSTS.E [R13+0x50500], desc[UR16][R32.64], P4 ;  /* 0x50500000200d7fae */ /* 0x0083e8000a1a1010 */
[----:B------:R1:W-:Y:S04]  /*1a720*/  LDGSTS.E [R13+0x50900], desc[UR16][R16.64], P4 ;  /* 0x50900000100d7fae */ /* 0x0003e8000a1a1010 */
[----:B------:R1:W-:Y:S04]  /*1a730*/  LDGSTS.E [R13+0x50d00], desc[UR16][R108.64], P4 ;  /* 0x50d000006c0d7fae */ /* 0x0003e8000a1a1010 */
[----:B------:R1:W-:Y:S04]  /*1a740*/  LDGSTS.E [R13+0x51100], desc[UR16][R92.64], P4 ;  /* 0x511000005c0d7fae */ /* 0x0003e8000a1a1010 */
[----:B------:R1:W-:Y:S04]  /*1a750*/  LDGSTS.E [R13+0x51500], desc[UR16][R56.64], P4 ;  /* 0x51500000380d7fae */ /* 0x0003e8000a1a1010 */
[----:B------:R1:W-:Y:S04]  /*1a760*/  LDGSTS.E [R13+0x51900], desc[UR16][R40.64], P4 ;  /* 0x51900000280d7fae */ /* 0x0003e8000a1a1010 */
[----:B------:R1:W-:Y:S04]  /*1a770*/  LDGSTS.E [R13+0x51d00], desc[UR16][R24.64], P4 ;  /* 0x51d00000180d7fae */ /* 0x0003e8000a1a1010 */
[----:B------:R-:W3:Y:S04]  /*1a780*/  LDL.64 R48, [R1+0xd28] ;  /* 0x000d280001307983 */ /* 0x000ee80000100a00 */
[----:B------:R-:W4:Y:S04]  /*1a790*/  LDL.64 R32, [R1+0xd60] ;  /* 0x000d600001207983 */ /* 0x000f280000100a00 */
[----:B------:R-:W3:Y:S04]  /*1a7a0*/  LDL.64 R12, [R1+0xc68] ;  /* 0x000c6800010c7983 */ /* 0x000ee80000100a00 */
[----:B------:R-:W4:Y:S04]  /*1a7b0*/  LDL.64 R16, [R1+0xd98] ;  /* 0x000d980001107983 */ /* 0x000f280000100a00 */
[----:B--2---:R1:W-:Y:S04]  /*1a7c0*/  LDGSTS.E [R14+0x50180], desc[UR16][R46.64], P4 ;  /* 0x501800002e0e7fae */ /* 0x0043e8000a1a1010 */
[----:B------:R1:W-:Y:S04]  /*1a7d0*/  LDGSTS.E [R14+0x50580], desc[UR16][R30.64], P4 ;  /* 0x505800001e0e7fae */ /* 0x0003e8000a1a1010 */
[----:B------:R1:W-:Y:S04]  /*1a7e0*/  LDGSTS.E [R14+0x50980], desc[UR16][R6.64], P4 ;  /* 0x50980000060e7fae */ /* 0x0003e8000a1a1010 */
[----:B------:R1:W-:Y:S04]  /*1a7f0*/  LDGSTS.E [R14+0x50d80], desc[UR16][R106.64], P4 ;  /* 0x50d800006a0e7fae */ /* 0x0003e8000a1a1010 */
[----:B------:R1:W-:Y:S04]  /*1a800*/  LDGSTS.E [R14+0x51180], desc[UR16][R90.64], P4 ;  /* 0x511800005a0e7fae */ /* 0x0003e8000a1a1010 */
[----:B------:R1:W-:Y:S04]  /*1a810*/  LDGSTS.E [R14+0x51580], desc[UR16][R54.64], P4 ;  /* 0x51580000360e7fae */ /* 0x0003e8000a1a1010 */
[----:B------:R1:W-:Y:S04]  /*1a820*/  LDGSTS.E [R14+0x51980], desc[UR16][R38.64], P4 ;  /* 0x51980000260e7fae */ /* 0x0003e8000a1a1010 */
[----:B------:R-:W2:Y:S04]  /*1a830*/  LDL.64 R46, [R1+0xd10] ;  /* 0x000d1000012e7983 */ /* 0x000ea80000100a00 */
[----:B------:R1:W-:Y:S04]  /*1a840*/  LDGSTS.E [R14+0x51d80], desc[UR16][R22.64], P4 ;  /* 0x51d80000160e7fae */ /* 0x0003e8000a1a1010 */
[----:B------:R-:W2:Y:S04]  /*1a850*/  LDL.64 R30, [R1+0x858] ;  /* 0x00085800011e7983 */ /* 0x000ea80000100a00 */
[----:B------:R-:W2:Y:S04]  /*1a860*/  LDL.64 R14, [R1+0x970] ;  /* 0x00097000010e7983 */ /* 0x000ea80000100a00 */
[----:B------:R1:W-:Y:S04]  /*1a870*/  LDGSTS.E [R85+0x50200], desc[UR16][R238.64], P4 ;  /* 0x50200000ee557fae */ /* 0x0003e8000a1a1010 */
        /* <DEDUP_REMOVED lines=15> */
[----:B------:R1:W-:Y:S01]  /*1a970*/  LDGSTS.E [R252+0x50300], desc[UR16][R232.64], P4 ;  /* 0x50300000e8fc7fae */ /* 0x0003e2000a1a1010 */
[----:B------:R-:W-:-:S03]  /*1a980*/  ISETP.GE.AND P2, PT, R225, 0x100, PT ;  /* 0x00000100e100780c */ /* 0x000fc60003f46270 */
[----:B------:R1:W-:Y:S01]  /*1a990*/  LDGSTS.E [R252+0x50700], desc[UR16][R230.64], P4 ;  /* 0x50700000e6fc7fae */ /* 0x0003e2000a1a1010 */
[----:B------:R-:W-:Y:S01]  /*1a9a0*/  UMOV UR4, URZ ;  /* 0x000000ff00047c82 */ /* 0x000fe20008000000 */
[----:B------:R-:W-:Y:S02]  /*1a9b0*/  ISETP.GE.AND P1, PT, R225, 0x80, PT ;  /* 0x00000080e100780c */ /* 0x000fe40003f26270 */
[----:B---3--:R1:W-:Y:S04]  /*1a9c0*/  LDGSTS.E [R252+0x50b00], desc[UR16][R12.64], P4 ;  /* 0x50b000000cfc7fae */ /* 0x0083e8000a1a1010 */
[----:B------:R1:W-:Y:S04]  /*1a9d0*/  LDGSTS.E [R252+0x50f00], desc[UR16][R100.64], P4 ;  /* 0x50f0000064fc7fae */ /* 0x0003e8000a1a1010 */
[----:B------:R1:W-:Y:S04]  /*1a9e0*/  LDGSTS.E [R252+0x51300], desc[UR16][R64.64], P4 ;  /* 0x5130000040fc7fae */ /* 0x0003e8000a1a1010 */
[----:B------:R1:W-:Y:S04]  /*1a9f0*/  LDGSTS.E [R252+0x51700], desc[UR16][R48.64], P4 ;  /* 0x5170000030fc7fae */ /* 0x0003e8000a1a1010 */
[----:B----4-:R1:W-:Y:S04]  /*1aa00*/  LDGSTS.E [R252+0x51b00], desc[UR16][R32.64], P4 ;  /* 0x51b0000020fc7fae */ /* 0x0103e8000a1a1010 */
[----:B------:R1:W-:Y:S04]  /*1aa10*/  LDGSTS.E [R252+0x51f00], desc[UR16][R16.64], P4 ;  /* 0x51f0000010fc7fae */ /* 0x0003e8000a1a1010 */
[----:B------:R1:W-:Y:S04]  /*1aa20*/  LDGSTS.E [R133+0x50380], desc[UR16][R228.64], P4 ;  /* 0x50380000e4857fae */ /* 0x0003e8000a1a1010 */
[----:B------:R1:W-:Y:S04]  /*1aa30*/  LDGSTS.E [R133+0x50780], desc[UR16][R226.64], P4 ;  /* 0x50780000e2857fae */ /* 0x0003e8000a1a1010 */
[----:B------:R1:W-:Y:S04]  /*1aa40*/  LDGSTS.E [R133+0x50b80], desc[UR16][R114.64], P4 ;  /* 0x50b8000072857fae */ /* 0x0003e8000a1a1010 */
[----:B------:R1:W-:Y:S04]  /*1aa50*/  LDGSTS.E [R133+0x50f80], desc[UR16][R98.64], P4 ;  /* 0x50f8000062857fae */ /* 0x0003e8000a1a1010 */
[----:B------:R1:W-:Y:S04]  /*1aa60*/  LDGSTS.E [R133+0x51380], desc[UR16][R62.64], P4 ;  /* 0x513800003e857fae */ /* 0x0003e8000a1a1010 */
[----:B--2---:R1:W-:Y:S04]  /*1aa70*/  LDGSTS.E [R133+0x51780], desc[UR16][R46.64], P4 ;  /* 0x517800002e857fae */ /* 0x0043e8000a1a1010 */
[----:B------:R1:W-:Y:S04]  /*1aa80*/  LDGSTS.E [R133+0x51b80], desc[UR16][R30.64], P4 ;  /* 0x51b800001e857fae */ /* 0x0003e8000a1a1010 */
[----:B------:R1:W-:Y:S04]  /*1aa90*/  LDGSTS.E [R133+0x51f80], desc[UR16][R14.64], P4 ;  /* 0x51f800000e857fae */ /* 0x0003e8000a1a1010 */
[----:B------:R-:W0:Y:S01]  /*1aaa0*/  LDGDEPBAR ;  /* 0x00000000000079af */ /* 0x000e220000000000 */
[----:B------:R-:W-:Y:S05]  /*1aab0*/  @!P2 BRA `(.L_x_9) ;  /* 0x0000013800cca947 */ /* 0x000fea0003800000 */
[----:B------:R-:W-:Y:S01]  /*1aac0*/  STL [R1+0x95c], R68 ;  /* 0x00095c4401007387 */ /* 0x000fe20000100800 */
[----:B------:R-:W-:Y:S01]  /*1aad0*/  SHF.R.S32.HI R4, RZ, 0x1f, R225 ;  /* 0x0000001fff047819 */ /* 0x000fe200000114e1 */
[----:B-1----:R-:W-:Y:S01]  /*1aae0*/  IMAD.MOV.U32 R86, RZ, RZ, R156 ;  /* 0x000000ffff567224 */ /* 0x002fe200078e009c */
[----:B------:R-:W-:Y:S01]  /*1aaf0*/  MOV R84, R131 ;  /* 0x0000008300547202 */ /* 0x000fe20000000f00 */
[----:B------:R-:W-:Y:S01]  /*1ab00*/  STL [R1+0x954], R69 ;  /* 0x0009544501007387 */ /* 0x000fe20000100800 */
[----:B------:R-:W-:Y:S01]  /*1ab10*/  LEA.HI R4, R4, R225, RZ, 0x7 ;  /* 0x000000e104047211 */ /* 0x000fe200078f38ff */
[----:B------:R-:W-:Y:S01]  /*1ab20*/  IMAD.MOV.U32 R85, RZ, RZ, R157 ;  /* 0x000000ffff557224 */ /* 0x000fe200078e009d */
[----:B------:R-:W-:Y:S01]  /*1ab30*/  MOV R87, R159 ;  /* 0x0000009f00577202 */ /* 0x000fe20000000f00 */
[----:B------:R-:W-:Y:S01]  /*1ab40*/  STL [R1+0x958], R70 ;  /* 0x0009584601007387 */ /* 0x000fe20000100800 */
[----:B------:R-:W-:Y:S01]  /*1ab50*/  IMAD.MOV.U32 R133, RZ, RZ, R158 ;  /* 0x000000ffff857224 */ /* 0x000fe200078e009e */
[----:B------:R-:W-:Y:S01]  /*1ab60*/  MOV R220, R163 ;  /* 0x000000a300dc7202 */ /* 0x000fe20000000f00 */
[----:B------:R-:W-:Y:S01]  /*1ab70*/  IMAD.MOV.U32 R221, RZ, RZ, R162 ;  /* 0x000000ffffdd7224 */ /* 0x000fe200078e00a2 */
        /* <DEDUP_REMOVED lines=16> */
[----:B------:R1:W-:Y:S01]  /*1ac80*/  STL [R1+0x93c], R135 ;  /* 0x00093c8701007387 */ /* 0x0003e20000100800 */
        /* <DEDUP_REMOVED lines=8> */
[----:B------:R-:W-:Y:S01]  /*1ad10*/  SHF.R.S32.HI R4, RZ, 0x7, R4 ;  /* 0x00000007ff047819 */ /* 0x000fe20000011404 */
[----:B-1----:R-:W-:Y:S01]  /*1ad20*/  IMAD.MOV.U32 R135, RZ, RZ, R160 ;  /* 0x000000ffff877224 */ /* 0x002fe200078e00a0 */
[----:B------:R-:W-:Y:S01]  /*1ad30*/  MOV R248, R191 ;  /* 0x000000bf00f87202 */ /* 0x000fe20000000f00 */
[----:B------:R-:W-:Y:S01]  /*1ad40*/  STL [R1+0x938], R136 ;  /* 0x0009388801007387 */ /* 0x000fe20000100800 */
[----:B------:R-:W-:-:S02]  /*1ad50*/  IMAD.MOV.U32 R134, RZ, RZ, R161 ;  /* 0x000000ffff867224 */ /* 0x000fc400078e00a1 */
[----:B------:R-:W-:Y:S01]  /*1ad60*/  IMAD.MOV.U32 R239, RZ, RZ, R180 ;  /* 0x000000ffffef7224 */ /* 0x000fe200078e00b4 */
[----:B------:R-:W-:Y:S01]  /*1ad70*/  STL [R1+0x92c], R137 ;  /* 0x00092c8901007387 */ /* 0x000fe20000100800 */
[----:B------:R-:W-:Y:S02]  /*1ad80*/  IMAD.MOV.U32 R238, RZ, RZ, R181 ;  /* 0x000000ffffee7224 */ /* 0x000fe400078e00b5 */
[----:B------:R-:W-:Y:S01]  /*1ad90*/  IMAD.MOV.U32 R241, RZ, RZ, R182 ;  /* 0x000000fffff17224 */ /* 0x000fe200078e00b6 */
[----:B------:R-:W-:Y:S01]  /*1ada0*/  STL [R1+0x930], R76 ;  /* 0x0009304c01007387 */ /* 0x000fe20000100800 */
[----:B------:R-:W-:Y:S02]  /*1adb0*/  IMAD.MOV.U32 R243, RZ, RZ, R184 ;  /* 0x000000fffff37224 */ /* 0x000fe400078e00b8 */
[----:B------:R-:W-:Y:S01]  /*1adc0*/  IMAD.MOV.U32 R242, RZ, RZ, R185 ;  /* 0x000000fffff27224 */ /* 0x000fe200078e00b9 */
        /* <DEDUP_REMOVED lines=10> */
[----:B------:R-:W-:-:S03]  /*1ae70*/  IMAD.MOV.U32 R252, RZ, RZ, R195 ;  /* 0x000000fffffc7224 */ /* 0x000fc600078e00c3 */
[----:B------:R1:W-:Y:S04]  /*1ae80*/  STL [R1+0x914], R79 ;  /* 0x0009144f01007387 */ /* 0x0003e80000100800 */
[----:B------:R-:W-:Y:S04]  /*1ae90*/  STL [R1+0x918], R140 ;  /* 0x0009188c01007387 */ /* 0x000fe80000100800 */
[----:B------:R-:W-:Y:S04]  /*1aea0*/  STL [R1+0x90c], R141 ;  /* 0x00090c8d01007387 */ /* 0x000fe80000100800 */
[----:B------:R-:W-:Y:S04]  /*1aeb0*/  STL [R1+0x910], R116 ;  /* 0x0009107401007387 */ /* 0x000fe80000100800 */
[----:B------:R-:W-:Y:S04]  /*1aec0*/  STL [R1+0x904], R117 ;  /* 0x0009047501007387 */ /* 0x000fe80000100800 */
[----:B------:R-:W-:Y:S04]  /*1aed0*/  STL [R1+0x908], R142 ;  /* 0x0009088e01007387 */ /* 0x000fe80000100800 */
[----:B------:R3:W-:Y:S04]  /*1aee0*/  STL [R1+0x8fc], R143 ;  /* 0x0008fc8f01007387 */ /* 0x0007e80000100800 */
[----:B------:R-:W-:Y:S04]  /*1aef0*/  STL [R1+0x900], R118 ;  /* 0x0009007601007387 */ /* 0x000fe80000100800 */
        /* <DEDUP_REMOVED lines=24> */
[----:B------:R-:W-:Y:S04]  /*1b080*/  STL [R1], R194 ;  /* 0x000000c201007387 */ /* 0x000fe80000100800 */
[----:B------:R-:W-:Y:S04]  /*1b090*/  STL [R1+0x8], R196 ;  /* 0x000008c401007387 */ /* 0x000fe80000100800 */
[----:B------:R-:W-:Y:S04]  /*1b0a0*/  STL [R1+0x4], R197 ;  /* 0x000004c501007387 */ /* 0x000fe80000100800 */
[----:B------:R-:W-:Y:S04]  /*1b0b0*/  STL [R1+0x10], R198 ;  /* 0x000010c601007387 */ /* 0x000fe80000100800 */
[----:B------:R-:W-:Y:S04]  /*1b0c0*/  STL [R1+0xc], R199 ;  /* 0x00000cc701007387 */ /* 0x000fe80000100800 */
[----:B--2---:R-:W2:Y:S04]  /*1b0d0*/  LDL.LU.64 R74, [R1+0x158] ;  /* 0x00015800014a7983 */ /* 0x004ea80000300a00 */
[----:B------:R-:W-:Y:S04]  /*1b0e0*/  STL [R1+0x18], R200 ;  /* 0x000018c801007387 */ /* 0x000fe80000100800 */
[----:B------:R-:W-:Y:S04]  /*1b0f0*/  STL [R1+0x14], R201 ;  /* 0x000014c901007387 */ /* 0x000fe80000100800 */
[----:B------:R-:W4:Y:S04]  /*1b100*/  LDL.LU.64 R72, [R1+0x160] ;  /* 0x0001600001487983 */ /* 0x000f280000300a00 */
[----:B------:R-:W-:Y:S04]  /*1b110*/  STL [R1+0x20], R202 ;  /* 0x000020ca01007387 */ /* 0x000fe80000100800 */
[----:B------:R-:W-:Y:S04]  /*1b120*/  STL [R1+0x1c], R203 ;  /* 0x00001ccb01007387 */ /* 0x000fe80000100800 */
[----:B------:R-:W4:Y:S04]  /*1b130*/  LDL.LU.64 R70, [R1+0x168] ;  /* 0x0001680001467983 */ /* 0x000f280000300a00 */
[----:B------:R-:W-:Y:S04]  /*1b140*/  STL [R1+0x28], R204 ;  /* 0x000028cc01007387 */ /* 0x000fe80000100800 */
[----:B------:R-:W-:Y:S04]  /*1b150*/  STL [R1+0x24], R205 ;  /* 0x000024cd01007387 */ /* 0x000fe80000100800 */
[----:B-1----:R-:W4:Y:S04]  /*1b160*/  LDL.LU.64 R78, [R1+0x170] ;  /* 0x00017000014e7983 */ /* 0x002f280000300a00 */
[----:B------:R-:W-:Y:S04]  /*1b170*/  STL [R1+0x30], R206 ;  /* 0x000030ce01007387 */ /* 0x000fe80000100800 */
[----:B------:R-:W-:Y:S04]  /*1b180*/  STL [R1+0x2c], R207 ;  /* 0x00002ccf01007387 */ /* 0x000fe80000100800 */
[----:B------:R-:W4:Y:S04]  /*1b190*/  LDL.LU.64 R68, [R1+0x178] ;  /* 0x0001780001447983 */ /* 0x000f280000300a00 */
[----:B------:R-:W-:Y:S04]  /*1b1a0*/  STL [R1+0x38], R208 ;  /* 0x000038d001007387 */ /* 0x000fe80000100800 */
[----:B------:R-:W-:Y:S04]  /*1b1b0*/  STL [R1+0x34], R209 ;  /* 0x000034d101007387 */ /* 0x000fe80000100800 */
[----:B---3--:R-:W3:Y:S04]  /*1b1c0*/  LDL.LU.64 R142, [R1+0x180] ;  /* 0x00018000018e7983 */ /* 0x008ee80000300a00 */
[----:B------:R-:W-:Y:S04]  /*1b1d0*/  STL [R1+0x40], R210 ;  /* 0x000040d201007387 */ /* 0x000fe80000100800 */
[----:B------:R-:W-:Y:S04]  /*1b1e0*/  STL [R1+0x3c], R211 ;  /* 0x00003cd301007387 */ /* 0x000fe80000100800 */
[----:B------:R-:W3:Y:S04]  /*1b1f0*/  LDL.LU.64 R138, [R1+0x188] ;  /* 0x00018800018a7983 */ /* 0x000ee80000300a00 */
        /* <DEDUP_REMOVED lines=12> */
[----:B--2---:R1:W-:Y:S01]  /*1b2c0*/  STL [R1+0x68], R74 ;  /* 0x0000684a01007387 */ /* 0x0043e20000100800 */
[----:B------:R-:W-:-:S03]  /*1b2d0*/  MOV R5, R75 ;  /* 0x0000004b00057202 */ /* 0x000fc60000000f00 */
[----:B-1----:R-:W2:Y:S04]  /*1b2e0*/  LDL.LU.64 R74, [R1+0x1b0] ;  /* 0x0001b000014a7983 */ /* 0x002ea80000300a00 */
[----:B------:R1:W-:Y:S04]  /*1b2f0*/  STL [R1+0x64], R5 ;  /* 0x0000640501007387 */ /* 0x0003e80000100800 */
[----:B----4-:R4:W-:Y:S01]  /*1b300*/  STL [R1+0x70], R72 ;  /* 0x0000704801007387 */ /* 0x0109e20000100800 */
[----:B-1----:R-:W-:-:S03]  /*1b310*/  IMAD.MOV.U32 R5, RZ, RZ, R73 ;  /* 0x000000ffff057224 */ /* 0x002fc600078e0049 */
[----:B----4-:R-:W4:Y:S04]  /*1b320*/  LDL.LU.64 R72, [R1+0x1b8] ;  /* 0x0001b80001487983 */ /* 0x010f280000300a00 */
[----:B------:R1:W-:Y:S04]  /*1b330*/  STL [R1+0x6c], R5 ;  /* 0x00006c0501007387 */ /* 0x0003e80000100800 */
[----:B------:R1:W-:Y:S02]  /*1b340*/  STL [R1+0x78], R70 ;  /* 0x0000784601007387 */ /* 0x0003e40000100800 */
[----:B-1----:R-:W-:-:S02]  /*1b350*/  IMAD.MOV.U32 R5, RZ, RZ, R71 ;  /* 0x000000ffff057224 */ /* 0x002fc400078e0047 */
[----:B------:R-:W4:Y:S04]  /*1b360*/  LDL.LU.64 R70, [R1+0x1c0] ;  /* 0x0001c00001467983 */ /* 0x000f280000300a00 */
[----:B------:R1:W-:Y:S04]  /*1b370*/  STL [R1+0x74], R5 ;  /* 0x0000740501007387 */ /* 0x0003e80000100800 */
[----:B------:R1:W-:Y:S02]  /*1b380*/  STL [R1+0x80], R78 ;  /* 0x0000804e01007387 */ /* 0x0003e40000100800 */
[----:B-1----:R-:W-:-:S02]  /*1b390*/  IMAD.MOV.U32 R5, RZ, RZ, R79 ;  /* 0x000000ffff057224 */ /* 0x002fc400078e004f */
[----:B------:R-:W4:Y:S04]  /*1b3a0*/  LDL.LU.64 R78, [R1+0x1c8] ;  /* 0x0001c800014e7983 */ /* 0x000f280000300a00 */
[----:B------:R1:W-:Y:S04]  /*1b3b0*/  STL [R1+0x7c], R5 ;  /* 0x00007c0501007387 */ /* 0x0003e80000100800 */
[----:B------:R1:W-:Y:S02]  /*1b3c0*/  STL [R1+0x88], R68 ;  /* 0x0000884401007387 */ /* 0x0003e40000100800 */
[----:B-1----:R-:W-:-:S02]  /*1b3d0*/  MOV R5, R69 ;  /* 0x0000004500057202 */ /* 0x002fc40000000f00 */
[----:B------:R-:W4:Y:S04]  /*1b3e0*/  LDL.LU.64 R68, [R1+0x1d8] ;  /* 0x0001d80001447983 */ /* 0x000f280000300a00 */
[----:B------:R1:W-:Y:S04]  /*1b3f0*/  STL [R1+0x84], R5 ;  /* 0x0000840501007387 */ /* 0x0003e80000100800 */
[----:B---3--:R3:W-:Y:S01]  /*1b400*/  STL [R1+0x90], R142 ;  /* 0x0000908e01007387 */ /* 0x0087e20000100800 */
[----:B-1----:R-:W-:-:S03]  /*1b410*/  IMAD.MOV.U32 R5, RZ, RZ, R143 ;  /* 0x000000ffff057224 */ /* 0x002fc600078e008f */
[----:B---3--:R-:W3:Y:S04]  /*1b420*/  LDL.LU.64 R142, [R1+0x1d0] ;  /* 0x0001d000018e7983 */ /* 0x008ee80000300a00 */
[----:B------:R1:W-:Y:S04]  /*1b430*/  STL [R1+0x8c], R5 ;  /* 0x00008c0501007387 */ /* 0x0003e80000100800 */
[----:B------:R1:W-:Y:S02]  /*1b440*/  STL [R1+0x98], R138 ;  /* 0x0000988a01007387 */ /* 0x0003e40000100800 */
[----:B-1----:R-:W-:-:S02]  /*1b450*/  IMAD.MOV.U32 R5, RZ, RZ, R139 ;  /* 0x000000ffff057224 */ /* 0x002fc400078e008b */
[----:B------:R-:W3:Y:S04]  /*1b460*/  LDL.LU.64 R138, [R1+0x1e8] ;  /* 0x0001e800018a7983 */ /* 0x000ee80000300a00 */
[----:B------:R1:W-:Y:S04]  /*1b470*/  STL [R1+0x94], R5 ;  /* 0x0000940501007387 */ /* 0x0003e80000100800 */
[----:B------:R1:W-:Y:S02]  /*1b480*/  STL [R1+0xa0], R76 ;  /* 0x0000a04c01007387 */ /* 0x0003e40000100800 */
[----:B-1----:R-:W-:-:S02]  /*1b490*/  IMAD.MOV.U32 R5, RZ, RZ, R77 ;  /* 0x000000ffff057224 */ /* 0x002fc400078e004d */
[----:B------:R-:W3:Y:S04]  /*1b4a0*/  LDL.LU.64 R76, [R1+0x1e0] ;  /* 0x0001e000014c7983 */ /* 0x000ee80000300a00 */
[----:B------:R1:W-:Y:S04]  /*1b4b0*/  STL [R1+0x9c], R5 ;  /* 0x00009c0501007387 */ /* 0x0003e80000100800 */
[----:B------:R1:W-:Y:S02]  /*1b4c0*/  STL [R1+0xa8], R116 ;  /* 0x0000a87401007387 */ /* 0x0003e40000100800 */
[----:B-1----:R-:W-:-:S02]  /*1b4d0*/  MOV R5, R117 ;  /* 0x0000007500057202 */ /* 0x002fc40000000f00 */
[----:B------:R-:W3:Y:S04]  /*1b4e0*/  LDL.LU.64 R116, [R1+0x1f8] ;  /* 0x0001f80001747983 */ /* 0x000ee80000300a00 */
        /* <DEDUP_REMOVED lines=9> */
[----:B--2---:R2:W-:Y:S01]  /*1b580*/  STL [R1+0xc0], R74 ;  /* 0x0000c04a01007387 */ /* 0x0045e20000100800 */
[----:B-1----:R-:W-:-:S03]  /*1b590*/  IMAD.MOV.U32 R5, RZ, RZ, R75 ;  /* 0x000000ffff057224 */ /* 0x002fc600078e004b */
[----:B--2---:R-:W2:Y:S04]  /*1b5a0*/  LDL.LU.64 R74, [R1+0x200] ;  /* 0x00020000014a7983 */ /* 0x004ea80000300a00 */
[----:B------:R1:W-:Y:S04]  /*1b5b0*/  STL [R1+0xbc], R5 ;  /* 0x0000bc0501007387 */ /* 0x0003e80000100800 */
[----:B----4-:R4:W-:Y:S01]  /*1b5c0*/  STL [R1+0xc8], R72 ;  /* 0x0000c84801007387 */ /* 0x0109e20000100800 */
[----:B-1----:R-:W-:-:S03]  /*1b5d0*/  MOV R5, R73 ;  /* 0x0000004900057202 */ /* 0x002fc60000000f00 */
        /* <DEDUP_REMOVED lines=14> */
[----:B---3--:R3:W-:Y:S01]  /*1b6c0*/  STL [R1+0xe8], R142 ;  /* 0x0000e88e01007387 */ /* 0x0087e20000100800 */
[----:B-1----:R-:W-:-:S03]  /*1b6d0*/  MOV R5, R143 ;  /* 0x0000008f00057202 */ /* 0x002fc60000000f00 */
        /* <DEDUP_REMOVED lines=27> */
[----:B-1----:R-:W-:-:S03]  /*1b890*/  IMAD.MOV.U32 R5, RZ, RZ, R73 ;  /* 0x000000ffff057224 */ /* 0x002fc600078e0049 */
[----:B----4-:R-:W4:Y:S04]  /*1b8a0*/  LDL.LU.64 R72, [R1+0x260] ;  /* 0x0002600001487983 */ /* 0x010f280000300a00 */
[----:B------:R1:W-:Y:S04]  /*1b8b0*/  STL [R1+0x11c], R5 ;  /* 0x00011c0501007387 */ /* 0x0003e80000100800 */
[----:B------:R1:W-:Y:S02]  /*1b8c0*/  STL [R1+0x128], R70 ;  /* 0x0001284601007387 */ /* 0x0003e40000100800 */
[----:B-1----:R-:W-:-:S02]  /*1b8d0*/  MOV R5, R71 ;  /* 0x0000004700057202 */ /* 0x002fc40000000f00 */
        /* <DEDUP_REMOVED lines=11> */
[----:B-1----:R-:W-:-:S03]  /*1b990*/  IMAD.MOV.U32 R5, RZ, RZ, R143 ;  /* 0x000000ffff057224 */ /* 0x002fc600078e008f */
[----:B---3--:R-:W3:Y:S04]  /*1b9a0*/  LDL.LU.64 R142, [R1+0x280] ;  /* 0x00028000018e7983 */ /* 0x008ee80000300a00 */
        /* <DEDUP_REMOVED lines=66> */
[----:B-1----:R-:W-:-:S03]  /*1bdd0*/  MOV R5, R75 ;  /* 0x0000004b00057202 */ /* 0x002fc60000000f00 */
        /* <DEDUP_REMOVED lines=430> */
[----:B------:R-:W-:Y:S04]  /*1d8c0*/  STL [R1+0x528], R140 ;  /* 0x0005288c01007387 */ /* 0x000fe80000100800 */
[----:B------:R-:W3:Y:S01]  /*1d8d0*/  LDL.LU.64 R118, [R1+0x6c0] ;  /* 0x0006c00001767983 */ /* 0x000ee20000300a00 */
[----:B-1----:R-:W-:-:S05]  /*1d8e0*/  MOV R5, R141 ;  /* 0x0000008d00057202 */ /* 0x002fca0000000f00 */
[----:B------:R1:W-:Y:S04]  /*1d8f0*/  STL [R1+0x524], R5 ;  /* 0x0005240501007387 */ /* 0x0003e80000100800 */
[----:B------:R1:W-:Y:S02]  /*1d900*/  STL [R1+0x530], R136 ;  /* 0x0005308801007387 */ /* 0x0003e40000100800 */
[----:B-1----:R-:W-:Y:S02]  /*1d910*/  IMAD.MOV.U32 R5, RZ, RZ, R137 ;  /* 0x000000ffff057224 */ /* 0x002fe400078e0089 */
        /* <DEDUP_REMOVED lines=14> */
[----:B------:R-:W-:Y:S04]  /*1da00*/  STL [R1+0x550], R78 ;  /* 0x0005504e01007387 */ /* 0x000fe80000100800 */
[----:B------:R-:W4:Y:S01]  /*1da10*/  LDL.LU.64 R140, [R1+0x6a0] ;  /* 0x0006a000018c7983 */ /* 0x000f220000300a00 */
[----:B-1----:R-:W-:-:S05]  /*1da20*/  IMAD.MOV.U32 R5, RZ, RZ, R79 ;  /* 0x000000ffff057224 */ /* 0x002fca00078e004f */
[----:B------:R1:W-:Y:S02]  /*1da30*/  STL [R1+0x54c], R5 ;  /* 0x00054c0501007387 */ /* 0x0003e40000100800 */
[----:B-1----:R-:W-:Y:S02]  /*1da40*/  IMAD.MOV.U32 R5, RZ, RZ, R69 ;  /* 0x000000ffff057224 */ /* 0x002fe400078e0045 */
[----:B------:R1:W-:Y:S04]  /*1da50*/  STL [R1+0x558], R68 ;  /* 0x0005584401007387 */ /* 0x0003e80000100800 */
[----:B-1----:R-:W4:Y:S04]  /*1da60*/  LDL.LU.64 R68, [R1+0x6f0] ;  /* 0x0006f00001447983 */ /* 0x002f280000300a00 */
[----:B------:R1:W-:Y:S04]  /*1da70*/  STL [R1+0x554], R5 ;  /* 0x0005540501007387 */ /* 0x0003e80000100800 */
[----:B---3--:R3:W-:Y:S04]  /*1da80*/  STL [R1+0x560], R142 ;  /* 0x0005608e01007387 */ /* 0x0087e80000100800 */
[----:B------:R-:W4:Y:S01]  /*1da90*/  LDL.LU.64 R78, [R1+0x6b0] ;  /* 0x0006b000014e7983 */ /* 0x000f220000300a00 */
[----:B-1----:R-:W-:-:S03]  /*1daa0*/  IMAD.MOV.U32 R5, RZ, RZ, R143 ;  /* 0x000000ffff057224 */ /* 0x002fc600078e008f */
[----:B------:R-:W-:Y:S04]  /*1dab0*/  STL [R1+0x568], R138 ;  /* 0x0005688a01007387 */ /* 0x000fe80000100800 */
[----:B------:R1:W-:Y:S04]  /*1dac0*/  STL [R1+0x55c], R5 ;  /* 0x00055c0501007387 */ /* 0x0003e80000100800 */
[----:B---3--:R-:W3:Y:S01]  /*1dad0*/  LDL.LU.64 R142, [R1+0x6f8] ;  /* 0x0006f800018e7983 */ /* 0x008ee20000300a00 */
[----:B-1----:R-:W-:-:S03]  /*1dae0*/  MOV R5, R139 ;  /* 0x0000008b00057202 */ /* 0x002fc60000000f00 */
[----:B------:R-:W-:Y:S04]  /*1daf0*/  STL [R1+0x570], R76 ;  /* 0x0005704c01007387 */ /* 0x000fe80000100800 */
[----:B------:R1:W-:Y:S04]  /*1db00*/  STL [R1+0x564], R5 ;  /* 0x0005640501007387 */ /* 0x0003e80000100800 */
[----:B------:R-:W3:Y:S01]  /*1db10*/  LDL.LU.64 R138, [R1+0x6c8] ;  /* 0x0006c800018a7983 */ /* 0x000ee20000300a00 */
[----:B-1----:R-:W-:-:S03]  /*1db20*/  IMAD.MOV.U32 R5, RZ, RZ, R77 ;  /* 0x000000ffff057224 */ /* 0x002fc600078e004d */
        /* <DEDUP_REMOVED lines=9> */
[----:B------:R1:W-:Y:S02]  /*1dbc0*/  STL [R1+0x57c], R5 ;  /* 0x00057c0501007387 */ /* 0x0003e40000100800 */
[----:B-1----:R-:W-:Y:S02]  /*1dbd0*/  MOV R5, R137 ;  /* 0x0000008900057202 */ /* 0x002fe40000000f00 */
        /* <DEDUP_REMOVED lines=20> */
[----:B------:R-:W-:Y:S04]  /*1dd20*/  STL [R1+0x5b8], R78 ;  /* 0x0005b84e01007387 */ /* 0x000fe80000100800 */
[----:B------:R1:W-:Y:S04]  /*1dd30*/  STL [R1+0x5ac], R5 ;  /* 0x0005ac0501007387 */ /* 0x0003e80000100800 */
[----:B------:R-:W4:Y:S01]  /*1dd40*/  LDL.LU.64 R68, [R1+0x710] ;  /* 0x0007100001447983 */ /* 0x000f220000300a00 */
[----:B-1----:R-:W-:-:S03]  /*1dd50*/  IMAD.MOV.U32 R5, RZ, RZ, R79 ;  /* 0x000000ffff057224 */ /* 0x002fc600078e004f */
[----:B---3--:R-:W-:Y:S04]  /*1dd60*/  STL [R1+0x5c0], R142 ;  /* 0x0005c08e01007387 */ /* 0x008fe80000100800 */
[----:B------:R1:W-:Y:S04]  /*1dd70*/  STL [R1+0x5b4], R5 ;  /* 0x0005b40501007387 */ /* 0x0003e80000100800 */
[----:B------:R-:W3:Y:S01]  /*1dd80*/  LDL.LU.64 R78, [R1+0x740] ;  /* 0x00074000014e7983 */ /* 0x000ee20000300a00 */
[----:B-1----:R-:W-:-:S03]  /*1dd90*/  IMAD.MOV.U32 R5, RZ, RZ, R143 ;  /* 0x000000ffff057224 */ /* 0x002fc600078e008f */
[----:B------:R-:W-:Y:S04]  /*1dda0*/  STL [R1+0x5c8], R138 ;  /* 0x0005c88a01007387 */ /* 0x000fe80000100800 */
[----:B------:R1:W-:Y:S04]  /*1ddb0*/  STL [R1+0x5bc], R5 ;  /* 0x0005bc0501007387 */ /* 0x0003e80000100800 */
[----:B------:R-:W3:Y:S01]  /*1ddc0*/  LDL.LU.64 R144, [R1+0x720] ;  /* 0x0007200001907983 */ /* 0x000ee20000300a00 */
[----:B-1----:R-:W-:-:S03]  /*1ddd0*/  MOV R5, R139 ;  /* 0x0000008b00057202 */ /* 0x002fc60000000f00 */
[----:B------:R-:W-:Y:S04]  /*1dde0*/  STL [R1+0x5d0], R76 ;  /* 0x0005d04c01007387 */ /* 0x000fe80000100800 */
[----:B------:R1:W-:Y:S04]  /*1ddf0*/  STL [R1+0x5c4], R5 ;  /* 0x0005c40501007387 */ /* 0x0003e80000100800 */
[----:B------:R-:W3:Y:S01]  /*1de00*/  LDL.LU.64 R138, [R1+0x750] ;  /* 0x00075000018a7983 */ /* 0x000ee20000300a00 */
[----:B-1----:R-:W-:-:S03]  /*1de10*/  IMAD.MOV.U32 R5, RZ, RZ, R77 ;  /* 0x000000ffff057224 */ /* 0x002fc600078e004d */
[----:B------:R-:W-:Y:S04]  /*1de20*/  STL [R1+0x5d8], R116 ;  /* 0x0005d87401007387 */ /* 0x000fe80000100800 */
[----:B------:R1:W-:Y:S04]  /*1de30*/  STL [R1+0x5cc], R5 ;  /* 0x0005cc0501007387 */ /* 0x0003e80000100800 */
[----:B------:R-:W3:Y:S04]  /*1de40*/  LDL.LU.64 R76, [R1+0x738] ;  /* 0x00073800014c7983 */ /* 0x000ee80000300a00 */
[----:B------:R-:W3:Y:S01]  /*1de50*/  LDL.LU.64 R118, [R1+0x760] ;  /* 0x0007600001767983 */ /* 0x000ee20000300a00 */
[----:B-1----:R-:W-:-:S05]  /*1de60*/  IMAD.MOV.U32 R5, RZ, RZ, R117 ;  /* 0x000000ffff057224 */ /* 0x002fca00078e0075 */
[----:B------:R1:W-:Y:S04]  /*1de70*/  STL [R1+0x5d4], R5 ;  /* 0x0005d40501007387 */ /* 0x0003e80000100800 */
[----:B------:R1:W-:Y:S02]  /*1de80*/  STL [R1+0x5e0], R136 ;  /* 0x0005e08801007387 */ /* 0x0003e40000100800 */
[----:B-1----:R-:W-:Y:S02]  /*1de90*/  IMAD.MOV.U32 R5, RZ, RZ, R137 ;  /* 0x000000ffff057224 */ /* 0x002fe400078e0089 */
[----:B------:R-:W3:Y:S04]  /*1dea0*/  LDL.LU.64 R136, [R1+0x748] ;  /* 0x0007480001887983 */ /* 0x000ee80000300a00 */
[----:B------:R2:W-:Y:S02]  /*1deb0*/  STL [R1+0x5dc], R5 ;  /* 0x0005dc0501007387 */ /* 0x0005e40000100800 */
[----:B--2---:R-:W-:-:S02]  /*1dec0*/  MOV R5, R75 ;  /* 0x0000004b00057202 */ /* 0x004fc40000000f00 */
[----:B------:R1:W-:Y:S04]  /*1ded0*/  STL [R1+0x5e8], R74 ;  /* 0x0005e84a01007387 */ /* 0x0003e80000100800 */
[----:B-1----:R-:W2:Y:S04]  /*1dee0*/  LDL.LU.64 R74, [R1+0x768] ;  /* 0x00076800014a7983 */ /* 0x002ea80000300a00 */
[----:B------:R1:W-:Y:S04]  /*1def0*/  STL [R1+0x5e4], R5 ;  /* 0x0005e40501007387 */ /* 0x0003e80000100800 */
[----:B----4-:R4:W-:Y:S04]  /*1df00*/  STL [R1+0x5f0], R72 ;  /* 0x0005f04801007387 */ /* 0x0109e80000100800 */
[----:B------:R-:W2:Y:S01]  /*1df10*/  LDL.LU.64 R142, [R1+0x758] ;  /* 0x00075800018e7983 */ /* 0x000ea20000300a00 */
[----:B-1----:R-:W-:-:S03]  /*1df20*/  IMAD.MOV.U32 R5, RZ, RZ, R73 ;  /* 0x000000ffff057224 */ /* 0x002fc600078e0049 */
[----:B------:R-:W-:Y:S04]  /*1df30*/  STL [R1+0x5f8], R70 ;  /* 0x0005f84601007387 */ /* 0x000fe80000100800 */
[----:B------:R1:W-:Y:S04]  /*1df40*/  STL [R1+0x5ec], R5 ;  /* 0x0005ec0501007387 */ /* 0x0003e80000100800 */
[----:B----4-:R-:W4:Y:S01]  /*1df50*/  LDL.LU.64 R72, [R1+0x778] ;  /* 0x0007780001487983 */ /* 0x010f220000300a00 */
[----:B-1----:R-:W-:-:S03]  /*1df60*/  IMAD.MOV.U32 R5, RZ, RZ, R71 ;  /* 0x000000ffff057224 */ /* 0x002fc600078e0047 */
[----:B------:R-:W-:Y:S04]  /*1df70*/  STL [R1+0x600], R140 ;  /* 0x0006008c01007387 */ /* 0x000fe80000100800 */
[----:B------:R1:W-:Y:S04]  /*1df80*/  STL [R1+0x5f4], R5 ;  /* 0x0005f40501007387 */ /* 0x0003e80000100800 */
[----:B------:R-:W4:Y:S04]  /*1df90*/  LDL.LU.64 R70, [R1+0x770] ;  /* 0x0007700001467983 */ /* 0x000f280000300a00 */
[----:B------:R-:W4:Y:S01]  /*1dfa0*/  LDL.LU.64 R116, [R1+0x788] ;  /* 0x0007880001747983 */ /* 0x000f220000300a00 */
[----:B-1----:R-:W-:-:S05]  /*1dfb0*/  IMAD.MOV.U32 R5, RZ, RZ, R141 ;  /* 0x000000ffff057224 */ /* 0x002fca00078e008d */
[----:B------:R1:W-:Y:S04]  /*1dfc0*/  STL [R1+0x5fc], R5 ;  /* 0x0005fc0501007387 */ /* 0x0003e80000100800 */
[----:B------:R3:W-:Y:S01]  /*1dfd0*/  STL [R1+0x608], R68 ;  /* 0x0006084401007387 */ /* 0x0007e20000100800 */
[----:B-1----:R-:W-:-:S03]  /*1dfe0*/  MOV R5, R69 ;  /* 0x0000004500057202 */ /* 0x002fc60000000f00 */
[----:B---3--:R-:W3:Y:S04]  /*1dff0*/  LDL.LU.64 R68, [R1+0x780] ;  /* 0x0007800001447983 */ /* 0x008ee80000300a00 */
[----:B------:R1:W-:Y:S04]  /*1e000*/  STL [R1+0x604], R5 ;  /* 0x0006040501007387 */ /* 0x0003e80000100800 */
[----:B------:R1:W-:Y:S02]  /*1e010*/  STL [R1+0x610], R78 ;  /* 0x0006104e01007387 */ /* 0x0003e40000100800 */
[----:B-1----:R-:W-:-:S02]  /*1e020*/  IMAD.MOV.U32 R5, RZ, RZ, R79 ;  /* 0x000000ffff057224 */ /* 0x002fc400078e004f */
[----:B------:R-:W3:Y:S04]  /*1e030*/  LDL.LU.64 R140, [R1+0x798] ;  /* 0x00079800018c7983 */ /* 0x000ee80000300a00 */
[----:B------:R1:W-:Y:S04]  /*1e040*/  STL [R1+0x60c], R5 ;  /* 0x00060c0501007387 */ /* 0x0003e80000100800 */
[----:B------:R-:W-:Y:S04]  /*1e050*/  STL [R1+0x618], R144 ;  /* 0x0006189001007387 */ /* 0x000fe80000100800 */
[----:B------:R-:W3:Y:S01]  /*1e060*/  LDL.LU.64 R78, [R1+0x790] ;  /* 0x00079000014e7983 */ /* 0x000ee20000300a00 */
[----:B-1----:R-:W-:-:S03]  /*1e070*/  IMAD.MOV.U32 R5, RZ, RZ, R145 ;  /* 0x000000ffff057224 */ /* 0x002fc600078e0091 */
[----:B------:R-:W-:Y:S04]  /*1e080*/  STL [R1+0x620], R138 ;  /* 0x0006208a01007387 */ /* 0x000fe80000100800 */
[----:B------:R1:W-:Y:S02]  /*1e090*/  STL [R1+0x614], R5 ;  /* 0x0006140501007387 */ /* 0x0003e40000100800 */
[----:B-1----:R-:W-:Y:S02]  /*1e0a0*/  IMAD.MOV.U32 R5, RZ, RZ, R139 ;  /* 0x000000ffff057224 */ /* 0x002fe400078e008b */
[----:B------:R-:W3:Y:S04]  /*1e0b0*/  LDL.LU.64 R138, [R1+0x7a8] ;  /* 0x0007a800018a7983 */ /* 0x000ee80000300a00 */
[----:B------:R1:W-:Y:S04]  /*1e0c0*/  STL [R1+0x61c], R5 ;  /* 0x00061c0501007387 */ /* 0x0003e80000100800 */
[----:B------:R1:W-:Y:S02]  /*1e0d0*/  STL [R1+0x628], R76 ;  /* 0x0006284c01007387 */ /* 0x0003e40000100800 */
[----:B-1----:R-:W-:-:S02]  /*1e0e0*/  MOV R5, R77 ;  /* 0x0000004d00057202 */ /* 0x002fc40000000f00 */
[----:B------:R-:W-:Y:S04]  /*1e0f0*/  STL [R1+0x630], R118 ;  /* 0x0006307601007387 */ /* 0x000fe80000100800 */
[----:B------:R1:W-:Y:S04]  /*1e100*/  STL [R1+0x624], R5 ;  /* 0x0006240501007387 */ /* 0x0003e80000100800 */
[----:B------:R-:W3:Y:S01]  /*1e110*/  LDL.LU.64 R76, [R1+0x7a0] ;  /* 0x0007a000014c7983 */ /* 0x000ee20000300a00 */
[----:B-1----:R-:W-:-:S03]  /*1e120*/  IMAD.MOV.U32 R5, RZ, RZ, R119 ;  /* 0x000000ffff057224 */ /* 0x002fc600078e0077 */
[----:B------:R-:W-:Y:S04]  /*1e130*/  STL [R1+0x638], R136 ;  /* 0x0006388801007387 */ /* 0x000fe80000100800 */
[----:B------:R1:W-:Y:S02]  /*1e140*/  STL [R1+0x62c], R5 ;  /* 0x00062c0501007387 */ /* 0x0003e40000100800 */
[----:B-1----:R-:W-:Y:S02]  /*1e150*/  IMAD.MOV.U32 R5, RZ, RZ, R137 ;  /* 0x000000ffff057224 */ /* 0x002fe400078e0089 */
[----:B------:R-:W3:Y:S04]  /*1e160*/  LDL.LU.64 R136, [R1+0x7b8] ;  /* 0x0007b80001887983 */ /* 0x000ee80000300a00 */
[----:B------:R2:W-:Y:S02]  /*1e170*/  STL [R1+0x634], R5 ;  /* 0x0006340501007387 */ /* 0x0005e40000100800 */
[----:B--2---:R-:W-:-:S02]  /*1e180*/  IMAD.MOV.U32 R5, RZ, RZ, R75 ;  /* 0x000000ffff057224 */ /* 0x004fc400078e004b */
[----:B------:R1:W-:Y:S04]  /*1e190*/  STL [R1+0x640], R74 ;  /* 0x0006404a01007387 */ /* 0x0003e80000100800 */
[----:B------:R-:W-:Y:S04]  /*1e1a0*/  STL [R1+0x648], R142 ;  /* 0x0006488e01007387 */ /* 0x000fe80000100800 */
[----:B------:R2:W-:Y:S04]  /*1e1b0*/  STL [R1+0x63c], R5 ;  /* 0x00063c0501007387 */ /* 0x0005e80000100800 */
[----:B-1----:R-:W3:Y:S01]  /*1e1c0*/  LDL.LU.64 R74, [R1+0x7b0] ;  /* 0x0007b000014a7983 */ /* 0x002ee20000300a00 */
[----:B--2---:R-:W-:-:S03]  /*1e1d0*/  MOV R5, R143 ;  /* 0x0000008f00057202 */ /* 0x004fc60000000f00 */
[----:B----4-:R-:W-:Y:S04]  /*1e1e0*/  STL [R1+0x650], R72 ;  /* 0x0006504801007387 */ /* 0x010fe80000100800 */
[----:B------:R1:W-:Y:S02]  /*1e1f0*/  STL [R1+0x644], R5 ;  /* 0x0006440501007387 */ /* 0x0003e40000100800 */
[----:B-1----:R-:W-:Y:S02]  /*1e200*/  IMAD.MOV.U32 R5, RZ, RZ, R73 ;  /* 0x000000ffff057224 */ /* 0x002fe400078e0049 */
[----:B------:R-:W2:Y:S04]  /*1e210*/  LDL.LU.64 R72, [R1+0xc88] ;  /* 0x000c880001487983 */ /* 0x000ea80000300a00 */
[----:B------:R1:W-:Y:S04]  /*1e220*/  STL [R1+0x64c], R5 ;  /* 0x00064c0501007387 */ /* 0x0003e80000100800 */
[----:B------:R4:W-:Y:S01]  /*1e230*/  STL [R1+0x658], R70 ;  /* 0x0006584601007387 */ /* 0x0009e20000100800 */
[----:B-1----:R-:W-:-:S03]  /*1e240*/  IMAD.MOV.U32 R5, RZ, RZ, R71 ;  /* 0x000000ffff057224 */ /* 0x002fc600078e0047 */
[----:B------:R-:W-:Y:S04]  /*1e250*/  STL [R1+0x660], R116 ;  /* 0x0006607401007387 */ /* 0x000fe80000100800 */
[----:B------:R1:W-:Y:S04]  /*1e260*/  STL [R1+0x654], R5 ;  /* 0x0006540501007387 */ /* 0x0003e80000100800 */
[----:B----4-:R-:W4:Y:S01]  /*1e270*/  LDL.LU.64 R70, [R1+0xc70] ;  /* 0x000c700001467983 */ /* 0x010f220000300a00 */
[----:B-1----:R-:W-:-:S03]  /*1e280*/  IMAD.MOV.U32 R5, RZ, RZ, R117 ;  /* 0x000000ffff057224 */ /* 0x002fc600078e0075 */
[----:B---3--:R-:W-:Y:S04]  /*1e290*/  STL [R1+0x668], R68 ;  /* 0x0006684401007387 */ /* 0x008fe80000100800 */
[----:B------:R1:W-:Y:S02]  /*1e2a0*/  STL [R1+0x65c], R5 ;  /* 0x00065c0501007387 */ /* 0x0003e40000100800 */
[----:B-1----:R-:W-:Y:S02]  /*1e2b0*/  MOV R5, R69 ;  /* 0x0000004500057202 */ /* 0x002fe40000000f00 */
[----:B------:R-:W3:Y:S04]  /*1e2c0*/  LDL.LU.64 R68, [R1+0xc58] ;  /* 0x000c580001447983 */ /* 0x000ee80000300a00 */
[----:B------:R1:W-:Y:S04]  /*1e2d0*/  STL [R1+0x664], R5 ;  /* 0x0006640501007387 */ /* 0x0003e80000100800 */
[----:B------:R-:W-:Y:S01]  /*1e2e0*/  STL [R1+0x670], R140 ;  /* 0x0006708c01007387 */ /* 0x000fe20000100800 */
[----:B-1----:R-:W-:-:S03]  /*1e2f0*/  IMAD.MOV.U32 R5, RZ, RZ, R141 ;  /* 0x000000ffff057224 */ /* 0x002fc600078e008d */
[----:B------:R-:W-:Y:S04]  /*1e300*/  STL [R1+0x678], R78 ;  /* 0x0006784e01007387 */ /* 0x000fe80000100800 */
[----:B------:R1:W-:Y:S04]  /*1e310*/  STL [R1+0x66c], R5 ;  /* 0x00066c0501007387 */ /* 0x0003e80000100800 */
[----:B------:R-:W3:Y:S04]  /*1e320*/  LDL.LU.64 R122, [R1+0xc20] ;  /* 0x000c2000017a7983 */ /* 0x000ee80000300a00 */
[----:B------:R-:W3:Y:S01]  /*1e330*/  LDL.LU.64 R146, [R1+0xbf0] ;  /* 0x000bf00001927983 */ /* 0x000ee20000300a00 */
[----:B-1----:R-:W-:-:S05]  /*1e340*/  IMAD.MOV.U32 R5, RZ, RZ, R79 ;  /* 0x000000ffff057224 */ /* 0x002fca00078e004f */
[----:B------:R1:W-:Y:S04]  /*1e350*/  STL [R1+0x674], R5 ;  /* 0x0006740501007387 */ /* 0x0003e80000100800 */
[----:B------:R-:W-:Y:S04]  /*1e360*/  STL [R1+0x680], R138 ;  /* 0x0006808a01007387 */ /* 0x000fe80000100800 */
[----:B------:R-:W3:Y:S01]  /*1e370*/  LDL.LU.64 R120, [R1+0xbc8] ;  /* 0x000bc80001787983 */ /* 0x000ee20000300a00 */
[----:B-1----:R-:W-:-:S03]  /*1e380*/  IMAD.MOV.U32 R5, RZ, RZ, R139 ;  /* 0x000000ffff057224 */ /* 0x002fc600078e008b */
[----:B------:R-:W3:Y:S04]  /*1e390*/  LDL.LU.64 R144, [R1+0xba0] ;  /* 0x000ba00001907983 */ /* 0x000ee80000300a00 */
[----:B------:R1:W-:Y:S04]  /*1e3a0*/  STL [R1+0x67c], R5 ;  /* 0x00067c0501007387 */ /* 0x0003e80000100800 */
[----:B------:R-:W-:Y:S04]  /*1e3b0*/  STL [R1+0x688], R76 ;  /* 0x0006884c01007387 */ /* 0x000fe80000100800 */
[----:B------:R-:W3:Y:S01]  /*1e3c0*/  LDL.LU.64 R118, [R1+0xb78] ;  /* 0x000b780001767983 */ /* 0x000ee20000300a00 */
[----:B-1----:R-:W-:-:S03]  /*1e3d0*/  MOV R5, R77 ;  /* 0x0000004d00057202 */ /* 0x002fc60000000f00 */
[----:B------:R-:W3:Y:S04]  /*1e3e0*/  LDL.LU.64 R142, [R1+0xcc8] ;  /* 0x000cc800018e7983 */ /* 0x000ee80000300a00 */
        /* <DEDUP_REMOVED lines=8> */
[----:B-1----:R-:W-:-:S03]  /*1e470*/  IMAD.MOV.U32 R5, RZ, RZ, R75 ;  /* 0x000000ffff057224 */ /* 0x002fc600078e004b */
[----:B------:R-:W3:Y:S04]  /*1e480*/  LDL.LU.64 R138, [R1+0xc60] ;  /* 0x000c6000018a7983 */ /* 0x000ee80000300a00 */
[----:B------:R1:W-:Y:S04]  /*1e490*/  STL [R1+0x694], R5 ;  /* 0x0006940501007387 */ /* 0x0003e80000100800 */
[----:B--2---:R-:W-:Y:S04]  /*1e4a0*/  STL [R1+0x6a0], R72 ;  /* 0x0006a04801007387 */ /* 0x004fe80000100800 */
[----:B------:R-:W2:Y:S01]  /*1e4b0*/  LDL.LU.64 R76, [R1+0xc38] ;  /* 0x000c3800014c7983 */ /* 0x000ea20000300a00 */
[----:B-1----:R-:W-:-:S03]  /*1e4c0*/  IMAD.MOV.U32 R5, RZ, RZ, R73 ;  /* 0x000000ffff057224 */ /* 0x002fc600078e0049 */
[----:B------:R-:W2:Y:S04]  /*1e4d0*/  LDL.LU.64 R136, [R1+0xc08] ;  /* 0x000c080001887983 */ /* 0x000ea80000300a00 */
[----:B------:R1:W-:Y:S04]  /*1e4e0*/  STL [R1+0x69c], R5 ;  /* 0x00069c0501007387 */ /* 0x0003e80000100800 */
[----:B----4-:R4:W-:Y:S04]  /*1e4f0*/  STL [R1+0x6a8], R70 ;  /* 0x0006a84601007387 */ /* 0x0109e80000100800 */
[----:B------:R-:W2:Y:S01]  /*1e500*/  LDL.LU.64 R74, [R1+0xbe0] ;  /* 0x000be000014a7983 */ /* 0x000ea20000300a00 */
[----:B-1----:R-:W-:-:S03]  /*1e510*/  MOV R5, R71 ;  /* 0x0000004700057202 */ /* 0x002fc60000000f00 */
[----:B------:R-:W2:Y:S04]  /*1e520*/  LDL.LU.64 R72, [R1+0xd08] ;  /* 0x000d080001487983 */ /* 0x000ea80000300a00 */
[----:B------:R1:W-:Y:S04]  /*1e530*/  STL [R1+0x6a4], R5 ;  /* 0x0006a40501007387 */ /* 0x0003e80000100800 */
[----:B---3--:R3:W-:Y:S04]  /*1e540*/  STL [R1+0x6b0], R68 ;  /* 0x0006b04401007387 */ /* 0x0087e80000100800 */
[----:B----4-:R-:W4:Y:S01]  /*1e550*/  LDL.LU.64 R70, [R1+0xcf0] ;  /* 0x000cf00001467983 */ /* 0x010f220000300a00 */
[----:B-1----:R-:W-:-:S03]  /*1e560*/  IMAD.MOV.U32 R5, RZ, RZ, R69 ;  /* 0x000000ffff057224 */ /* 0x002fc600078e0045 */
[----:B---3--:R-:W3:Y:S04]  /*1e570*/  LDL.LU.64 R68, [R1+0xcd8] ;  /* 0x000cd80001447983 */ /* 0x008ee80000300a00 */
[----:B------:R1:W-:Y:S02]  /*1e580*/  STL [R1+0x6ac], R5 ;  /* 0x0006ac0501007387 */ /* 0x0003e40000100800 */
[----:B-1----:R-:W-:Y:S02]  /*1e590*/  IMAD.MOV.U32 R5, RZ, RZ, R123 ;  /* 0x000000ffff057224 */ /* 0x002fe400078e007b */
[----:B------:R-:W-:Y:S04]  /*1e5a0*/  STL [R1+0x6b8], R122 ;  /* 0x0006b87a01007387 */ /* 0x000fe80000100800 */
[----:B------:R-:W-:Y:S04]  /*1e5b0*/  STL [R1+0x6c0], R146 ;  /* 0x0006c09201007387 */ /* 0x000fe80000100800 */
[----:B------:R1:W-:Y:S02]  /*1e5c0*/  STL [R1+0x6b4], R5 ;  /* 0x0006b40501007387 */ /* 0x0003e40000100800 */
[----:B-1----:R-:W-:-:S02]  /*1e5d0*/  IMAD.MOV.U32 R5, RZ, RZ, R147 ;  /* 0x000000ffff057224 */ /* 0x002fc400078e0093 */
[----:B------:R-:W-:Y:S04]  /*1e5e0*/  STL [R1+0x6c8], R120 ;  /* 0x0006c87801007387 */ /* 0x000fe80000100800 */
[----:B------:R1:W-:Y:S04]  /*1e5f0*/  STL [R1+0x6bc], R5 ;  /* 0x0006bc0501007387 */ /* 0x0003e80000100800 */
[----:B------:R-:W-:Y:S01]  /*1e600*/  STL [R1+0x6d0], R144 ;  /* 0x0006d09001007387 */ /* 0x000fe20000100800 */
[----:B-1----:R-:W-:-:S05]  /*1e610*/  MOV R5, R121 ;  /* 0x0000007900057202 */ /* 0x002fca0000000f00 */
[----:B------:R1:W-:Y:S04]  /*1e620*/  STL [R1+0x6c4], R5 ;  /* 0x0006c40501007387 */ /* 0x0003e80000100800 */
[----:B------:R-:W-:Y:S01]  /*1e630*/  STL [R1+0x6d8], R118 ;  /* 0x0006d87601007387 */ /* 0x000fe20000100800 */
[----:B-1----:R-:W-:-:S05]  /*1e640*/  IMAD.MOV.U32 R5, RZ, RZ, R145 ;  /* 0x000000ffff057224 */ /* 0x002fca00078e0091 */
        /* <DEDUP_REMOVED lines=8> */
[----:B-1----:R-:W-:-:S05]  /*1e6d0*/  MOV R5, R117 ;  /* 0x0000007500057202 */ /* 0x002fca0000000f00 */
[----:B------:R1:W-:Y:S02]  /*1e6e0*/  STL [R1+0x6e4], R5 ;  /* 0x0006e40501007387 */ /* 0x0003e40000100800 */
[----:B-1----:R-:W-:Y:S02]  /*1e6f0*/  IMAD.MOV.U32 R5, RZ, RZ, R141 ;  /* 0x000000ffff057224 */ /* 0x002fe400078e008d */
[----:B------:R-:W-:Y:S04]  /*1e700*/  STL [R1+0x6f8], R78 ;  /* 0x0006f84e01007387 */ /* 0x000fe80000100800 */
[----:B------:R1:W-:Y:S04]  /*1e710*/  STL [R1+0x6ec], R5 ;  /* 0x0006ec0501007387 */ /* 0x0003e80000100800 */
[----:B------:R-:W-:Y:S01]  /*1e720*/  STL [R1+0x700], R138 ;  /* 0x0007008a01007387 */ /* 0x000fe20000100800 */
[----:B-1----:R-:W-:-:S05]  /*1e730*/  IMAD.MOV.U32 R5, RZ, RZ, R79 ;  /* 0x000000ffff057224 */ /* 0x002fca00078e004f */
[----:B------:R1:W-:Y:S02]  /*1e740*/  STL [R1+0x6f4], R5 ;  /* 0x0006f40501007387 */ /* 0x0003e40000100800 */
[----:B-1----:R-:W-:Y:S02]  /*1e750*/  IMAD.MOV.U32 R5, RZ, RZ, R139 ;  /* 0x000000ffff057224 */ /* 0x002fe400078e008b */
[----:B--2---:R-:W-:Y:S04]  /*1e760*/  STL [R1+0x708], R76 ;  /* 0x0007084c01007387 */ /* 0x004fe80000100800 */
        /* <DEDUP_REMOVED lines=10> */
[----:B----4-:R-:W-:Y:S01]  /*1e810*/  STL [R1+0x728], R70 ;  /* 0x0007284601007387 */ /* 0x010fe20000100800 */
[----:B-1----:R-:W-:-:S05]  /*1e820*/  IMAD.MOV.U32 R5, RZ, RZ, R73 ;  /* 0x000000ffff057224 */ /* 0x002fca00078e0049 */
[----:B------:R1:W-:Y:S04]  /*1e830*/  STL [R1+0x71c], R5 ;  /* 0x00071c0501007387 */ /* 0x0003e80000100800 */
[----:B---3--:R-:W-:Y:S01]  /*1e840*/  STL [R1+0x730], R68 ;  /* 0x0007304401007387 */ /* 0x008fe20000100800 */
        /* <DEDUP_REMOVED lines=136> */
[----:B------:R1:W-:Y:S02]  /*1f0d0*/  STL [R1+0x88c], R5 ;  /* 0x00088c0501007387 */ /* 0x0003e40000100800 */
[----:B-1----:R-:W-:-:S05]  /*1f0e0*/  IMAD.MOV.U32 R5, RZ, RZ, R15 ;  /* 0x000000ffff057224 */ /* 0x002fca00078e000f */
[----:B------:R1:W-:Y:S02]  /*1f0f0*/  STL [R1+0x894], R5 ;  /* 0x0008940501007387 */ /* 0x0003e40000100800 */
[----:B-1----:R-:W-:-:S04]  /*1f100*/  VIMNMX R5, PT, PT, R4, 0x2, !PT ;  /* 0x0000000204057848 */ /* 0x002fc80007fe0100 */
[----:B------:R-:W-:-:S05]  /*1f110*/  IADD3 R5, PT, PT, R5, -0x2, RZ ;  /* 0xfffffffe05057810 */ /* 0x000fca0007ffe0ff */
[----:B------:R1:W-:Y:S01]  /*1f120*/  STL [R1+0x96c], R5 ;  /* 0x00096c0501007387 */ /* 0x0003e20000100800 */
[----:B------:R-:W-:Y:S02]  /*1f130*/  VIADD R6, R4, 0xfffffffd ;  /* 0xfffffffd04067836 */ /* 0x000fe40000000000 */
[----:B------:R-:W-:Y:S02]  /*1f140*/  IMAD.MOV.U32 R4, RZ, RZ, RZ ;  /* 0x000000ffff047224 */ /* 0x000fe400078e00ff */
[----:B------:R-:W-:Y:S01]  /*1f150*/  IMAD.MOV.U32 R82, RZ, RZ, RZ ;  /* 0x000000ffff527224 */ /* 0x000fe200078e00ff */
[----:B------:R-:W-:Y:S01]  /*1f160*/  UMOV UR13, 0x1 ;  /* 0x00000001000d7882 */ /* 0x000fe20000000000 */
[----:B------:R-:W-:Y:S01]  /*1f170*/  UMOV UR14, 0x2 ;  /* 0x00000002000e7882 */ /* 0x000fe20000000000 */
[----:B------:R-:W-:Y:S01]  /*1f180*/  UMOV UR5, URZ ;  /* 0x000000ff00057c82 */ /* 0x000fe20008000000 */
[----:B------:R-:W-:Y:S01]  /*1f190*/  UMOV UR6, URZ ;  /* 0x000000ff00067c82 */ /* 0x000fe20008000000 */
[----:B-1----:R-:W-:-:S05]  /*1f1a0*/  UMOV UR9, URZ ;  /* 0x000000ff00097c82 */ /* 0x002fca0008000000 */
.L_x_12:
[----:B------:R-:W-:Y:S01]  /*1f1b0*/  IMAD.U32 R4, R4, -0x80000000, RZ ;  /* 0x8000000004047824 */ /* 0x000fe200078e00ff */
[----:B------:R-:W-:-:S03]  /*1f1c0*/  UIADD3 UR6, UPT, UPT, UR6, 0x1, URZ ;  /* 0x0000000106067890 */ /* 0x000fc6000fffe0ff */
[----:B------:R-:W1:Y:S01]  /*1f1d0*/  SYNCS.PHASECHK.TRANS64.TRYWAIT P2, [UR8], R4 ;  /* 0x00000004ff0075a7 */ /* 0x000e620008041108 */
[----:B------:R-:W-:-:S04]  /*1f1e0*/  UISETP.GT.AND UP1, UPT, UR6, 0x1, UPT ;  /* 0x000000010600788c */ /* 0x000fc8000bf24270 */
[----:B------:R-:W-:-:S04]  /*1f1f0*/  USEL UR6, UR6, URZ, !UP1 ;  /* 0x000000ff06067287 */ /* 0x000fc8000c800000 */
[----:B------:R-:W-:Y:S01]  /*1f200*/  ULEA UR15, UR6, UR7, 0x11 ;  /* 0x00000007060f7291 */ /* 0x000fe2000f8e88ff */
[----:B-1----:R-:W-:Y:S11]  /*1f210*/  @!P2 BRA `(.L_x_10) ;  /* 0x0000011c0000a947 */ /* 0x002ff60003800000 */
.L_x_18:
[----:B------:R-:W-:-:S04]  /*1f220*/  DEPBAR.LE SB0, 0x2 ;  /* 0x000080800000791a */ /* 0x000fc80000000000 */
[----:B------:R-:W-:Y:S01]  /*1f230*/  BAR.SYNC.DEFER_BLOCKING 0x0 ;  /* 0x0000000000007b1d */ /* 0x000fe20000010000 */
[----:B------:R-:W-:Y:S02]  /*1f240*/  UIADD3 UR5, UPT, UPT, UR5, 0x1, URZ ;  /* 0x0000000105057890 */ /* 0x000fe4000fffe0ff */
[----:B------:R-:W-:Y:S02]  /*1f250*/  ULEA UR8, UR13, UR7, 0x3 ;  /* 0x000000070d087291 */ /* 0x000fe4000f8e18ff */
[----:B------:R-:W-:Y:S02]  /*1f260*/  UISETP.GT.AND UP1, UPT, UR5, 0x2, UPT ;  /* 0x000000020500788c */ /* 0x000fe4000bf24270 */
[----:B------:R-:W-:Y:S02]  /*1f270*/  UIADD3 UR8, UPT, UPT, UR8, 0x58000, URZ ;  /* 0x0005800008087890 */ /* 0x000fe4000fffe0ff */
[----:B------:R-:W-:Y:S01]  /*1f280*/  USEL UR5, UR5, URZ, !UP1 ;  /* 0x000000ff05057287 */ /* 0x000fe2000c800000 */
[----:B------:R-:W-:Y:S01]  /*1f290*/  UMOV UR4, UR9 ;  /* 0x0000000900047c82 */ /* 0x000fe20008000000 */
[----:B------:R-:W1:Y:S04]  /*1f2a0*/  LDSM.16.M88.4 R4, [R81+UR15] ;  /* 0x0000000f5104783b */ /* 0x000e680008000200 */
[----:B------:R-:W2:Y:S04]  /*1f2b0*/  LDSM.16.M88.4 R8, [R81+UR15+0x800] ;  /* 0x0008000f5108783b */ /* 0x000ea80008000200 */
[----:B------:R-:W3:Y:S04]  /*1f2c0*/  LDSM.16.M88.4 R212, [R81+UR15+0x1000] ;  /* 0x0010000f51d4783b */ /* 0x000ee80008000200 */
[----:B------:R-:W4:Y:S04]  /*1f2d0*/  LDSM.16.M88.4 R204, [R81+UR15+0x1800] ;  /* 0x0018000f51cc783b */ /* 0x000f280008000200 */
[----:B------:R-:W4:Y:S04]  /*1f2e0*/  LDSM.16.M88.4 R208, [R81+UR15+0x2000] ;  /* 0x0020000f51d0783b */ /* 0x000f280008000200 */
[----:B------:R-:W4:Y:S04]  /*1f2f0*/  LDSM.16.M88.4 R196, [R81+UR15+0x2800] ;  /* 0x0028000f51c4783b */ /* 0x000f280008000200 */
[----:B------:R-:W4:Y:S04]  /*1f300*/  LDSM.16.M88.4 R200, [R81+UR15+0x3000] ;  /* 0x0030000f51c8783b */ /* 0x000f280008000200 */
[----:B------:R-:W4:Y:S04]  /*1f310*/  LDSM.16.M88.4 R188, [R81+UR15+0x3800] ;  /* 0x0038000f51bc783b */ /* 0x000f280008000200 */
[----:B------:R-:W4:Y:S04]  /*1f320*/  LDSM.16.M88.4 R192, [R81+UR15+0x4000] ;  /* 0x0040000f51c0783b */ /* 0x000f280008000200 */
[----:B------:R-:W4:Y:S04]  /*1f330*/  LDSM.16.M88.4 R180, [R81+UR15+0x4800] ;  /* 0x0048000f51b4783b */ /* 0x000f280008000200 */
[----:B------:R-:W4:Y:S01]  /*1f340*/  LDSM.16.M88.4 R184, [R81+UR15+0x5000] ;  /* 0x0050000f51b8783b */ /* 0x000f220008000200 */
[----:B-1----:R-:W-:Y:S01]  /*1f350*/  MOV R12, R4 ;  /* 0x00000004000c7202 */ /* 0x002fe20000000f00 */
[----:B------:R-:W-:Y:S01]  /*1f360*/  IMAD.MOV.U32 R13, RZ, RZ, R6 ;  /* 0x000000ffff0d7224 */ /* 0x000fe200078e0006 */
[----:B------:R-:W-:Y:S01]  /*1f370*/  MOV R4, R5 ;  /* 0x0000000500047202 */ /* 0x000fe20000000f00 */
[----:B------:R-:W1:Y:S01]  /*1f380*/  LDSM.16.M88.4 R172, [R81+UR15+0x5800] ;  /* 0x0058000f51ac783b */ /* 0x000e620008000200 */
[----:B--2---:R-:W-:-:S02]  /*1f390*/  IMAD.MOV.U32 R14, RZ, RZ, R8 ;  /* 0x000000ffff0e7224 */ /* 0x004fc400078e0008 */
[----:B------:R-:W-:Y:S01]  /*1f3a0*/  IMAD.MOV.U32 R15, RZ, RZ, R10 ;  /* 0x000000ffff0f7224 */ /* 0x000fe200078e000a */
[----:B------:R-:W2:Y:S01]  /*1f3b0*/  LDSM.16.M88.4 R176, [R81+UR15+0x6000] ;  /* 0x0060000f51b0783b */ /* 0x000ea20008000200 */
[----:B---3--:R-:W-:Y:S01]  /*1f3c0*/  MOV R16, R212 ;  /* 0x000000d400107202 */ /* 0x008fe20000000f00 */
[----:B------:R-:W-:Y:S01]  /*1f3d0*/  IMAD.MOV.U32 R17, RZ, RZ, R214 ;  /* 0x000000ffff117224 */ /* 0x000fe200078e00d6 */
[----:B------:R-:W-:Y:S01]  /*1f3e0*/  MOV R8, R213 ;  /* 0x000000d500087202 */ /* 0x000fe20000000f00 */
[----:B------:R-:W3:Y:S01]  /*1f3f0*/  LDSM.16.M88.4 R164, [R81+UR15+0x6800] ;  /* 0x0068000f51a4783b */ /* 0x000ee20008000200 */
[----:B----4-:R-:W-:Y:S02]  /*1f400*/  IMAD.MOV.U32 R18, RZ, RZ, R204 ;  /* 0x000000ffff127224 */ /* 0x010fe400078e00cc */
[----:B------:R-:W-:Y:S01]  /*1f410*/  IMAD.MOV.U32 R19, RZ, RZ, R206 ;  /* 0x000000ffff137224 */ /* 0x000fe200078e00ce */
[----:B------:R-:W4:Y:S01]  /*1f420*/  LDSM.16.M88.4 R168, [R81+UR15+0x7000] ;  /* 0x0070000f51a8783b */ /* 0x000f220008000200 */
[----:B------:R-:W-:Y:S01]  /*1f430*/  MOV R20, R208 ;  /* 0x000000d000147202 */ /* 0x000fe20000000f00 */
[----:B------:R-:W-:-:S02]  /*1f440*/  IMAD.MOV.U32 R21, RZ, RZ, R210 ;  /* 0x000000ffff157224 */ /* 0x000fc400078e00d2 */
[----:B------:R-:W4:Y:S01]  /*1f450*/  LDSM.16.M88.4 R156, [R81+UR15+0x7800] ;  /* 0x0078000f519c783b */ /* 0x000f220008000200 */
[----:B------:R-:W-:Y:S02]  /*1f460*/  IMAD.MOV.U32 R22, RZ, RZ, R196 ;  /* 0x000000ffff167224 */ /* 0x000fe400078e00c4 */
[----:B------:R-:W-:Y:S01]  /*1f470*/  IMAD.MOV.U32 R23, RZ, RZ, R198 ;  /* 0x000000ffff177224 */ /* 0x000fe200078e00c6 */
[----:B------:R-:W4:Y:S01]  /*1f480*/  LDSM.16.M88.4 R160, [R81+UR15+0x8000] ;  /* 0x0080000f51a0783b */ /* 0x000f220008000200 */
[----:B------:R-:W-:Y:S01]  /*1f490*/  MOV R24, R200 ;  /* 0x000000c800187202 */ /* 0x000fe20000000f00 */
[----:B------:R-:W-:Y:S02]  /*1f4a0*/  IMAD.MOV.U32 R25, RZ, RZ, R202 ;  /* 0x000000ffff197224 */ /* 0x000fe400078e00ca */
[----:B------:R-:W4:Y:S01]  /*1f4b0*/  LDSM.16.M88.4 R148, [R81+UR15+0x8800] ;  /* 0x0088000f5194783b */ /* 0x000f220008000200 */
[----:B------:R-:W-:Y:S02]  /*1f4c0*/  IMAD.MOV.U32 R26, RZ, RZ, R188 ;  /* 0x000000ffff1a7224 */ /* 0x000fe400078e00bc */
        /* <DEDUP_REMOVED lines=11> */
[----:B-1----:R-:W-:Y:S02]  /*1f580*/  IMAD.MOV.U32 R34, RZ, RZ, R172 ;  /* 0x000000ffff227224 */ /* 0x002fe400078e00ac */
[----:B------:R-:W-:Y:S01]  /*1f590*/  IMAD.MOV.U32 R35, RZ, RZ, R174 ;  /* 0x000000ffff237224 */ /* 0x000fe200078e00ae */
[----:B------:R-:W1:Y:S01]  /*1f5a0*/  LDSM.16.M88.4 R136, [R81+UR15+0xb000] ;  /* 0x00b0000f5188783b */ /* 0x000e620008000200 */
[----:B--2---:R-:W-:Y:S01]  /*1f5b0*/  MOV R36, R176 ;  /* 0x000000b000247202 */ /* 0x004fe20000000f00 */
[----:B------:R-:W-:-:S02]  /*1f5c0*/  IMAD.MOV.U32 R37, RZ, RZ, R178 ;  /* 0x000000ffff257224 */ /* 0x000fc400078e00b2 */
[----:B------:R-:W2:Y:S01]  /*1f5d0*/  LDSM.16.M88.4 R120, [R81+UR15+0xb800] ;  /* 0x00b8000f5178783b */ /* 0x000ea20008000200 */
[----:B---3--:R-:W-:Y:S02]  /*1f5e0*/  IMAD.MOV.U32 R38, RZ, RZ, R164 ;  /* 0x000000ffff267224 */ /* 0x008fe400078e00a4 */
[----:B------:R-:W-:Y:S01]  /*1f5f0*/  IMAD.MOV.U32 R39, RZ, RZ, R166 ;  /* 0x000000ffff277224 */ /* 0x000fe200078e00a6 */
[----:B------:R-:W3:Y:S01]  /*1f600*/  LDSM.16.M88.4 R124, [R81+UR15+0xc000] ;  /* 0x00c0000f517c783b */ /* 0x000ee20008000200 */
[----:B----4-:R-:W-:Y:S01]  /*1f610*/  MOV R40, R168 ;  /* 0x000000a800287202 */ /* 0x010fe20000000f00 */
        /* <DEDUP_REMOVED lines=22> */
[----:B-1----:R-:W-:Y:S01]  /*1f780*/  MOV R56, R136 ;  /* 0x0000008800387202 */ /* 0x002fe20000000f00 */
[----:B------:R-:W-:Y:S01]  /*1f790*/  IMAD.MOV.U32 R57, RZ, RZ, R138 ;  /* 0x000000ffff397224 */ /* 0x000fe200078e008a */
[----:B------:R-:W-:Y:S01]  /*1f7a0*/  LDSM.16.M88.4 R92, [R81+UR15+0x10000] ;  /* 0x0100000f515c783b */ /* 0x000fe20008000200 */
[----:B------:R-:W-:Y:S02]  /*1f7b0*/  IMAD.MOV.U32 R5, RZ, RZ, R7 ;  /* 0x000000ffff057224 */ /* 0x000fe400078e0007 */
[----:B--2---:R-:W-:Y:S01]  /*1f7c0*/  IMAD.MOV.U32 R58, RZ, RZ, R120 ;  /* 0x000000ffff3a7224 */ /* 0x004fe200078e0078 */
[----:B------:R-:W-:Y:S01]  /*1f7d0*/  LDSM.16.M88.4 R88, [R81+UR15+0x10800] ;  /* 0x0108000f5158783b */ /* 0x000fe20008000200 */
[----:B------:R-:W-:Y:S01]  /*1f7e0*/  IMAD.MOV.U32 R59, RZ, RZ, R122 ;  /* 0x000000ffff3b7224 */ /* 0x000fe200078e007a */
[----:B---3--:R-:W-:Y:S01]  /*1f7f0*/  MOV R60, R124 ;  /* 0x0000007c003c7202 */ /* 0x008fe20000000f00 */
[----:B------:R-:W-:Y:S01]  /*1f800*/  IMAD.MOV.U32 R61, RZ, RZ, R126 ;  /* 0x000000ffff3d7224 */ /* 0x000fe200078e007e */
[----:B------:R-:W-:Y:S01]  /*1f810*/  LDSM.16.M88.4 R216, [R81+UR15+0x12000] ;  /* 0x0120000f51d8783b */ /* 0x000fe20008000200 */
[----:B------:R-:W-:-:S02]  /*1f820*/  IMAD.MOV.U32 R6, RZ, RZ, R9 ;  /* 0x000000ffff067224 */ /* 0x000fc400078e0009 */
[----:B----4-:R-:W-:Y:S02]  /*1f830*/  IMAD.MOV.U32 R62, RZ, RZ, R112 ;  /* 0x000000ffff3e7224 */ /* 0x010fe400078e0070 */
[----:B------:R-:W-:Y:S01]  /*1f840*/  IMAD.MOV.U32 R63, RZ, RZ, R114 ;  /* 0x000000ffff3f7224 */ /* 0x000fe200078e0072 */
[----:B------:R-:W-:Y:S01]  /*1f850*/  MOV R64, R116 ;  /* 0x0000007400407202 */ /* 0x000fe20000000f00 */
[----:B------:R-:W-:Y:S02]  /*1f860*/  IMAD.MOV.U32 R65, RZ, RZ, R118 ;  /* 0x000000ffff417224 */ /* 0x000fe400078e0076 */
[----:B------:R-:W-:Y:S02]  /*1f870*/  IMAD.MOV.U32 R7, RZ, RZ, R11 ;  /* 0x000000ffff077224 */ /* 0x000fe400078e000b */
[----:B------:R-:W-:Y:S02]  /*1f880*/  IMAD.MOV.U32 R66, RZ, RZ, R104 ;  /* 0x000000ffff427224 */ /* 0x000fe400078e0068 */
[----:B------:R-:W-:Y:S01]  /*1f890*/  IMAD.MOV.U32 R67, RZ, RZ, R106 ;  /* 0x000000ffff437224 */ /* 0x000fe200078e006a */
[----:B------:R-:W-:Y:S01]  /*1f8a0*/  MOV R68, R108 ;  /* 0x0000006c00447202 */ /* 0x000fe20000000f00 */
[----:B------:R-:W-:-:S02]  /*1f8b0*/  IMAD.MOV.U32 R69, RZ, RZ, R110 ;  /* 0x000000ffff457224 */ /* 0x000fc400078e006e */
[----:B------:R-:W-:Y:S02]  /*1f8c0*/  IMAD.MOV.U32 R9, RZ, RZ, R215 ;  /* 0x000000ffff097224 */ /* 0x000fe400078e00d7 */
[----:B------:R-:W-:Y:S01]  /*1f8d0*/  IMAD.MOV.U32 R70, RZ, RZ, R96 ;  /* 0x000000ffff467224 */ /* 0x000fe200078e0060 */
[----:B------:R-:W-:Y:S01]  /*1f8e0*/  LDSM.16.M88.4 R212, [R81+UR15+0x13000] ;  /* 0x0130000f51d4783b */ /* 0x000fe20008000200 */
[----:B------:R-:W-:Y:S01]  /*1f8f0*/  IMAD.MOV.U32 R71, RZ, RZ, R98 ;  /* 0x000000ffff477224 */ /* 0x000fe200078e0062 */
[----:B------:R-:W-:Y:S01]  /*1f900*/  MOV R72, R100 ;  /* 0x0000006400487202 */ /* 0x000fe20000000f00 */
[----:B------:R-:W-:Y:S02]  /*1f910*/  IMAD.MOV.U32 R73, RZ, RZ, R102 ;  /* 0x000000ffff497224 */ /* 0x000fe400078e0066 */
[----:B------:R-:W-:Y:S02]  /*1f920*/  IMAD.MOV.U32 R10, RZ, RZ, R205 ;  /* 0x000000ffff0a7224 */ /* 0x000fe400078e00cd */
[----:B------:R-:W-:-:S02]  /*1f930*/  IMAD.MOV.U32 R74, RZ, RZ, R76 ;  /* 0x000000ffff4a7224 */ /* 0x000fc400078e004c */
[----:B------:R-:W-:Y:S02]  /*1f940*/  IMAD.MOV.U32 R75, RZ, RZ, R78 ;  /* 0x000000ffff4b7224 */ /* 0x000fe400078e004e */
[----:B------:R-:W-:Y:S02]  /*1f950*/  IMAD.MOV.U32 R11, RZ, RZ, R207 ;  /* 0x000000ffff0b7224 */ /* 0x000fe400078e00cf */
[----:B------:R1:W-:Y:S01]  /*1f960*/  STTM.x64 tmem[UR11+0x80], R12 ;  /* 0x0000800c000079ed */ /* 0x0003e2000834000b */
[----:B------:R-:W-:Y:S01]  /*1f970*/  LDSM.16.M88.4 R204, [R81+UR15+0x14000] ;  /* 0x0140000f51cc783b */ /* 0x000fe20008000200 */
[----:B-1----:R-:W-:Y:S01]  /*1f980*/  MOV R12, R209 ;  /* 0x000000d1000c7202 */ /* 0x002fe20000000f00 */
        /* <DEDUP_REMOVED lines=33> */
[----:B------:R-:W-:Y:S01]  /*1fba0*/  LDSM.16.M88.4 R208, [R81+UR15+0x12800] ;  /* 0x0128000f51d0783b */ /* 0x000fe20008000200 */
[----:B------:R-:W-:Y:S01]  /*1fbb0*/  IMAD.MOV.U32 R36, RZ, RZ, R161 ;  /* 0x000000ffff247224 */ /* 0x000fe200078e00a1 */
[----:B------:R-:W-:Y:S01]  /*1fbc0*/  MOV R67, R79 ;  /* 0x0000004f00437202 */ /* 0x000fe20000000f00 */
[----:B------:R-:W-:Y:S01]  /*1fbd0*/  IMAD.MOV.U32 R38, RZ, RZ, R149 ;  /* 0x000000ffff267224 */ /* 0x000fe200078e0095 */
[----:B------:R-:W-:Y:S01]  /*1fbe0*/  LDSM.16.M88.4 R200, [R81+UR15+0x13800] ;  /* 0x0138000f51c8783b */ /* 0x000fe20008000200 */
[----:B------:R-:W-:-:S02]  /*1fbf0*/  IMAD.MOV.U32 R39, RZ, RZ, R151 ;  /* 0x000000ffff277224 */ /* 0x000fc400078e0097 */
[----:B------:R-:W-:Y:S01]  /*1fc00*/  IMAD.MOV.U32 R41, RZ, RZ, R155 ;  /* 0x000000ffff297224 */ /* 0x000fe200078e009b */
[----:B------:R-:W-:Y:S01]  /*1fc10*/  LDSM.16.M88.4 R192, [R81+UR15+0x14800] ;  /* 0x0148000f51c0783b */ /* 0x000fe20008000200 */
[----:B------:R-:W-:Y:S02]  /*1fc20*/  IMAD.MOV.U32 R42, RZ, RZ, R145 ;  /* 0x000000ffff2a7224 */ /* 0x000fe400078e0091 */
[----:B------:R-:W-:Y:S01]  /*1fc30*/  IMAD.MOV.U32 R44, RZ, RZ, R141 ;  /* 0x000000ffff2c7224 */ /* 0x000fe200078e008d */
[----:B------:R-:W-:Y:S01]  /*1fc40*/  LDSM.16.M88.4 R196, [R81+UR15+0x15000] ;  /* 0x0150000f51c4783b */ /* 0x000fe20008000200 */
[----:B------:R-:W-:Y:S02]  /*1fc50*/  IMAD.MOV.U32 R45, RZ, RZ, R143 ;  /* 0x000000ffff2d7224 */ /* 0x000fe400078e008f */
        /* <DEDUP_REMOVED lines=20> */
[----:B------:R-:W-:-:S03]  /*1fda0*/  IMAD.MOV.U32 R66, RZ, RZ, R77 ;  /* 0x000000ffff427224 */ /* 0x000fc600078e004d */
[----:B------:R-:W-:Y:S04]  /*1fdb0*/  LDSM.16.M88.4 R100, [R81+UR15+0x11000] ;  /* 0x0110000f5164783b */ /* 0x000fe80008000200 */
        /* <DEDUP_REMOVED lines=9> */
[----:B------:R-:W1:Y:S04]  /*1fe50*/  LDSM.16.M88.4 R128, [R81+UR15+0x1d000] ;  /* 0x01d0000f5180783b */ /* 0x000e680008000200 */
[----:B------:R-:W2:Y:S04]  /*1fe60*/  LDSM.16.M88.4 R116, [R81+UR15+0x1d800] ;  /* 0x01d8000f5174783b */ /* 0x000ea80008000200 */
[----:B------:R-:W3:Y:S04]  /*1fe70*/  LDSM.16.M88.4 R120, [R81+UR15+0x1e000] ;  /* 0x01e0000f5178783b */ /* 0x000ee80008000200 */
[----:B------:R-:W4:Y:S04]  /*1fe80*/  LDSM.16.M88.4 R108, [R81+UR15+0x1e800] ;  /* 0x01e8000f516c783b */ /* 0x000f280008000200 */
[----:B------:R-:W4:Y:S04]  /*1fe90*/  LDSM.16.M88.4 R112, [R81+UR15+0x1f000] ;  /* 0x01f0000f5170783b */ /* 0x000f280008000200 */
[----:B------:R-:W4:Y:S01]  /*1fea0*/  LDSM.16.M88.4 R104, [R81+UR15+0x1f800] ;  /* 0x01f8000f5168783b */ /* 0x000f220008000200 */
[----:B------:R4:W-:Y:S01]  /*1feb0*/  STTM.x64 tmem[UR11+0x100], R4 ;  /* 0x00010004000079ed */ /* 0x0009e2000834000b */
[----:B-1----:R-:W-:Y:S01]  /*1fec0*/  IMAD.MOV.U32 R68, RZ, RZ, R128 ;  /* 0x000000ffff447224 */ /* 0x002fe200078e0080 */
[----:B------:R-:W-:Y:S01]  /*1fed0*/  MOV R69, R130 ;  /* 0x0000008200457202 */ /* 0x000fe20000000f00 */
[----:B--2---:R-:W-:-:S02]  /*1fee0*/  IMAD.MOV.U32 R70, RZ, RZ, R116 ;  /* 0x000000ffff467224 */ /* 0x004fc400078e0074 */
[----:B------:R-:W-:Y:S01]  /*1fef0*/  IMAD.MOV.U32 R71, RZ, RZ, R118 ;  /* 0x000000ffff477224 */ /* 0x000fe200078e0076 */
[----:B---3--:R-:W-:Y:S01]  /*1ff00*/  MOV R72, R120 ;  /* 0x0000007800487202 */ /* 0x008fe20000000f00 */
[----:B------:R-:W-:Y:S02]  /*1ff10*/  IMAD.MOV.U32 R73, RZ, RZ, R122 ;  /* 0x000000ffff497224 */ /* 0x000fe400078e007a */
[----:B----4-:R-:W-:Y:S01]  /*1ff20*/  IMAD.MOV.U32 R74, RZ, RZ, R108 ;  /* 0x000000ffff4a7224 */ /* 0x010fe200078e006c */
[----:B------:R-:W-:Y:S01]  /*1ff30*/  MOV R75, R110 ;  /* 0x0000006e004b7202 */ /* 0x000fe20000000f00 */
[----:B------:R-:W-:Y:S02]  /*1ff40*/  IMAD.MOV.U32 R76, RZ, RZ, R112 ;  /* 0x000000ffff4c7224 */ /* 0x000fe400078e0070 */
[----:B------:R-:W-:Y:S01]  /*1ff50*/  IMAD.MOV.U32 R77, RZ, RZ, R114 ;  /* 0x000000ffff4d7224 */ /* 0x000fe200078e0072 */
[----:B------:R-:W-:Y:S01]  /*1ff60*/  MOV R78, R104 ;  /* 0x00000068004e7202 */ /* 0x000fe20000000f00 */
[----:B------:R-:W-:-:S02]  /*1ff70*/  IMAD.MOV.U32 R79, RZ, RZ, R106 ;  /* 0x000000ffff4f7224 */ /* 0x000fc400078e006a */
        /* <DEDUP_REMOVED lines=57> */
[----:B------:R1:W-:Y:S01]  /*20310*/  STTM.x64 tmem[UR11+0xc0], R16 ;  /* 0x0000c010000079ed */ /* 0x0003e2000834000b */
[----:B------:R-:W-:Y:S02]  /*20320*/  IMAD.MOV.U32 R6, RZ, RZ, R89 ;  /* 0x000000ffff067224 */ /* 0x000fe400078e0059 */
[----:B------:R-:W-:Y:S02]  /*20330*/  IMAD.MOV.U32 R7, RZ, RZ, R91 ;  /* 0x000000ffff077224 */ /* 0x000fe400078e005b */
[----:B------:R-:W-:Y:S02]  /*20340*/  IMAD.MOV.U32 R9, RZ, RZ, R103 ;  /* 0x000000ffff097224 */ /* 0x000fe400078e0067 */
[----:B------:R-:W-:-:S02]  /*20350*/  IMAD.MOV.U32 R10, RZ, RZ, R97 ;  /* 0x000000ffff0a7224 */ /* 0x000fc400078e0061 */
[----:B------:R-:W-:Y:S02]  /*20360*/  IMAD.MOV.U32 R12, RZ, RZ, R217 ;  /* 0x000000ffff0c7224 */ /* 0x000fe400078e00d9 */
[----:B------:R-:W-:Y:S02]  /*20370*/  IMAD.MOV.U32 R13, RZ, RZ, R219 ;  /* 0x000000ffff0d7224 */ /* 0x000fe400078e00db */
[----:B------:R-:W-:Y:S02]  /*20380*/  IMAD.MOV.U32 R15, RZ, RZ, R211 ;  /* 0x000000ffff0f7224 */ /* 0x000fe400078e00d3 */
        /* <DEDUP_REMOVED lines=51> */
[----:B------:R-:W-:-:S04]  /*206c0*/  IMAD.MOV.U32 R67, RZ, RZ, R107 ;  /* 0x000000ffff437224 */ /* 0x000fc800078e006b */
[----:B------:R1:W-:Y:S01]  /*206d0*/  STTM.x64 tmem[UR11+0x140], R4 ;  /* 0x00014004000079ed */ /* 0x0003e2000834000b */
[----:B------:R-:W2:Y:S02]  /*206e0*/  FENCE.VIEW.ASYNC.T ;  /* 0x00000000000073c6 */ /* 0x000ea40000000200 */
[----:B--2---:R-:W-:Y:S06]  /*206f0*/  BAR.SYNC.DEFER_BLOCKING 0x0 ;  /* 0x0000000000007b1d */ /* 0x004fec0000010000 */
[----:B------:R-:W-:Y:S05]  /*20700*/  @P0 BRA `(.L_x_11) ;  /* 0x0000000800a40947 */ /* 0x000fea0003800000 */
[----:B------:R-:W-:Y:S01]  /*20710*/  ULEA UR9, UR5, UR7, 0xf ;  /* 0x0000000705097291 */ /* 0x000fe2000f8e78ff */
[----:B-1----:R-:W-:Y:S01]  /*20720*/  MOV.SPILL R4, UR15 ;  /* 0x0000000f00047c02 */ /* 0x002fe20009000f00 */
[----:B------:R-:W-:Y:S01]  /*20730*/  UMOV UR21, URZ ;  /* 0x000000ff00157c82 */ /* 0x000fe20008000000 */
[----:B------:R-:W-:Y:S01]  /*20740*/  UIADD3 UR64, UPT, UPT, UR10, 0x88, URZ ;  /* 0x000000880a407890 */ /* 0x000fe2000fffe0ff */
[----:B------:R-:W-:Y:S01]  /*20750*/  MOV.SPILL R5, UR14 ;  /* 0x0000000e00057c02 */ /* 0x000fe20009000f00 */
[----:B------:R-:W-:Y:S02]  /*20760*/  UIADD3 UR9, UPT, UPT, UR9, 0x40000, URZ ;  /* 0x0004000009097890 */ /* 0x000fe4000fffe0ff */
[----:B------:R-:W-:Y:S02]  /*20770*/  UIADD3 UR65, UPT, UPT, UR10, 0x90, URZ ;  /* 0x000000900a417890 */ /* 0x000fe4000fffe0ff */
[----:B------:R-:W-:Y:S02]  /*20780*/  USHF.R.U32.HI UR46, URZ, 0x4, UR9 ;  /* 0x00000004ff2e7899 */ /* 0x000fe40008011609 */
[----:B------:R-:W-:-:S02]  /*20790*/  UIADD3 UR77, UPT, UPT, UR10, 0x98, URZ ;  /* 0x000000980a4d7890 */ /* 0x000fc4000fffe0ff */
[----:B------:R-:W-:Y:S01]  /*207a0*/  USGXT.U32 UR46, UR46, 0xe ;  /* 0x0000000e2e2e789a */ /* 0x000fe20008000000 */
[----:B------:R-:W-:Y:S01]  /*207b0*/  UMOV UR26, 0x0 ;  /* 0x00000000001a7882 */ /* 0x000fe20000000000 */
[----:B------:R-:W-:Y:S02]  /*207c0*/  UMOV UR27, 0x8100910 ;  /* 0x08100910001b7882 */ /* 0x000fe40000000000 */
[----:B------:R-:W-:Y:S01]  /*207d0*/  UIADD3 UR48, UP1, UPT, UR46, 0x2, URZ ;  /* 0x000000022e307890 */ /* 0x000fe2000ff3e0ff */
[----:B------:R-:W-:Y:S01]  /*207e0*/  UMOV UR47, 0x40004040 ;  /* 0x40004040002f7882 */ /* 0x000fe20000000000 */
[----:B------:R-:W-:Y:S02]  /*207f0*/  UMOV UR28, 0x0 ;  /* 0x00000000001c7882 */ /* 0x000fe40000000000 */
[----:B------:R-:W-:Y:S01]  /*20800*/  UIADD3.X UR49, UPT, UPT, UR21, 0x40004040, URZ, UP1, !UPT ;  /* 0x4000404015317890 */ /* 0x000fe20008ffe4ff */
[----:B------:R1:W-:Y:S01]  /*20810*/  UTCHMMA tmem[UR12], gdesc[UR46], tmem[UR10], tmem[UR26], idesc[UR27], UPT ;  /* 0x00ff1a2e0c0079ea */ /* 0x0003e2000b80000a */
[----:B------:R-:W-:-:S02]  /*20820*/  UIADD3 UR50, UP1, UPT, UR48, 0x2, URZ ;  /* 0x0000000230327890 */ /* 0x000fc4000ff3e0ff */
[----:B------:R-:W-:Y:S02]  /*20830*/  UIADD3 UR52, UP2, UPT, UR48, 0x4, URZ ;  /* 0x0000000430347890 */ /* 0x000fe4000ff5e0ff */
[----:B------:R-:W-:Y:S02]  /*20840*/  UIADD3.X UR51, UPT, UPT, UR49, URZ, URZ, UP1, !UPT ;  /* 0x000000ff31337290 */ /* 0x000fe40008ffe4ff */
[----:B------:R-:W-:Y:S02]  /*20850*/  UIADD3.X UR53, UPT, UPT, UR49, URZ, URZ, UP2, !UPT ;  /* 0x000000ff31357290 */ /* 0x000fe400097fe4ff */
[----:B------:R-:W-:Y:S02]  /*20860*/  UIADD3 UR54, UP2, UPT, UR48, 0x1fe, URZ ;  /* 0x000001fe30367890 */ /* 0x000fe4000ff5e0ff */
[----:B------:R-:W-:Y:S01]  /*20870*/  UIADD3 UR56, UP1, UPT, UR48, 0x200, URZ ;  /* 0x0000020030387890 */ /* 0x000fe2000ff3e0ff */
[----:B------:R-:W-:Y:S01]  /*20880*/  UMOV UR29, 0x8100910 ;  /* 0x08100910001d7882 */ /* 0x000fe20000000000 */
[----:B------:R-:W-:-:S02]  /*20890*/  UIADD3.X UR55, UPT, UPT, UR49, URZ, URZ, UP2, !UPT ;  /* 0x000000ff31377290 */ /* 0x000fc400097fe4ff */
[----:B------:R2:W-:Y:S01]  /*208a0*/  UTCHMMA tmem[UR64], gdesc[UR48], tmem[UR10], tmem[UR28], idesc[UR29], UPT ;  /* 0x00ff1c30400079ea */ /* 0x0005e2000b80000a */
[----:B------:R-:W-:Y:S02]  /*208b0*/  UIADD3 UR76, UPT, UPT, UR10, 0xa0, URZ ;  /* 0x000000a00a4c7890 */ /* 0x000fe4000fffe0ff */
[----:B-1----:R-:W-:Y:S02]  /*208c0*/  UIADD3 UR26, UP2, UPT, UR48, 0x202, URZ ;  /* 0x00000202301a7890 */ /* 0x002fe4000ff5e0ff */
[----:B------:R-:W-:Y:S01]  /*208d0*/  UIADD3.X UR57, UPT, UPT, UR49, URZ, URZ, UP1, !UPT ;  /* 0x000000ff31397290 */ /* 0x000fe20008ffe4ff */
[----:B------:R-:W-:Y:S01]  /*208e0*/  UMOV UR32, 0x0 ;  /* 0x0000000000207882 */ /* 0x000fe20000000000 */
[----:B------:R-:W-:Y:S01]  /*208f0*/  UMOV UR33, 0x8100910 ;  /* 0x0810091000217882 */ /* 0x000fe20000000000 */
[----:B------:R-:W-:Y:S02]  /*20900*/  UIADD3 UR66, UPT, UPT, UR10, 0xa8, URZ ;  /* 0x000000a80a427890 */ /* 0x000fe4000fffe0ff */
[----:B------:R1:W-:Y:S01]  /*20910*/  UTCHMMA tmem[UR65], gdesc[UR50], tmem[UR10], tmem[UR32], idesc[UR33], UPT ;  /* 0x00ff2032410079ea */ /* 0x0003e2000b80000a */
[----:B--2---:R-:W-:Y:S01]  /*20920*/  UIADD3 UR28, UP1, UPT, UR48, 0x204, URZ ;  /* 0x00000204301c7890 */ /* 0x004fe2000ff3e0ff */
[----:B------:R-:W-:Y:S01]  /*20930*/  UMOV UR30, 0x0 ;  /* 0x00000000001e7882 */ /* 0x000fe20000000000 */
[----:B------:R-:W-:Y:S01]  /*20940*/  UMOV UR31, 0x8100910 ;  /* 0x08100910001f7882 */ /* 0x000fe20000000000 */
[----:B------:R-:W-:-:S02]  /*20950*/  UIADD3 UR67, UPT, UPT, UR10, 0xb0, URZ ;  /* 0x000000b00a437890 */ /* 0x000fc4000fffe0ff */
[----:B------:R2:W-:Y:S01]  /*20960*/  UTCHMMA tmem[UR77], gdesc[UR52], tmem[UR10], tmem[UR30], idesc[UR31], UPT ;  /* 0x00ff1e344d0079ea */ /* 0x0005e2000b80000a */
[----:B------:R-:W-:Y:S02]  /*20970*/  UIADD3.X UR27, UPT, UPT, UR49, URZ, URZ, UP2, !UPT ;  /* 0x000000ff311b7290 */ /* 0x000fe400097fe4ff */
[----:B------:R-:W-:Y:S02]  /*20980*/  UIADD3 UR69, UPT, UPT, UR10, 0xb8, URZ ;  /* 0x000000b80a457890 */ /* 0x000fe4000fffe0ff */
[----:B------:R-:W-:Y:S02]  /*20990*/  UIADD3.X UR29, UPT, UPT, UR49, URZ, URZ, UP1, !UPT ;  /* 0x000000ff311d7290 */ /* 0x000fe40008ffe4ff */
[----:B-1----:R-:W-:Y:S01]  /*209a0*/  UIADD3 UR32, UP1, UPT, UR48, 0x400, URZ ;  /* 0x0000040030207890 */ /* 0x002fe2000ff3e0ff */
[----:B------:R-:W-:Y:S01]  /*209b0*/  UMOV UR34, 0x0 ;  /* 0x0000000000227882 */ /* 0x000fe20000000000 */
[----:B--2---:R-:W-:Y:S01]  /*209c0*/  UIADD3 UR30, UP2, UPT, UR48, 0x3fe, URZ ;  /* 0x000003fe301e7890 */ /* 0x004fe2000ff5e0ff */
[----:B------:R-:W-:Y:S01]  /*209d0*/  UMOV UR35, 0x8100910 ;  /* 0x0810091000237882 */ /* 0x000fe20000000000 */
[----:B------:R-:W-:Y:S01]  /*209e0*/  UMOV UR36, 0x0 ;  /* 0x0000000000247882 */ /* 0x000fe20000000000 */
[----:B------:R-:W-:Y:S01]  /*209f0*/  UMOV UR37, 0x8100910 ;  /* 0x0810091000257882 */ /* 0x000fe20000000000 */
[----:B------:R1:W-:Y:S01]  /*20a00*/  UTCHMMA tmem[UR76], gdesc[UR54], tmem[UR10], tmem[UR34], idesc[UR35], UPT ;  /* 0x00ff22364c0079ea */ /* 0x0003e2000b80000a */
[----:B------:R-:W-:Y:S01]  /*20a10*/  UIADD3.X UR31, UPT, UPT, UR49, URZ, URZ, UP2, !UPT ;  /* 0x000000ff311f7290 */ /* 0x000fe200097fe4ff */
[----:B------:R2:W-:Y:S01]  /*20a20*/  UTCHMMA tmem[UR66], gdesc[UR56], tmem[UR10], tmem[UR36], idesc[UR37], UPT ;  /* 0x00ff2438420079ea */ /* 0x0005e2000b80000a */
[----:B------:R-:W-:-:S02]  /*20a30*/  UIADD3 UR68, UPT, UPT, UR10, 0xc0, URZ ;  /* 0x000000c00a447890 */ /* 0x000fc4000fffe0ff */
[----:B------:R-:W-:Y:S01]  /*20a40*/  UIADD3.X UR33, UPT, UPT, UR49, URZ, URZ, UP1, !UPT ;  /* 0x000000ff31217290 */ /* 0x000fe20008ffe4ff */
[----:B------:R-:W-:Y:S01]  /*20a50*/  UMOV UR40, 0x0 ;  /* 0x0000000000287882 */ /* 0x000fe20000000000 */
[----:B------:R-:W-:Y:S01]  /*20a60*/  UMOV UR41, 0x8100910 ;  /* 0x0810091000297882 */ /* 0x000fe20000000000 */
[----:B------:R-:W-:Y:S02]  /*20a70*/  UIADD3 UR63, UPT, UPT, UR10, 0xc8, URZ ;  /* 0x000000c80a3f7890 */ /* 0x000fe4000fffe0ff */
[----:B------:R3:W-:Y:S01]  /*20a80*/  UTCHMMA tmem[UR67], gdesc[UR26], tmem[UR10], tmem[UR40], idesc[UR41], UPT ;  /* 0x00ff281a430079ea */ /* 0x0007e2000b80000a */
[----:B-1----:R-:W-:Y:S02]  /*20a90*/  UIADD3 UR34, UP2, UPT, UR48, 0x402, URZ ;  /* 0x0000040230227890 */ /* 0x002fe4000ff5e0ff */
[----:B--2---:R-:W-:Y:S01]  /*20aa0*/  UIADD3 UR36, UP1, UPT, UR48, 0x404, URZ ;  /* 0x0000040430247890 */ /* 0x004fe2000ff3e0ff */
[----:B------:R-:W-:Y:S01]  /*20ab0*/  UMOV UR38, 0x0 ;  /* 0x0000000000267882 */ /* 0x000fe20000000000 */
[----:B------:R-:W-:Y:S01]  /*20ac0*/  UMOV UR39, 0x8100910 ;  /* 0x0810091000277882 */ /* 0x000fe20000000000 */
[----:B------:R-:W-:Y:S01]  /*20ad0*/  UIADD3.X UR35, UPT, UPT, UR49, URZ, URZ, UP2, !UPT ;  /* 0x000000ff31237290 */ /* 0x000fe200097fe4ff */
[----:B------:R1:W-:Y:S01]  /*20ae0*/  UTCHMMA tmem[UR69], gdesc[UR28], tmem[UR10], tmem[UR38], idesc[UR39], UPT ;  /* 0x00ff261c450079ea */ /* 0x0003e2000b80000a */
[----:B------:R-:W-:-:S02]  /*20af0*/  UIADD3.X UR37, UPT, UPT, UR49, URZ, URZ, UP1, !UPT ;  /* 0x000000ff31257290 */ /* 0x000fc40008ffe4ff */
[----:B---3--:R-:W-:Y:S01]  /*20b00*/  UIADD3 UR40, UP1, UPT, UR48, 0x600, URZ ;  /* 0x0000060030287890 */ /* 0x008fe2000ff3e0ff */
[----:B------:R-:W-:Y:S01]  /*20b10*/  UMOV UR42, 0x0 ;  /* 0x00000000002a7882 */ /* 0x000fe20000000000 */
[----:B------:R-:W-:Y:S01]  /*20b20*/  UMOV UR43, 0x8100910 ;  /* 0x08100910002b7882 */ /* 0x000fe20000000000 */
[----:B------:R-:W-:Y:S01]  /*20b30*/  UMOV UR44, 0x0 ;  /* 0x00000000002c7882 */ /* 0x000fe20000000000 */
[----:B------:R-:W-:Y:S01]  /*20b40*/  UMOV UR45, 0x8100910 ;  /* 0x08100910002d7882 */ /* 0x000fe20000000000 */
[----:B------:R2:W-:Y:S01]  /*20b50*/  UTCHMMA tmem[UR68], gdesc[UR30], tmem[UR10], tmem[UR42], idesc[UR43], UPT ;  /* 0x00ff2a1e440079ea */ /* 0x0005e2000b80000a */
[----:B-1----:R-:W-:Y:S01]  /*20b60*/  UIADD3 UR38, UP2, UPT, UR48, 0x5fe, URZ ;  /* 0x000005fe30267890 */ /* 0x002fe2000ff5e0ff */
[----:B------:R1:W-:Y:S01]  /*20b70*/  UTCHMMA tmem[UR63], gdesc[UR32], tmem[UR10], tmem[UR44], idesc[UR45], UPT ;  /* 0x00ff2c203f0079ea */ /* 0x0003e2000b80000a */
[----:B------:R-:W-:Y:S02]  /*20b80*/  UIADD3 UR62, UPT, UPT, UR10, 0xd0, URZ ;  /* 0x000000d00a3e7890 */ /* 0x000fe4000fffe0ff */
[----:B------:R-:W-:-:S02]  /*20b90*/  UIADD3.X UR39, UPT, UPT, UR49, URZ, URZ, UP2, !UPT ;  /* 0x000000ff31277290 */ /* 0x000fc400097fe4ff */
[----:B------:R-:W-:Y:S02]  /*20ba0*/  UIADD3.X UR41, UPT, UPT, UR49, URZ, URZ, UP1, !UPT ;  /* 0x000000ff31297290 */ /* 0x000fe40008ffe4ff */
[----:B------:R-:W-:Y:S02]  /*20bb0*/  UIADD3 UR59, UPT, UPT, UR10, 0xd8, URZ ;  /* 0x000000d80a3b7890 */ /* 0x000fe4000fffe0ff */
[----:B--2---:R-:W-:Y:S02]  /*20bc0*/  UIADD3 UR42, UP2, UPT, UR48, 0x602, URZ ;  /* 0x00000602302a7890 */ /* 0x004fe4000ff5e0ff */
[----:B-1----:R-:W-:Y:S02]  /*20bd0*/  UIADD3 UR44, UP1, UPT, UR48, 0x604, URZ ;  /* 0x00000604302c7890 */ /* 0x002fe4000ff3e0ff */
[----:B------:R-:W-:Y:S02]  /*20be0*/  UIADD3 UR58, UPT, UPT, UR10, 0xe0, URZ ;  /* 0x000000e00a3a7890 */ /* 0x000fe4000fffe0ff */
[----:B------:R-:W-:-:S02]  /*20bf0*/  UIADD3 UR9, UPT, UPT, UR10, 0xe8, URZ ;  /* 0x000000e80a097890 */ /* 0x000fc4000fffe0ff */
[----:B------:R-:W-:Y:S02]  /*20c00*/  UIADD3 UR18, UPT, UPT, UR10, 0xf0, URZ ;  /* 0x000000f00a127890 */ /* 0x000fe4000fffe0ff */
[----:B------:R-:W-:Y:S02]  /*20c10*/  UIADD3.X UR43, UPT, UPT, UR49, URZ, URZ, UP2, !UPT ;  /* 0x000000ff312b7290 */ /* 0x000fe400097fe4ff */
[----:B------:R-:W-:Y:S02]  /*20c20*/  UIADD3 UR19, UPT, UPT, UR10, 0xf8, URZ ;  /* 0x000000f80a137890 */ /* 0x000fe4000fffe0ff */
[----:B------:R-:W-:Y:S02]  /*20c30*/  UIADD3.X UR45, UPT, UPT, UR49, URZ, URZ, UP1, !UPT ;  /* 0x000000ff312d7290 */ /* 0x000fe40008ffe4ff */
[----:B------:R-:W-:Y:S02]  /*20c40*/  UIADD3 UR20, UPT, UPT, UR10, 0x40, URZ ;  /* 0x000000400a147890 */ /* 0x000fe4000fffe0ff */
        /* <DEDUP_REMOVED lines=19> */
[----:B------:R-:W-:Y:S01]  /*20d80*/  UTCHMMA tmem[UR9], gdesc[UR40], tmem[UR10], tmem[UR74], idesc[UR75], UPT ;  /* 0x00ff4a28090079ea */ /* 0x000fe2000b80000a */
[----:B------:R-:W-:Y:S01]  /*20d90*/  UIADD3 UR67, UPT, UPT, UR10, 0x120, URZ ;  /* 0x000001200a437890 */ /* 0x000fe2000fffe0ff */
[----:B------:R-:W-:Y:S01]  /*20da0*/  UMOV UR76, 0x0 ;  /* 0x00000000004c7882 */ /* 0x000fe20000000000 */
[----:B------:R-:W-:Y:S01]  /*20db0*/  UMOV UR77, 0x8100910 ;  /* 0x08100910004d7882 */ /* 0x000fe20000000000 */
[----:B------:R-:W-:Y:S01]  /*20dc0*/  UMOV UR14, 0x0 ;  /* 0x00000000000e7882 */ /* 0x000fe20000000000 */
[----:B------:R-:W-:Y:S01]  /*20dd0*/  UMOV UR15, 0x8100910 ;  /* 0x08100910000f7882 */ /* 0x000fe20000000000 */
[----:B------:R-:W-:-:S02]  /*20de0*/  UIADD3 UR63, UPT, UPT, UR10, 0x40, URZ ;  /* 0x000000400a3f7890 */ /* 0x000fc4000fffe0ff */
[----:B------:R-:W-:Y:S01]  /*20df0*/  UTCHMMA tmem[UR18], gdesc[UR42], tmem[UR10], tmem[UR76], idesc[UR77], UPT ;  /* 0x00ff4c2a120079ea */ /* 0x000fe2000b80000a */
[----:B-1----:R-:W-:Y:S02]  /*20e00*/  UIADD3 UR61, UPT, UPT, UR10, 0x128, URZ ;  /* 0x000001280a3d7890 */ /* 0x002fe4000fffe0ff */
[----:B------:R-:W-:Y:S01]  /*20e10*/  UTCHMMA tmem[UR19], gdesc[UR44], tmem[UR10], tmem[UR14], idesc[UR15], UPT ;  /* 0x00ff0e2c130079ea */ /* 0x000fe2000b80000a */
[----:B--2---:R-:W-:Y:S01]  /*20e20*/  UIADD3 UR59, UPT, UPT, UR10, 0x40, URZ ;  /* 0x000000400a3b7890 */ /* 0x004fe2000fffe0ff */
[----:B------:R1:W-:Y:S01]  /*20e30*/  UTCHMMA tmem[UR21], gdesc[UR46], tmem[UR20], tmem[UR76], idesc[UR77], UPT ;  /* 0x00ff4c2e150079ea */ /* 0x0003e2000b800014 */
[----:B------:R-:W-:Y:S01]  /*20e40*/  UIADD3 UR60, UPT, UPT, UR10, 0x130, URZ ;  /* 0x000001300a3c7890 */ /* 0x000fe2000fffe0ff */
[----:B------:R2:W-:Y:S01]  /*20e50*/  UTCHMMA tmem[UR23], gdesc[UR48], tmem[UR22], tmem[UR76], idesc[UR77], UPT ;  /* 0x00ff4c30170079ea */ /* 0x0005e2000b800016 */
[----:B---3--:R-:W-:Y:S01]  /*20e60*/  UIADD3 UR58, UPT, UPT, UR10, 0x40, URZ ;  /* 0x000000400a3a7890 */ /* 0x008fe2000fffe0ff */
[----:B------:R3:W-:Y:S01]  /*20e70*/  UTCHMMA tmem[UR25], gdesc[UR50], tmem[UR24], tmem[UR74], idesc[UR75], UPT ;  /* 0x00ff4a32190079ea */ /* 0x0007e2000b800018 */
[----:B------:R-:W-:-:S02]  /*20e80*/  UIADD3 UR69, UPT, UPT, UR10, 0x138, URZ ;  /* 0x000001380a457890 */ /* 0x000fc4000fffe0ff */
[----:B------:R-:W-:Y:S02]  /*20e90*/  UIADD3 UR68, UPT, UPT, UR10, 0x40, URZ ;  /* 0x000000400a447890 */ /* 0x000fe4000fffe0ff */
[----:B------:R-:W-:Y:S02]  /*20ea0*/  UIADD3 UR62, UPT, UPT, UR10, 0x140, URZ ;  /* 0x000001400a3e7890 */ /* 0x000fe4000fffe0ff */
[----:B------:R-:W-:Y:S02]  /*20eb0*/  UIADD3 UR72, UPT, UPT, UR10, 0x40, URZ ;  /* 0x000000400a487890 */ /* 0x000fe4000fffe0ff */
[----:B------:R-:W-:Y:S01]  /*20ec0*/  UIADD3 UR71, UPT, UPT, UR10, 0x148, URZ ;  /* 0x000001480a477890 */ /* 0x000fe2000fffe0ff */
[----:B-1----:R-:W-:Y:S01]  /*20ed0*/  UMOV UR46, 0x0 ;  /* 0x00000000002e7882 */ /* 0x002fe20000000000 */
[----:B------:R-:W-:Y:S01]  /*20ee0*/  UMOV UR47, 0x8100910 ;  /* 0x08100910002f7882 */ /* 0x000fe20000000000 */
[----:B------:R-:W-:Y:S01]  /*20ef0*/  UIADD3 UR70, UPT, UPT, UR10, 0x40, URZ ;  /* 0x000000400a467890 */ /* 0x000fe2000fffe0ff */
[----:B------:R1:W-:Y:S01]  /*20f00*/  UTCHMMA tmem[UR65], gdesc[UR52], tmem[UR64], tmem[UR46], idesc[UR47], UPT ;  /* 0x00ff2e34410079ea */ /* 0x0003e2000b800040 */
[----:B------:R-:W-:Y:S01]  /*20f10*/  UIADD3 UR73, UPT, UPT, UR10, 0x150, URZ ;  /* 0x000001500a497890 */ /* 0x000fe2000fffe0ff */
[----:B--2---:R-:W-:Y:S01]  /*20f20*/  UMOV UR48, 0x0 ;  /* 0x0000000000307882 */ /* 0x004fe20000000000 */
[----:B------:R-:W-:Y:S01]  /*20f30*/  UMOV UR49, 0x8100910 ;  /* 0x0810091000317882 */ /* 0x000fe20000000000 */
[----:B---3--:R-:W-:Y:S01]  /*20f40*/  UIADD3 UR74, UPT, UPT, UR10, 0x40, URZ ;  /* 0x000000400a4a7890 */ /* 0x008fe2000fffe0ff */
[----:B------:R2:W-:Y:S01]  /*20f50*/  UTCHMMA tmem[UR67], gdesc[UR54], tmem[UR66], tmem[UR48], idesc[UR49], UPT ;  /* 0x00ff3036430079ea */ /* 0x0005e2000b800042 */
[----:B------:R-:W-:Y:S01]  /*20f60*/  UIADD3 UR75, UPT, UPT, UR10, 0x158, URZ ;  /* 0x000001580a4b7890 */ /* 0x000fe2000fffe0ff */
[----:B------:R-:W-:Y:S01]  /*20f70*/  UTCHMMA tmem[UR61], gdesc[UR56], tmem[UR63], tmem[UR48], idesc[UR49], UPT ;  /* 0x00ff30383d0079ea */ /* 0x000fe2000b80003f */
[----:B------:R3:W-:Y:S01]  /*20f80*/  UTCHMMA tmem[UR60], gdesc[UR26], tmem[UR59], tmem[UR14], idesc[UR15], UPT ;  /* 0x00ff0e1a3c0079ea */ /* 0x0007e2000b80003b */
[----:B-1----:R-:W-:-:S02]  /*20f90*/  UIADD3 UR53, UPT, UPT, UR10, 0x160, URZ ;  /* 0x000001600a357890 */ /* 0x002fc4000fffe0ff */
[----:B------:R-:W-:Y:S02]  /*20fa0*/  UIADD3 UR52, UPT, UPT, UR10, 0x40, URZ ;  /* 0x000000400a347890 */ /* 0x000fe4000fffe0ff */
[----:B------:R-:W-:Y:S02]  /*20fb0*/  UIADD3 UR65, UPT, UPT, UR10, 0x170, URZ ;  /* 0x000001700a417890 */ /* 0x000fe4000fffe0ff */
[----:B--2---:R-:W-:Y:S02]  /*20fc0*/  UIADD3 UR54, UPT, UPT, UR10, 0x168, URZ ;  /* 0x000001680a367890 */ /* 0x004fe4000fffe0ff */
[----:B------:R-:W-:Y:S01]  /*20fd0*/  UIADD3 UR55, UPT, UPT, UR10, 0x40, URZ ;  /* 0x000000400a377890 */ /* 0x000fe2000fffe0ff */
[----:B---3--:R-:W-:Y:S01]  /*20fe0*/  R2UR.FILL UR15, R4 ;  /* 0x00000000040f72ca */ /* 0x008fe200004e0000 */
[----:B------:R-:W-:Y:S01]  /*20ff0*/  UMOV UR66, 0x0 ;  /* 0x0000000000427882 */ /* 0x000fe20000000000 */
[----:B------:R-:W-:Y:S01]  /*21000*/  UMOV UR67, 0x8100910 ;  /* 0x0810091000437882 */ /* 0x000fe20000000000 */
[----:B------:R-:W-:Y:S01]  /*21010*/  UIADD3 UR56, UPT, UPT, UR10, 0x40, URZ ;  /* 0x000000400a387890 */ /* 0x000fe2000fffe0ff */
[----:B------:R2:W-:Y:S01]  /*21020*/  UTCHMMA tmem[UR69], gdesc[UR28], tmem[UR58], tmem[UR66], idesc[UR67], UPT ;  /* 0x00ff421c450079ea */ /* 0x0005e2000b80003a */
[----:B------:R-:W-:Y:S01]  /*21030*/  UIADD3 UR57, UPT, UPT, UR10, 0x178, URZ ;  /* 0x000001780a397890 */ /* 0x000fe2000fffe0ff */
[----:B------:R2:W-:Y:S01]  /*21040*/  UTCHMMA tmem[UR62], gdesc[UR30], tmem[UR68], tmem[UR76], idesc[UR77], UPT ;  /* 0x00ff4c1e3e0079ea */ /* 0x0005e2000b800044 */
[----:B------:R-:W-:Y:S01]  /*21050*/  UMOV UR18, 0x0 ;  /* 0x0000000000127882 */ /* 0x000fe20000000000 */
[----:B------:R-:W-:Y:S01]  /*21060*/  UMOV UR19, 0x8100910 ;  /* 0x0810091000137882 */ /* 0x000fe20000000000 */
[----:B------:R-:W-:Y:S01]  /*21070*/  UMOV UR20, 0x0 ;  /* 0x0000000000147882 */ /* 0x000fe20000000000 */
[----:B------:R-:W-:Y:S01]  /*21080*/  UMOV UR21, 0x8100910 ;  /* 0x0810091000157882 */ /* 0x000fe20000000000 */
[----:B------:R-:W-:Y:S01]  /*21090*/  UMOV UR22, 0x0 ;  /* 0x0000000000167882 */ /* 0x000fe20000000000 */
[----:B------:R-:W-:Y:S01]  /*210a0*/  UMOV UR23, 0x8100910 ;  /* 0x0810091000177882 */ /* 0x000fe20000000000 */
[----:B------:R2:W-:Y:S01]  /*210b0*/  UTCHMMA tmem[UR71], gdesc[UR32], tmem[UR72], tmem[UR18], idesc[UR19], UPT ;  /* 0x00ff1220470079ea */ /* 0x0005e2000b800048 */
[----:B------:R2:W-:Y:S01]  /*210c0*/  UTCHMMA tmem[UR73], gdesc[UR34], tmem[UR70], tmem[UR20], idesc[UR21], UPT ;  /* 0x00ff1422490079ea */ /* 0x0005e2000b800046 */
[----:B------:R-:W-:Y:S01]  /*210d0*/  UMOV UR24, 0x0 ;  /* 0x0000000000187882 */ /* 0x000fe20000000000 */
[----:B------:R-:W-:Y:S01]  /*210e0*/  UMOV UR25, 0x8100910 ;  /* 0x0810091000197882 */ /* 0x000fe20000000000 */
[----:B------:R2:W-:Y:S01]  /*210f0*/  UTCHMMA tmem[UR75], gdesc[UR36], tmem[UR74], tmem[UR22], idesc[UR23], UPT ;  /* 0x00ff16244b0079ea */ /* 0x0005e2000b80004a */
        /* <DEDUP_REMOVED lines=10> */
.L_x_11:
[----:B-1----:R-:W3:Y:S01]  /*211a0*/  LDL.LU R7, [R1+0x954] ;  /* 0x0009540001077983 */ /* 0x002ee20000300800 */
[----:B------:R-:W1:Y:S03]  /*211b0*/  LDC R5, c[0x0][0x3a0] ;  /* 0x0000e800ff057b82 */ /* 0x000e660000000800 */
[----:B------:R-:W4:Y:S04]  /*211c0*/  LDL.LU R6, [R1+0x95c] ;  /* 0x00095c0001067983 */ /* 0x000f280000300800 */
[----:B--2---:R-:W2:Y:S04]  /*211d0*/  LDL.LU R19, [R1+0x94c] ;  /* 0x00094c0001137983 */ /* 0x004ea80000300800 */
[----:B------:R-:W2:Y:S04]  /*211e0*/  LDL.LU R16, [R1+0x958] ;  /* 0x0009580001107983 */ /* 0x000ea80000300800 */
[----:B------:R-:W2:Y:S04]  /*211f0*/  LDL.LU R15, [R1+0x944] ;  /* 0x00094400010f7983 */ /* 0x000ea80000300800 */
[----:B------:R-:W2:Y:S04]  /*21200*/  LDL.LU R8, [R1+0x950] ;  /* 0x0009500001087983 */ /* 0x000ea80000300800 */
[----:B------:R-:W2:Y:S01]  /*21210*/  LDL.LU R18, [R1+0x93c] ;  /* 0x00093c0001127983 */ /* 0x000ea20000300800 */
[----:B-1----:R-:W-:-:S03]  /*21220*/  IADD3 R5, PT, PT, R5, 0x7f, RZ ;  /* 0x0000007f05057810 */ /* 0x002fc60007ffe0ff */
[----:B------:R-:W2:Y:S01]  /*21230*/  LDL.LU R9, [R1+0x948] ;  /* 0x0009480001097983 */ /* 0x000ea20000300800 */
[----:B------:R-:W-:-:S03]  /*21240*/  SHF.R.S32.HI R4, RZ, 0x1f, R5 ;  /* 0x0000001fff047819 */ /* 0x000fc60000011405 */
[----:B------:R-:W2:Y:S01]  /*21250*/  LDL.LU R17, [R1+0x934] ;  /* 0x0009340001117983 */ /* 0x000ea20000300800 */
[----:B------:R-:W-:Y:S02]  /*21260*/  LEA.HI R4, R4, R5, RZ, 0x7 ;  /* 0x0000000504047211 */ /* 0x000fe400078f38ff */
[----:B------:R-:W1:Y:S01]  /*21270*/  LDC R5, c[0x0][0x3a0] ;  /* 0x0000e800ff057b82 */ /* 0x000e620000000800 */
[----:B------:R-:W2:Y:S01]  /*21280*/  LDL.LU R14, [R1+0x940] ;  /* 0x00094000010e7983 */ /* 0x000ea20000300800 */
[----:B------:R-:W-:-:S05]  /*21290*/  SHF.R.S32.HI R4, RZ, 0x7, R4 ;  /* 0x00000007ff047819 */ /* 0x000fca0000011404 */
[----:B------:R-:W-:Y:S01]  /*212a0*/  VIADD R4, R4, 0xfffffffd ;  /* 0xfffffffd04047836 */ /* 0x000fe20000000000 */
[----:B------:R-:W-:Y:S04]  /*212b0*/  BAR.SYNC.DEFER_BLOCKING 0x0 ;  /* 0x0000000000007b1d */ /* 0x000fe80000010000 */
[----:B------:R-:W-:Y:S01]  /*212c0*/  ISETP.GE.AND P2, PT, R82, R4, PT ;  /* 0x000000045200720c */ /* 0x000fe20003f46270 */
[----:B-1----:R-:W-:-:S04]  /*212d0*/  VIADD R5, R5, 0xfffffe80 ;  /* 0xfffffe8005057836 */ /* 0x002fc80000000000 */
[----:B------:R-:W-:-:S05]  /*212e0*/  IMAD R5, R82, -0x80, R5 ;  /* 0xffffff8052057824 */ /* 0x000fca00078e0205 */
[----:B------:R-:W-:-:S04]  /*212f0*/  ISETP.GT.AND P4, PT, R5, RZ, PT ;  /* 0x000000ff0500720c */ /* 0x000fc80003f84270 */
[----:B------:R-:W-:-:S04]  /*21300*/  SEL R4, RZ, 0x4, !P4 ;  /* 0x00000004ff047807 */ /* 0x000fc80006000000 */
[----:B------:R-:W-:-:S04]  /*21310*/  SEL R4, R4, RZ, !P2 ;  /* 0x000000ff04047207 */ /* 0x000fc80005000000 */
[----:B------:R-:W-:Y:S02]  /*21320*/  ISETP.NE.U32.AND P5, PT, R4, RZ, PT ;  /* 0x000000ff0400720c */ /* 0x000fe40003fa5070 */
[----:B------:R-:W-:Y:S02]  /*21330*/  LEA R4, R83, UR15, 0x2 ;  /* 0x0000000f53047c11 */ /* 0x000fe4000f8e10ff */
[----:B----4-:R-:W-:-:S04]  /*21340*/  IADD3 R6, P4, PT, R6, R2, RZ ;  /* 0x0000000206067210 */ /* 0x010fc80007f9e0ff */
[----:B---3--:R-:W-:Y:S01]  /*21350*/  IADD3.X R7, PT, PT, R7, R0, RZ, P4, !PT ;  /* 0x0000000007077210 */ /* 0x008fe200027fe4ff */
[----:B------:R1:W-:Y:S04]  /*21360*/  STL [R1+0x95c], R6 ;  /* 0x00095c0601007387 */ /* 0x0003e80000100800 */
[----:B------:R3:W-:Y:S04]  /*21370*/  STL [R1+0x954], R7 ;  /* 0x0009540701007387 */ /* 0x0007e80000100800 */
[----:B------:R-:W4:Y:S04]  /*21380*/  LDL.LU R13, [R1+0x92c] ;  /* 0x00092c00010d7983 */ /* 0x000f280000300800 */
[----:B------:R-:W4:Y:S01]  /*21390*/  LDL.LU R11, [R1+0x938] ;  /* 0x00093800010b7983 */ /* 0x000f220000300800 */
[----:B------:R-:W-:-:S03]  /*213a0*/  ISETP.GT.AND P4, PT, R5, 0x1, PT ;  /* 0x000000010500780c */ /* 0x000fc60003f84270 */
[----:B------:R-:W4:Y:S01]  /*213b0*/  LDL.LU R12, [R1+0x924] ;  /* 0x00092400010c7983 */ /* 0x000f220000300800 */
[----:B--2---:R-:W-:-:S03]  /*213c0*/  IADD3 R16, P6, PT, R16, R2, RZ ;  /* 0x0000000210107210 */ /* 0x004fc60007fde0ff */
[----:B------:R-:W2:Y:S04]  /*213d0*/  LDL.LU R10, [R1+0x930] ;  /* 0x00093000010a7983 */ /* 0x000ea80000300800 */
[----:B------:R-:W-:Y:S01]  /*213e0*/  @!PT LDS RZ, [RZ] ;  /* 0x00000000fffff984 */ /* 0x000fe20000000800 */
[----:B------:R-:W-:Y:S01]  /*213f0*/  @!PT LDS RZ, [RZ] ;  /* 0x00000000fffff984 */ /* 0x000fe20000000800 */
[----:B------:R-:W-:Y:S01]  /*21400*/  @!PT LDS RZ, [RZ] ;  /* 0x00000000fffff984 */ /* 0x000fe20000000800 */
[----:B------:R1:W-:Y:S01]  /*21410*/  LDGSTS.E [R4], desc[UR16][R6.64], P5 ;  /* 0x0000000006047fae */ /* 0x0003e2000a9a1010 */
[----:B------:R-:W-:Y:S01]  /*21420*/  IMAD.X R19, R19, 0x1, R0, P6 ;  /* 0x0000000113137824 */ /* 0x000fe200030e0600 */
[----:B------:R-:W-:Y:S02]  /*21430*/  IADD3 R8, P6, PT, R8, R2, RZ ;  /* 0x0000000208087210 */ /* 0x000fe40007fde0ff */
[----:B-1----:R-:W-:-:S04]  /*21440*/  SEL R6, RZ, 0x4, !P4 ;  /* 0x00000004ff067807 */ /* 0x002fc80006000000 */
[----:B------:R-:W-:Y:S01]  /*21450*/  SEL R6, R6, RZ, !P2 ;  /* 0x000000ff06067207 */ /* 0x000fe20005000000 */
[----:B---3--:R-:W-:-:S03]  /*21460*/  IMAD.MOV.U32 R7, RZ, RZ, R19 ;  /* 0x000000ffff077224 */ /* 0x008fc600078e0013 */
[----:B------:R-:W-:Y:S01]  /*21470*/  ISETP.NE.U32.AND P4, PT, R6, RZ, PT ;  /* 0x000000ff0600720c */ /* 0x000fe20003f85070 */
[----:B------:R-:W-:Y:S01]  /*21480*/  IMAD.X R15, R15, 0x1, R0, P6 ;  /* 0x000000010f0f7824 */ /* 0x000fe200030e0600 */
[----:B------:R-:W-:Y:S01]  /*21490*/  MOV R6, R16 ;  /* 0x0000001000067202 */ /* 0x000fe20000000f00 */
[----:B------:R1:W-:Y:S04]  /*214a0*/  STL [R1+0x958], R16 ;  /* 0x0009581001007387 */ /* 0x0003e80000100800 */
[----:B------:R3:W-:Y:S01]  /*214b0*/  LDGSTS.E [R4+0x200], desc[UR16][R6.64], P5 ;  /* 0x0020000006047fae */ /* 0x0007e2000a9a1010 */
[----:B------:R-:W-:-:S03]  /*214c0*/  ISETP.GT.AND P5, PT, R5, 0x2, PT ;  /* 0x000000020500780c */ /* 0x000fc60003fa4270 */
[----:B------:R-:W-:Y:S01]  /*214d0*/  STL [R1+0x94c], R19 ;  /* 0x00094c1301007387 */ /* 0x000fe20000100800 */
[----:B------:R-:W-:-:S03]  /*214e0*/  IADD3 R9, P6, PT, R9, R2, RZ ;  /* 0x0000000209097210 */ /* 0x000fc60007fde0ff */
[----:B------:R-:W-:Y:S01]  /*214f0*/  STL [R1+0x950], R8 ;  /* 0x0009500801007387 */ /* 0x000fe20000100800 */
[----:B---3--:R-:W-:Y:S01]  /*21500*/  IMAD.MOV.U32 R6, RZ, RZ, R8 ;  /* 0x000000ffff067224 */ /* 0x008fe200078e0008 */
[----:B------:R-:W-:Y:S02]  /*21510*/  MOV R7, R15 ;  /* 0x0000000f00077202 */ /* 0x000fe40000000f00 */
[----:B------:R3:W-:Y:S04]  /*21520*/  STL [R1+0x944], R15 ;  /* 0x0009440f01007387 */ /* 0x0007e80000100800 */
[----:B-1----:R-:W2:Y:S04]  /*21530*/  LDL.LU R16, [R1+0x91c] ;  /* 0x00091c0001107983 */ /* 0x002ea80000300800 */
[----:B------:R1:W-:Y:S04]  /*21540*/  LDGSTS.E [R4+0x400], desc[UR16][R6.64], P4 ;  /* 0x0040000006047fae */ /* 0x0003e8000a1a1010 */
[----:B---3--:R-:W3:Y:S01]  /*21550*/  LDL.LU R15, [R1+0x928] ;  /* 0x00092800010f7983 */ /* 0x008ee20000300800 */
[----:B------:R-:W-:-:S03]  /*21560*/  IMAD.X R18, R18, 0x1, R0, P6 ;  /* 0x0000000112127824 */ /* 0x000fc600030e0600 */
[----:B------:R-:W3:Y:S01]  /*21570*/  LDL.LU R8, [R1+0x920] ;  /* 0x0009200001087983 */ /* 0x000ee20000300800 */
[----:B-1----:R-:W-:-:S04]  /*21580*/  SEL R6, RZ, 0x4, !P5 ;  /* 0x00000004ff067807 */ /* 0x002fc80006800000 */
[----:B------:R-:W-:Y:S01]  /*21590*/  SEL R6, R6, RZ, !P2 ;  /* 0x000000ff06067207 */ /* 0x000fe20005000000 */
[----:B------:R1:W-:Y:S03]  /*215a0*/  STL [R1+0x948], R9 ;  /* 0x0009480901007387 */ /* 0x0003e60000100800 */
[----:B------:R-:W-:Y:S01]  /*215b0*/  ISETP.NE.U32.AND P5, PT, R6, RZ, PT ;  /* 0x000000ff0600720c */ /* 0x000fe20003fa5070 */
[----:B------:R-:W-:Y:S01]  /*215c0*/  STL [R1+0x93c], R18 ;  /* 0x00093c1201007387 */ /* 0x000fe20000100800 */
[----:B------:R-:W-:-:S03]  /*215d0*/  MOV R6, R9 ;  /* 0x0000000900067202 */ /* 0x000fc60000000f00 */
[----:B-1----:R-:W3:Y:S01]  /*215e0*/  LDL.LU R9, [R1+0x914] ;  /* 0x0009140001097983 */ /* 0x002ee20000300800 */
[----:B------:R-:W-:Y:S01]  /*215f0*/  IADD3 R14, P6, PT, R14, R2, RZ ;  /* 0x000000020e0e7210 */ /* 0x000fe20007fde0ff */
[----:B------:R-:W-:-:S04]  /*21600*/  IMAD.MOV.U32 R7, RZ, RZ, R18 ;  /* 0x000000ffff077224 */ /* 0x000fc800078e0012 */
[----:B------:R-:W-:Y:S01]  /*21610*/  IMAD.X R17, R17, 0x1, R0, P6 ;  /* 0x0000000111117824 */ /* 0x000fe200030e0600 */
[----:B------:R1:W-:Y:S01]  /*21620*/  LDGSTS.E [R4+0x600], desc[UR16][R6.64], P4 ;  /* 0x0060000006047fae */ /* 0x0003e2000a1a1010 */
[----:B------:R-:W-:-:S03]  /*21630*/  ISETP.GT.AND P4, PT, R5, 0x3, PT ;  /* 0x000000030500780c */ /* 0x000fc60003f84270 */
[----:B------:R2:W-:Y:S01]  /*21640*/  STL [R1+0x940], R14 ;  /* 0x0009400e01007387 */ /* 0x0005e20000100800 */
[----:B-1----:R-:W-:Y:S01]  /*21650*/  IMAD.MOV.U32 R6, RZ, RZ, R14 ;  /* 0x000000ffff067224 */ /* 0x002fe200078e000e */
[----:B------:R-:W-:Y:S02]  /*21660*/  MOV R7, R17 ;  /* 0x0000001100077202 */ /* 0x000fe40000000f00 */
[----:B------:R-:W-:Y:S04]  /*21670*/  STL [R1+0x934], R17 ;  /* 0x0009341101007387 */ /* 0x000fe80000100800 */
[----:B------:R1:W-:Y:S02]  /*21680*/  LDGSTS.E [R4+0x800], desc[UR16][R6.64], P5 ;  /* 0x0080000006047fae */ /* 0x0003e4000a9a1010 */
[----:B-1----:R-:W-:-:S04]  /*21690*/  SEL R6, RZ, 0x4, !P4 ;  /* 0x00000004ff067807 */ /* 0x002fc80006000000 */
[----:B------:R-:W-:-:S04]  /*216a0*/  SEL R6, R6, RZ, !P2 ;  /* 0x000000ff06067207 */ /* 0x000fc80005000000 */
[----:B------:R-:W-:Y:S02]  /*216b0*/  ISETP.NE.U32.AND P4, PT, R6, RZ, PT ;  /* 0x000000ff0600720c */ /* 0x000fe40003f85070 */
[----:B----4-:R-:W-:-:S05]  /*216c0*/  IADD3 R11, P6, PT, R11, R2, RZ ;  /* 0x000000020b0b7210 */ /* 0x010fca0007fde0ff */
[--C-:B------:R-:W-:Y:S01]  /*216d0*/  IMAD.X R13, R13, 0x1, R0.reuse, P6 ;  /* 0x000000010d0d7824 */ /* 0x100fe200030e0600 */
[----:B--2---:R-:W-:Y:S01]  /*216e0*/  IADD3 R10, P6, PT, R10, R2, RZ ;  /* 0x000000020a0a7210 */ /* 0x004fe20007fde0ff */
[----:B------:R-:W-:Y:S04]  /*216f0*/  STL [R1+0x938], R11 ;  /* 0x0009380b01007387 */ /* 0x000fe80000100800 */
[----:B------:R-:W-:Y:S01]  /*21700*/  IMAD.X R12, R12, 0x1, R0, P6 ;  /* 0x000000010c0c7824 */ /* 0x000fe200030e0600 */
[----:B------:R1:W-:Y:S04]  /*21710*/  STL [R1+0x92c], R13 ;  /* 0x00092c0d01007387 */ /* 0x0003e80000100800 */
[----:B------:R-:W2:Y:S04]  /*21720*/  LDL.LU R19, [R1+0x90c] ;  /* 0x00090c0001137983 */ /* 0x000ea80000300800 */
[----:B------:R-:W-:Y:S01]  /*21730*/  STL [R1+0x930], R10 ;  /* 0x0009300a01007387 */ /* 0x000fe20000100800 */
[----:B------:R-:W-:-:S03]  /*21740*/  MOV R6, R11 ;  /* 0x0000000b00067202 */ /* 0x000fc60000000f00 */
[----:B------:R4:W-:Y:S01]  /*21750*/  STL [R1+0x924], R12 ;  /* 0x0009240c01007387 */ /* 0x0009e20000100800 */
[----:B------:R-:W-:-:S03]  /*21760*/  IMAD.MOV.U32 R7, RZ, RZ, R13 ;  /* 0x000000ffff077224 */ /* 0x000fc600078e000d */
[----:B------:R-:W2:Y:S04]  /*21770*/  LDL.LU R14, [R1+0x918] ;  /* 0x00091800010e7983 */ /* 0x000ea80000300800 */
[----:B-1----:R-:W2:Y:S04]  /*21780*/  LDL.LU R13, [R1+0x904] ;  /* 0x00090400010d7983 */ /* 0x002ea80000300800 */
[----:B------:R-:W2:Y:S04]  /*21790*/  LDL.LU R11, [R1+0x910] ;  /* 0x00091000010b7983 */ /* 0x000ea80000300800 */
[----:B------:R1:W-:Y:S01]  /*217a0*/  LDGSTS.E [R4+0xa00], desc[UR16][R6.64], P5 ;  /* 0x00a0000006047fae */ /* 0x0003e2000a9a1010 */
[----:B------:R-:W-:-:S03]  /*217b0*/  ISETP.GT.AND P5, PT, R5, 0x4, PT ;  /* 0x000000040500780c */ /* 0x000fc60003fa4270 */
[----:B------:R-:W2:Y:S01]  /*217c0*/  LDL.LU R18, [R1+0x8fc] ;  /* 0x0008fc0001127983 */ /* 0x000ea20000300800 */
[----:B-1----:R-:W-:Y:S01]  /*217d0*/  IMAD.MOV.U32 R6, RZ, RZ, R10 ;  /* 0x000000ffff067224 */ /* 0x002fe200078e000a */
[----:B------:R-:W-:Y:S02]  /*217e0*/  MOV R7, R12 ;  /* 0x0000000c00077202 */ /* 0x000fe40000000f00 */
[----:B----4-:R-:W4:Y:S04]  /*217f0*/  LDL.LU R12, [R1+0x908] ;  /* 0x00090800010c7983 */ /* 0x010f280000300800 */
[----:B------:R1:W-:Y:S01]  /*21800*/  LDGSTS.E [R4+0xc00], desc[UR16][R6.64], P4 ;  /* 0x00c0000006047fae */ /* 0x0003e2000a1a1010 */
[----:B---3--:R-:W-:-:S03]  /*21810*/  IADD3 R15, P6, PT, R15, R2, RZ ;  /* 0x000000020f0f7210 */ /* 0x008fc60007fde0ff */
[----:B------:R-:W3:Y:S01]  /*21820*/  LDL.LU R10, [R1+0x900] ;  /* 0x00090000010a7983 */ /* 0x000ee20000300800 */
[----:B-1----:R-:W-:Y:S01]  /*21830*/  SEL R6, RZ, 0x4, !P5 ;  /* 0x00000004ff067807 */ /* 0x002fe20006800000 */
[----:B------:R-:W-:Y:S01]  /*21840*/  IMAD.X R16, R16, 0x1, R0, P6 ;  /* 0x0000000110107824 */ /* 0x000fe200030e0600 */
[----:B------:R-:W-:Y:S02]  /*21850*/  IADD3 R8, P6, PT, R8, R2, RZ ;  /* 0x0000000208087210 */ /* 0x000fe40007fde0ff */
[----:B------:R-:W-:Y:S01]  /*21860*/  SEL R6, R6, RZ, !P2 ;  /* 0x000000ff06067207 */ /* 0x000fe20005000000 */
[----:B------:R-:W-:-:S03]  /*21870*/  IMAD.MOV.U32 R7, RZ, RZ, R16 ;  /* 0x000000ffff077224 */ /* 0x000fc600078e0010 */
[----:B------:R-:W-:Y:S02]  /*21880*/  ISETP.NE.U32.AND P5, PT, R6, RZ, PT ;  /* 0x000000ff0600720c */ /* 0x000fe40003fa5070 */
[----:B------:R-:W-:Y:S01]  /*21890*/  MOV R6, R15 ;  /* 0x0000000f00067202 */ /* 0x000fe20000000f00 */
[----:B------:R-:W-:Y:S01]  /*218a0*/  STL [R1+0x928], R15 ;  /* 0x0009280f01007387 */ /* 0x000fe20000100800 */
[----:B------:R-:W-:-:S03]  /*218b0*/  IMAD.X R9, R9, 0x1, R0, P6 ;  /* 0x0000000109097824 */ /* 0x000fc600030e0600 */
[----:B------:R-:W-:Y:S04]  /*218c0*/  STL [R1+0x91c], R16 ;  /* 0x00091c1001007387 */ /* 0x000fe80000100800 */
[----:B------:R-:W3:Y:S04]  /*218d0*/  LDL.LU R17, [R1+0x8f4] ;  /* 0x0008f40001117983 */ /* 0x000ee80000300800 */
[----:B------:R-:W-:Y:S04]  /*218e0*/  STL [R1+0x920], R8 ;  /* 0x0009200801007387 */ /* 0x000fe80000100800 */
[----:B------:R1:W-:Y:S04]  /*218f0*/  LDGSTS.E [R4+0xe00], desc[UR16][R6.64], P4 ;  /* 0x00e0000006047fae */ /* 0x0003e8000a1a1010 */
[----:B------:R1:W-:Y:S02]  /*21900*/  STL [R1+0x914], R9 ;  /* 0x0009140901007387 */ /* 0x0003e40000100800 */
[----:B-1----:R-:W-:Y:S01]  /*21910*/  MOV R7, R9 ;  /* 0x0000000900077202 */ /* 0x002fe20000000f00 */
[----:B------:R-:W-:Y:S01]  /*21920*/  IMAD.MOV.U32 R6, RZ, RZ, R8 ;  /* 0x000000ffff067224 */ /* 0x000fe200078e0008 */
[----:B------:R-:W3:Y:S04]  /*21930*/  LDL.LU R9, [R1+0x8ec] ;  /* 0x0008ec0001097983 */ /* 0x000ee80000300800 */
[----:B------:R-:W3:Y:S04]  /*21940*/  LDL.LU R8, [R1+0x8f8] ;  /* 0x0008f80001087983 */ /* 0x000ee80000300800 */
[----:B------:R-:W3:Y:S04]  /*21950*/  LDL.LU R16, [R1+0x8e4] ;  /* 0x0008e40001107983 */ /* 0x000ee80000300800 */
[----:B------:R-:W3:Y:S01]  /*21960*/  LDL.LU R15, [R1+0x8f0] ;  /* 0x0008f000010f7983 */ /* 0x000ee20000300800 */
[----:B------:R-:W-:-:S03]  /*21970*/  ISETP.GT.AND P4, PT, R5, 0x5, PT ;  /* 0x000000050500780c */ /* 0x000fc60003f84270 */
[----:B------:R1:W-:Y:S02]  /*21980*/  LDGSTS.E [R4+0x1000], desc[UR16][R6.64], P5 ;  /* 0x0100000006047fae */ /* 0x0003e4000a9a1010 */
[----:B-1----:R-:W-:-:S04]  /*21990*/  SEL R6, RZ, 0x4, !P4 ;  /* 0x00000004ff067807 */ /* 0x002fc80006000000 */
[----:B------:R-:W-:-:S04]  /*219a0*/  SEL R6, R6, RZ, !P2 ;  /* 0x000000ff06067207 */ /* 0x000fc80005000000 */
[----:B------:R-:W-:Y:S02]  /*219b0*/  ISETP.NE.U32.AND P4, PT, R6, RZ, PT ;  /* 0x000000ff0600720c */ /* 0x000fe40003f85070 */
[----:B--2---:R-:W-:-:S05]  /*219c0*/  IADD3 R14, P6, PT, R14, R2, RZ ;  /* 0x000000020e0e7210 */ /* 0x004fca0007fde0ff */
[----:B------:R-:W-:Y:S01]  /*219d0*/  IMAD.X R19, R19, 0x1, R0, P6 ;  /* 0x0000000113137824 */ /* 0x000fe200030e0600 */
[----:B------:R-:W-:-:S03]  /*219e0*/  IADD3 R11, P6, PT, R11, R2, RZ ;  /* 0x000000020b0b7210 */ /* 0x000fc60007fde0ff */
[----:B------:R-:W-:Y:S01]  /*219f0*/  IMAD.MOV.U32 R7, RZ, RZ, R19 ;  /* 0x000000ffff077224 */ /* 0x000fe200078e0013 */
[----:B------:R-:W-:Y:S01]  /*21a00*/  MOV R6, R14 ;  /* 0x0000000e00067202 */ /* 0x000fe20000000f00 */
[----:B------:R-:W-:-:S04]  /*21a10*/  IMAD.X R13, R13, 0x1, R0, P6 ;  /* 0x000000010d0d7824 */ /* 0x000fc800030e0600 */
[----:B------:R1:W-:Y:S01]  /*21a20*/  LDGSTS.E [R4+0x1200], desc[UR16][R6.64], P5 ;  /* 0x0120000006047fae */ /* 0x0003e2000a9a1010 */
[----:B------:R-:W-:-:S03]  /*21a30*/  ISETP.GT.AND P5, PT, R5, 0x6, PT ;  /* 0x000000060500780c */ /* 0x000fc60003fa4270 */
[----:B------:R2:W-:Y:S01]  /*21a40*/  STL [R1+0x918], R14 ;  /* 0x0009180e01007387 */ /* 0x0005e20000100800 */
[----:B-1----:R-:W-:Y:S01]  /*21a50*/  IMAD.MOV.U32 R6, RZ, RZ, R11 ;  /* 0x000000ffff067224 */ /* 0x002fe200078e000b */
[----:B------:R-:W-:Y:S02]  /*21a60*/  MOV R7, R13 ;  /* 0x0000000d00077202 */ /* 0x000fe40000000f00 */
[----:B----4-:R-:W-:-:S03]  /*21a70*/  IADD3 R12, P6, PT, R12, R2, RZ ;  /* 0x000000020c0c7210 */ /* 0x010fc60007fde0ff */
[----:B------:R1:W-:Y:S02]  /*21a80*/  LDGSTS.E [R4+0x1400], desc[UR16][R6.64], P4 ;  /* 0x0140000006047fae */ /* 0x0003e4000a1a1010 */
[----:B------:R-:W-:Y:S01]  /*21a90*/  IMAD.X R18, R18, 0x1, R0, P6 ;  /* 0x0000000112127824 */ /* 0x000fe200030e0600 */
[----:B---3--:R-:W-:Y:S01]  /*21aa0*/  IADD3 R10, P6, PT, R10, R2, RZ ;  /* 0x000000020a0a7210 */ /* 0x008fe20007fde0ff */
[----:B------:R-:W-:Y:S04]  /*21ab0*/  STL [R1+0x90c], R19 ;  /* 0x00090c1301007387 */ /* 0x000fe80000100800 */
[----:B------:R-:W-:Y:S01]  /*21ac0*/  STL [R1+0x910], R11 ;  /* 0x0009100b01007387 */ /* 0x000fe20000100800 */
[----:B-1----:R-:W-:-:S03]  /*21ad0*/  SEL R6, RZ, 0x4, !P5 ;  /* 0x00000004ff067807 */ /* 0x002fc60006800000 */
[----:B------:R1:W-:Y:S01]  /*21ae0*/  STL [R1+0x904], R13 ;  /* 0x0009040d01007387 */ /* 0x0003e20000100800 */
[----:B------:R-:W-:-:S03]  /*21af0*/  SEL R6, R6, RZ, !P2 ;  /* 0x000000ff06067207 */ /* 0x000fc60005000000 */
[----:B--2---:R-:W2:Y:S01]  /*21b00*/  LDL.LU R14, [R1+0x8dc] ;  /* 0x0008dc00010e7983 */ /* 0x004ea20000300800 */
[----:B------:R-:W-:Y:S01]  /*21b10*/  IMAD.MOV.U32 R7, RZ, RZ, R18 ;  /* 0x000000ffff077224 */ /* 0x000fe200078e0012 */
[----:B------:R-:W-:Y:S02]  /*21b20*/  ISETP.NE.U32.AND P5, PT, R6, RZ, PT ;  /* 0x000000ff0600720c */ /* 0x000fe40003fa5070 */
[----:B-1----:R-:W3:Y:S01]  /*21b30*/  LDL.LU R13, [R1+0x8e8] ;  /* 0x0008e800010d7983 */ /* 0x002ee20000300800 */
[----:B------:R-:W-:-:S03]  /*21b40*/  MOV R6, R12 ;  /* 0x0000000c00067202 */ /* 0x000fc60000000f00 */
[----:B------:R-:W4:Y:S01]  /*21b50*/  LDL.LU R11, [R1+0x8e0] ;  /* 0x0008e000010b7983 */ /* 0x000f220000300800 */
[----:B------:R-:W-:-:S03]  /*21b60*/  IMAD.X R17, R17, 0x1, R0, P6 ;  /* 0x0000000111117824 */ /* 0x000fc600030e0600 */
[----:B------:R1:W-:Y:S04]  /*21b70*/  STL [R1+0x908], R12 ;  /* 0x0009080c01007387 */ /* 0x0003e80000100800 */
[----:B------:R1:W-:Y:S01]  /*21b80*/  LDGSTS.E [R4+0x1600], desc[UR16][R6.64], P4 ;  /* 0x0160000006047fae */ /* 0x0003e2000a1a1010 */
[----:B------:R-:W-:-:S03]  /*21b90*/  ISETP.GT.AND P4, PT, R5, 0x7, PT ;  /* 0x000000070500780c */ /* 0x000fc60003f84270 */
[----:B------:R-:W-:Y:S04]  /*21ba0*/  STL [R1+0x8fc], R18 ;  /* 0x0008fc1201007387 */ /* 0x000fe80000100800 */
[----:B-1----:R-:W4:Y:S01]  /*21bb0*/  LDL.LU R12, [R1+0x8d4] ;  /* 0x0008d400010c7983 */ /* 0x002f220000300800 */
[----:B------:R-:W-:Y:S01]  /*21bc0*/  IMAD.MOV.U32 R6, RZ, RZ, R10 ;  /* 0x000000ffff067224 */ /* 0x000fe200078e000a */
[----:B------:R-:W-:Y:S02]  /*21bd0*/  MOV R7, R17 ;  /* 0x0000001100077202 */ /* 0x000fe40000000f00 */
[-C--:B------:R-:W-:Y:S01]  /*21be0*/  IADD3 R8, P6, PT, R8, R2.reuse, RZ ;  /* 0x0000000208087210 */ /* 0x080fe20007fde0ff */
[----:B------:R1:W-:Y:S04]  /*21bf0*/  STL [R1+0x900], R10 ;  /* 0x0009000a01007387 */ /* 0x0003e80000100800 */
[----:B------:R-:W-:Y:S01]  /*21c00*/  IMAD.X R9, R9, 0x1, R0, P6 ;  /* 0x0000000109097824 */ /* 0x000fe200030e0600 */
[----:B------:R1:W-:Y:S01]  /*21c10*/  LDGSTS.E [R4+0x1800], desc[UR16][R6.64], P5 ;  /* 0x0180000006047fae */ /* 0x0003e2000a9a1010 */
[----:B------:R-:W-:-:S03]  /*21c20*/  IADD3 R15, P6, PT, R15, R2, RZ ;  /* 0x000000020f0f7210 */ /* 0x000fc60007fde0ff */
[----:B------:R-:W-:Y:S02]  /*21c30*/  STL [R1+0x8f4], R17 ;  /* 0x0008f41101007387 */ /* 0x000fe40000100800 */
[----:B------:R-:W-:Y:S02]  /*21c40*/  IMAD.X R16, R16, 0x1, R0, P6 ;  /* 0x0000000110107824 */ /* 0x000fe400030e0600 */
[----:B------:R-:W-:Y:S01]  /*21c50*/  STL [R1+0x8f8], R8 ;  /* 0x0008f80801007387 */ /* 0x000fe20000100800 */
[----:B-1----:R-:W-:-:S03]  /*21c60*/  SEL R6, RZ, 0x4, !P4 ;  /* 0x00000004ff067807 */ /* 0x002fc60006000000 */
[----:B------:R1:W-:Y:S04]  /*21c70*/  STL [R1+0x8ec], R9 ;  /* 0x0008ec0901007387 */ /* 0x0003e80000100800 */
[----:B------:R-:W4:Y:S01]  /*21c80*/  LDL.LU R19, [R1+0x8cc] ;  /* 0x0008cc0001137983 */ /* 0x000f220000300800 */
[----:B------:R-:W-:-:S03]  /*21c90*/  SEL R6, R6, RZ, !P2 ;  /* 0x000000ff06067207 */ /* 0x000fc60005000000 */
[----:B------:R1:W-:Y:S04]  /*21ca0*/  STL [R1+0x8f0], R15 ;  /* 0x0008f00f01007387 */ /* 0x0003e80000100800 */
[----:B------:R2:W-:Y:S04]  /*21cb0*/  STL [R1+0x8e4], R16 ;  /* 0x0008e41001007387 */ /* 0x0005e80000100800 */
[----:B------:R-:W4:Y:S01]  /*21cc0*/  LDL.LU R10, [R1+0x8d8] ;  /* 0x0008d800010a7983 */ /* 0x000f220000300800 */
[----:B------:R-:W-:Y:S01]  /*21cd0*/  ISETP.NE.U32.AND P4, PT, R6, RZ, PT ;  /* 0x000000ff0600720c */ /* 0x000fe20003f85070 */
[----:B------:R-:W-:Y:S01]  /*21ce0*/  IMAD.MOV.U32 R7, RZ, RZ, R9 ;  /* 0x000000ffff077224 */ /* 0x000fe200078e0009 */
[----:B------:R-:W-:Y:S01]  /*21cf0*/  MOV R6, R8 ;  /* 0x0000000800067202 */ /* 0x000fe20000000f00 */
[----:B-1----:R-:W4:Y:S04]  /*21d00*/  LDL.LU R9, [R1+0x8c4] ;  /* 0x0008c40001097983 */ /* 0x002f280000300800 */
[----:B------:R-:W4:Y:S04]  /*21d10*/  LDL.LU R8, [R1+0x8d0] ;  /* 0x0008d00001087983 */ /* 0x000f280000300800 */
[----:B------:R1:W-:Y:S01]  /*21d20*/  LDGSTS.E [R4+0x1a00], desc[UR16][R6.64], P5 ;  /* 0x01a0000006047fae */ /* 0x0003e2000a9a1010 */
[----:B------:R-:W-:-:S03]  /*21d30*/  ISETP.GT.AND P5, PT, R5, 0x8, PT ;  /* 0x000000080500780c */ /* 0x000fc60003fa4270 */
[----:B------:R-:W4:Y:S04]  /*21d40*/  LDL.LU R18, [R1+0x8bc] ;  /* 0x0008bc0001127983 */ /* 0x000f280000300800 */
[----:B------:R-:W4:Y:S01]  /*21d50*/  LDL.LU R17, [R1+0x8c8] ;  /* 0x0008c80001117983 */ /* 0x000f220000300800 */
[----:B-1----:R-:W-:Y:S01]  /*21d60*/  IMAD.MOV.U32 R6, RZ, RZ, R15 ;  /* 0x000000ffff067224 */ /* 0x002fe200078e000f */
[----:B------:R-:W-:Y:S02]  /*21d70*/  MOV R7, R16 ;  /* 0x0000001000077202 */ /* 0x000fe40000000f00 */
[----:B------:R-:W4:Y:S04]  /*21d80*/  LDL.LU R15, [R1+0x8c0] ;  /* 0x0008c000010f7983 */ /* 0x000f280000300800 */
[----:B------:R1:W-:Y:S02]  /*21d90*/  LDGSTS.E [R4+0x1c00], desc[UR16][R6.64], P4 ;  /* 0x01c0000006047fae */ /* 0x0003e4000a1a1010 */
[----:B-1----:R-:W-:-:S04]  /*21da0*/  SEL R6, RZ, 0x4, !P5 ;  /* 0x00000004ff067807 */ /* 0x002fc80006800000 */
[----:B------:R-:W-:-:S04]  /*21db0*/  SEL R6, R6, RZ, !P2 ;  /* 0x000000ff06067207 */ /* 0x000fc80005000000 */
[----:B------:R-:W-:Y:S02]  /*21dc0*/  ISETP.NE.U32.AND P5, PT, R6, RZ, PT ;  /* 0x000000ff0600720c */ /* 0x000fe40003fa5070 */
[----:B---3--:R-:W-:-:S05]  /*21dd0*/  IADD3 R13, P6, PT, R13, R2, RZ ;  /* 0x000000020d0d7210 */ /* 0x008fca0007fde0ff */
[----:B--2---:R-:W-:Y:S01]  /*21de0*/  IMAD.X R14, R14, 0x1, R0, P6 ;  /* 0x000000010e0e7824 */ /* 0x004fe200030e0600 */
[----:B----4-:R-:W-:Y:S02]  /*21df0*/  IADD3 R11, P6, PT, R11, R2, RZ ;  /* 0x000000020b0b7210 */ /* 0x010fe40007fde0ff */
[----:B------:R-:W-:Y:S01]  /*21e00*/  MOV R6, R13 ;  /* 0x0000000d00067202 */ /* 0x000fe20000000f00 */
[----:B------:R-:W-:Y:S01]  /*21e10*/  IMAD.MOV.U32 R7, RZ, RZ, R14 ;  /* 0x000000ffff077224 */ /* 0x000fe200078e000e */
[----:B------:R-:W-:Y:S04]  /*21e20*/  STL [R1+0x8e8], R13 ;  /* 0x0008e80d01007387 */ /* 0x000fe80000100800 */
[----:B------:R1:W-:Y:S01]  /*21e30*/  LDGSTS.E [R4+0x1e00], desc[UR16][R6.64], P4 ;  /* 0x01e0000006047fae */ /* 0x0003e2000a1a1010 */
[----:B------:R-:W-:-:S03]  /*21e40*/  IMAD.X R12, R12, 0x1, R0, P6 ;  /* 0x000000010c0c7824 */ /* 0x000fc600030e0600 */
[----:B------:R2:W-:Y:S01]  /*21e50*/  STL [R1+0x8dc], R14 ;  /* 0x0008dc0e01007387 */ /* 0x0005e20000100800 */
[----:B------:R-:W-:-:S03]  /*21e60*/  ISETP.GT.AND P4, PT, R5, 0x9, PT ;  /* 0x000000090500780c */ /* 0x000fc60003f84270 */
[----:B------:R-:W3:Y:S01]  /*21e70*/  LDL.LU R16, [R1+0x8b4] ;  /* 0x0008b40001107983 */ /* 0x000ee20000300800 */
[----:B-1----:R-:W-:Y:S01]  /*21e80*/  IMAD.MOV.U32 R6, RZ, RZ, R11 ;  /* 0x000000ffff067224 */ /* 0x002fe200078e000b */
[----:B------:R-:W-:Y:S02]  /*21e90*/  MOV R7, R12 ;  /* 0x0000000c00077202 */ /* 0x000fe40000000f00 */
[----:B------:R-:W-:Y:S04]  /*21ea0*/  STL [R1+0x8e0], R11 ;  /* 0x0008e00b01007387 */ /* 0x000fe80000100800 */
[----:B------:R1:W-:Y:S04]  /*21eb0*/  LDGSTS.E [R4+0x2000], desc[UR16][R6.64], P5 ;  /* 0x0200000006047fae */ /* 0x0003e8000a9a1010 */
[----:B------:R4:W-:Y:S04]  /*21ec0*/  STL [R1+0x8d4], R12 ;  /* 0x0008d40c01007387 */ /* 0x0009e80000100800 */
[----:B--2---:R-:W2:Y:S01]  /*21ed0*/  LDL.LU R14, [R1+0x8ac] ;  /* 0x0008ac00010e7983 */ /* 0x004ea20000300800 */
[----:B-1----:R-:W-:-:S03]  /*21ee0*/  SEL R6, RZ, 0x4, !P4 ;  /* 0x00000004ff067807 */ /* 0x002fc60006000000 */
[----:B------:R-:W2:Y:S01]  /*21ef0*/  LDL.LU R13, [R1+0x8b8] ;  /* 0x0008b800010d7983 */ /* 0x000ea20000300800 */
[----:B------:R-:W-:-:S03]  /*21f00*/  SEL R6, R6, RZ, !P2 ;  /* 0x000000ff06067207 */ /* 0x000fc60005000000 */
[----:B----4-:R-:W4:Y:S01]  /*21f10*/  LDL.LU R12, [R1+0x8a4] ;  /* 0x0008a400010c7983 */ /* 0x010f220000300800 */
[----:B------:R-:W-:-:S03]  /*21f20*/  ISETP.NE.U32.AND P4, PT, R6, RZ, PT ;  /* 0x000000ff0600720c */ /* 0x000fc60003f85070 */
[----:B------:R-:W4:Y:S01]  /*21f30*/  LDL.LU R11, [R1+0x8b0] ;  /* 0x0008b000010b7983 */ /* 0x000f220000300800 */
[----:B------:R-:W-:-:S05]  /*21f40*/  IADD3 R10, P6, PT, R10, R2, RZ ;  /* 0x000000020a0a7210 */ /* 0x000fca0007fde0ff */
[----:B------:R-:W-:Y:S01]  /*21f50*/  IMAD.X R19, R19, 0x1, R0, P6 ;  /* 0x0000000113137824 */ /* 0x000fe200030e0600 */
[----:B------:R-:W-:-:S03]  /*21f60*/  IADD3 R8, P6, PT, R8, R2, RZ ;  /* 0x0000000208087210 */ /* 0x000fc60007fde0ff */
[----:B------:R-:W-:Y:S01]  /*21f70*/  IMAD.MOV.U32 R7, RZ, RZ, R19 ;  /* 0x000000ffff077224 */ /* 0x000fe200078e0013 */
[----:B------:R-:W-:Y:S01]  /*21f80*/  MOV R6, R10 ;  /* 0x0000000a00067202 */ /* 0x000fe20000000f00 */
[----:B------:R1:W-:Y:S01]  /*21f90*/  STL [R1+0x8d8], R10 ;  /* 0x0008d80a01007387 */ /* 0x0003e20000100800 */
[----:B------:R-:W-:-:S03]  /*21fa0*/  IMAD.X R9, R9, 0x1, R0, P6 ;  /* 0x0000000109097824 */ /* 0x000fc600030e0600 */
[----:B------:R-:W-:Y:S04]  /*21fb0*/  STL [R1+0x8cc], R19 ;  /* 0x0008cc1301007387 */ /* 0x000fe80000100800 */
[----:B------:R-:W-:Y:S04]  /*21fc0*/  STL [R1+0x8d0], R8 ;  /* 0x0008d00801007387 */ /* 0x000fe80000100800 */
[----:B------:R1:W-:Y:S04]  /*21fd0*/  LDGSTS.E [R4+0x2200], desc[UR16][R6.64], P5 ;  /* 0x0220000006047fae */ /* 0x0003e8000a9a1010 */
[----:B------:R1:W-:Y:S04]  /*21fe0*/  STL [R1+0x8c4], R9 ;  /* 0x0008c40901007387 */ /* 0x0003e80000100800 */
[----:B-1----:R-:W4:Y:S01]  /*21ff0*/  LDL.LU R10, [R1+0x89c] ;  /* 0x00089c00010a7983 */ /* 0x002f220000300800 */
[----:B------:R-:W-:-:S03]  /*22000*/  MOV R7, R9 ;  /* 0x0000000900077202 */ /* 0x000fc60000000f00 */
[----:B------:R-:W4:Y:S01]  /*22010*/  LDL.LU R9, [R1+0x8a8] ;  /* 0x0008a80001097983 */ /* 0x000f220000300800 */
[----:B------:R-:W-:-:S03]  /*22020*/  IMAD.MOV.U32 R6, RZ, RZ, R8 ;  /* 0x000000ffff067224 */ /* 0x000fc600078e0008 */
[----:B------:R-:W4:Y:S01]  /*22030*/  LDL.LU R8, [R1+0x8a0] ;  /* 0x0008a00001087983 */ /* 0x000f220000300800 */
[----:B------:R-:W-:Y:S02]  /*22040*/  ISETP.GT.AND P5, PT, R5, 0xa, PT ;  /* 0x0000000a0500780c */ /* 0x000fe40003fa4270 */
[-C--:B------:R-:W-:Y:S01]  /*22050*/  IADD3 R17, P6, PT, R17, R2.reuse, RZ ;  /* 0x0000000211117210 */ /* 0x080fe20007fde0ff */
[----:B------:R1:W-:Y:S04]  /*22060*/  LDGSTS.E [R4+0x2400], desc[UR16][R6.64], P4 ;  /* 0x0240000006047fae */ /* 0x0003e8000a1a1010 */
[----:B------:R-:W-:Y:S01]  /*22070*/  IMAD.X R18, R18, 0x1, R0, P6 ;  /* 0x0000000112127824 */ /* 0x000fe200030e0600 */
[----:B------:R-:W-:Y:S02]  /*22080*/  IADD3 R15, P6, PT, R15, R2, RZ ;  /* 0x000000020f0f7210 */ /* 0x000fe40007fde0ff */
[----:B-1----:R-:W-:-:S04]  /*22090*/  SEL R6, RZ, 0x4, !P5 ;  /* 0x00000004ff067807 */ /* 0x002fc80006800000 */
[----:B------:R-:W-:Y:S01]  /*220a0*/  SEL R6, R6, RZ, !P2 ;  /* 0x000000ff06067207 */ /* 0x000fe20005000000 */
[----:B------:R-:W-:-:S03]  /*220b0*/  IMAD.MOV.U32 R7, RZ, RZ, R18 ;  /* 0x000000ffff077224 */ /* 0x000fc600078e0012 */
[----:B------:R-:W-:Y:S02]  /*220c0*/  ISETP.NE.U32.AND P5, PT, R6, RZ, PT ;  /* 0x000000ff0600720c */ /* 0x000fe40003fa5070 */
[----:B------:R-:W-:-:S05]  /*220d0*/  MOV R6, R17 ;  /* 0x0000001100067202 */ /* 0x000fca0000000f00 */
[----:B------:R1:W-:Y:S01]  /*220e0*/  LDGSTS.E [R4+0x2600], desc[UR16][R6.64], P4 ;  /* 0x0260000006047fae */ /* 0x0003e2000a1a1010 */
[----:B------:R-:W-:Y:S01]  /*220f0*/  ISETP.GT.AND P4, PT, R5, 0xb, PT ;  /* 0x0000000b0500780c */ /* 0x000fe20003f84270 */
[----:B-1----:R-:W-:Y:S02]  /*22100*/  IMAD.MOV.U32 R6, RZ, RZ, R15 ;  /* 0x000000ffff067224 */ /* 0x002fe400078e000f */
[----:B------:R-:W-:Y:S04]  /*22110*/  STL [R1+0x8c8], R17 ;  /* 0x0008c81101007387 */ /* 0x000fe80000100800 */
[----:B------:R-:W-:Y:S04]  /*22120*/  STL [R1+0x8bc], R18 ;  /* 0x0008bc1201007387 */ /* 0x000fe80000100800 */
[----:B------:R-:W-:Y:S01]  /*22130*/  STL [R1+0x8c0], R15 ;  /* 0x0008c00f01007387 */ /* 0x000fe20000100800 */
[----:B---3--:R-:W-:-:S05]  /*22140*/  IMAD.X R16, R16, 0x1, R0, P6 ;  /* 0x0000000110107824 */ /* 0x008fca00030e0600 */
[----:B------:R-:W-:-:S05]  /*22150*/  MOV R7, R16 ;  /* 0x0000001000077202 */ /* 0x000fca0000000f00 */
[----:B------:R1:W-:Y:S01]  /*22160*/  LDGSTS.E [R4+0x2800], desc[UR16][R6.64], P5 ;  /* 0x0280000006047fae */ /* 0x0003e2000a9a1010 */
[----:B--2---:R-:W-:Y:S02]  /*22170*/  IADD3 R13, P6, PT, R13, R2, RZ ;  /* 0x000000020d0d7210 */ /* 0x004fe40007fde0ff */
[----:B-1----:R-:W-:-:S03]  /*22180*/  SEL R6, RZ, 0x4, !P4 ;  /* 0x00000004ff067807 */ /* 0x002fc60006000000 */
[----:B------:R-:W-:Y:S01]  /*22190*/  IMAD.X R14, R14, 0x1, R0, P6 ;  /* 0x000000010e0e7824 */ /* 0x000fe200030e0600 */
[----:B------:R-:W-:Y:S02]  /*221a0*/  SEL R6, R6, RZ, !P2 ;  /* 0x000000ff06067207 */ /* 0x000fe40005000000 */
[----:B----4-:R-:W-:Y:S02]  /*221b0*/  IADD3 R11, P6, PT, R11, R2, RZ ;  /* 0x000000020b0b7210 */ /* 0x010fe40007fde0ff */
[----:B------:R-:W-:-:S03]  /*221c0*/  ISETP.NE.U32.AND P4, PT, R6, RZ, PT ;  /* 0x000000ff0600720c */ /* 0x000fc60003f85070 */
[----:B------:R-:W-:Y:S01]  /*221d0*/  IMAD.X R12, R12, 0x1, R0, P6 ;  /* 0x000000010c0c7824 */ /* 0x000fe200030e0600 */
[----:B------:R-:W-:Y:S01]  /*221e0*/  MOV R6, R13 ;  /* 0x0000000d00067202 */ /* 0x000fe20000000f00 */
[----:B------:R-:W-:Y:S01]  /*221f0*/  IMAD.MOV.U32 R7, RZ, RZ, R14 ;  /* 0x000000ffff077224 */ /* 0x000fe200078e000e */
[----:B------:R1:W-:Y:S04]  /*22200*/  STL [R1+0x8b4], R16 ;  /* 0x0008b41001007387 */ /* 0x0003e80000100800 */
[----:B------:R-:W-:Y:S04]  /*22210*/  STL [R1+0x8b8], R13 ;  /* 0x0008b80d01007387 */ /* 0x000fe80000100800 */
[----:B------:R2:W-:Y:S04]  /*22220*/  STL [R1+0x8ac], R14 ;  /* 0x0008ac0e01007387 */ /* 0x0005e80000100800 */
[----:B------:R3:W-:Y:S01]  /*22230*/  LDGSTS.E [R4+0x2a00], desc[UR16][R6.64], P5 ;  /* 0x02a0000006047fae */ /* 0x0007e2000a9a1010 */
[----:B------:R-:W-:-:S03]  /*22240*/  ISETP.GT.AND P5, PT, R5, 0xc, PT ;  /* 0x0000000c0500780c */ /* 0x000fc60003fa4270 */
[----:B------:R-:W-:Y:S04]  /*22250*/  STL [R1+0x8b0], R11 ;  /* 0x0008b00b01007387 */ /* 0x000fe80000100800 */
[----:B------:R4:W-:Y:S01]  /*22260*/  STL [R1+0x8a4], R12 ;  /* 0x0008a40c01007387 */ /* 0x0009e20000100800 */
[----:B---3--:R-:W-:Y:S01]  /*22270*/  IMAD.MOV.U32 R6, RZ, RZ, R11 ;  /* 0x000000ffff067224 */ /* 0x008fe200078e000b */
[----:B------:R-:W-:-:S05]  /*22280*/  MOV R7, R12 ;  /* 0x0000000c00077202 */ /* 0x000fca0000000f00 */
[----:B------:R3:W-:Y:S01]  /*22290*/  LDGSTS.E [R4+0x2c00], desc[UR16][R6.64], P4 ;  /* 0x02c0000006047fae */ /* 0x0007e2000a1a1010 */
[----:B------:R-:W-:-:S05]  /*222a0*/  IADD3 R9, P6, PT, R9, R2, RZ ;  /* 0x0000000209097210 */ /* 0x000fca0007fde0ff */
[----:B------:R-:W-:Y:S01]  /*222b0*/  IMAD.X R10, R10, 0x1, R0, P6 ;  /* 0x000000010a0a7824 */ /* 0x000fe200030e0600 */
[----:B------:R-:W-:Y:S01]  /*222c0*/  IADD3 R8, P6, PT, R8, R2, RZ ;  /* 0x0000000208087210 */ /* 0x000fe20007fde0ff */
[----:B------:R1:W-:Y:S04]  /*222d0*/  STL [R1+0x8a8], R9 ;  /* 0x0008a80901007387 */ /* 0x0003e80000100800 */
[----:B------:R2:W-:Y:S01]  /*222e0*/  STL [R1+0x89c], R10 ;  /* 0x00089c0a01007387 */ /* 0x0005e20000100800 */
[----:B---3--:R-:W-:-:S03]  /*222f0*/  SEL R6, RZ, 0x4, !P5 ;  /* 0x00000004ff067807 */ /* 0x008fc60006800000 */
[----:B------:R3:W-:Y:S04]  /*22300*/  STL [R1+0x8a0], R8 ;  /* 0x0008a00801007387 */ /* 0x0007e80000100800 */
[----:B-1----:R-:W3:Y:S01]  /*22310*/  LDL.LU R16, [R1] ;  /* 0x0000000001107983 */ /* 0x002ee20000300800 */
[----:B------:R-:W-:-:S03]  /*22320*/  SEL R6, R6, RZ, !P2 ;  /* 0x000000ff06067207 */ /* 0x000fc60005000000 */
[----:B------:R-:W3:Y:S04]  /*22330*/  LDL.LU R15, [R1+0x4] ;  /* 0x00000400010f7983 */ /* 0x000ee80000300800 */
[----:B--2---:R-:W2:Y:S01]  /*22340*/  LDL.LU R14, [R1+0x8] ;  /* 0x00000800010e7983 */ /* 0x004ea20000300800 */
[----:B------:R-:W-:Y:S02]  /*22350*/  ISETP.NE.U32.AND P5, PT, R6, RZ, PT ;  /* 0x000000ff0600720c */ /* 0x000fe40003fa5070 */
[----:B------:R-:W-:Y:S01]  /*22360*/  MOV R6, R9 ;  /* 0x0000000900067202 */ /* 0x000fe20000000f00 */
[----:B----4-:R-:W4:Y:S04]  /*22370*/  LDL.LU R12, [R1+0xc] ;  /* 0x00000c00010c7983 */ /* 0x010f280000300800 */
[----:B------:R-:W2:Y:S01]  /*22380*/  LDL.LU R9, [R1+0x10] ;  /* 0x0000100001097983 */ /* 0x000ea20000300800 */
[----:B------:R-:W-:-:S03]  /*22390*/  IMAD.MOV.U32 R7, RZ, RZ, R10 ;  /* 0x000000ffff077224 */ /* 0x000fc600078e000a */
[----:B------:R-:W2:Y:S04]  /*223a0*/  LDL.LU R13, [R1+0x14] ;  /* 0x00001400010d7983 */ /* 0x000ea80000300800 */
[----:B------:R-:W2:Y:S04]  /*223b0*/  LDL.LU R11, [R1+0x18] ;  /* 0x00001800010b7983 */ /* 0x000ea80000300800 */
[----:B------:R1:W-:Y:S04]  /*223c0*/  LDGSTS.E [R4+0x2e00], desc[UR16][R6.64], P4 ;  /* 0x02e0000006047fae */ /* 0x0003e8000a1a1010 */
[----:B------:R-:W2:Y:S01]  /*223d0*/  LDL.LU R10, [R1+0x1c] ;  /* 0x00001c00010a7983 */ /* 0x000ea20000300800 */
[----:B-1----:R-:W-:-:S03]  /*223e0*/  IMAD.MOV.U32 R6, RZ, RZ, R8 ;  /* 0x000000ffff067224 */ /* 0x002fc600078e0008 */
[----:B---3--:R-:W3:Y:S01]  /*223f0*/  LDL.LU R8, [R1+0x20] ;  /* 0x0000200001087983 */ /* 0x008ee20000300800 */
[----:B------:R-:W-:Y:S01]  /*22400*/  IMAD.X R84, R84, 0x1, R0, P6 ;  /* 0x0000000154547824 */ /* 0x000fe200030e0600 */
[----:B------:R-:W-:-:S04]  /*22410*/  ISETP.GT.AND P4, PT, R5, 0xd, PT ;  /* 0x0000000d0500780c */ /* 0x000fc80003f84270 */
[----:B------:R-:W-:Y:S02]  /*22420*/  MOV R7, R84 ;  /* 0x0000005400077202 */ /* 0x000fe40000000f00 */
[----:B------:R-:W-:-:S03]  /*22430*/  IADD3 R86, P6, PT, R86, R2, RZ ;  /* 0x0000000256567210 */ /* 0x000fc60007fde0ff */
[----:B------:R1:W-:Y:S02]  /*22440*/  LDGSTS.E [R4+0x3000], desc[UR16][R6.64], P5 ;  /* 0x0300000006047fae */ /* 0x0003e4000a9a1010 */
[----:B------:R-:W-:Y:S01]  /*22450*/  IMAD.X R85, R85, 0x1, R0, P6 ;  /* 0x0000000155557824 */ /* 0x000fe200030e0600 */
[----:B------:R-:W-:Y:S02]  /*22460*/  IADD3 R133, P6, PT, R133, R2, RZ ;  /* 0x0000000285857210 */ /* 0x000fe40007fde0ff */
[----:B-1----:R-:W-:-:S04]  /*22470*/  SEL R6, RZ, 0x4, !P4 ;  /* 0x00000004ff067807 */ /* 0x002fc80006000000 */
[----:B------:R-:W-:Y:S01]  /*22480*/  SEL R6, R6, RZ, !P2 ;  /* 0x000000ff06067207 */ /* 0x000fe20005000000 */
[----:B------:R-:W-:-:S03]  /*22490*/  IMAD.MOV.U32 R7, RZ, RZ, R85 ;  /* 0x000000ffff077224 */ /* 0x000fc600078e0055 */
[----:B------:R-:W-:Y:S01]  /*224a0*/  ISETP.NE.U32.AND P4, PT, R6, RZ, PT ;  /* 0x000000ff0600720c */ /* 0x000fe20003f85070 */
[----:B------:R-:W-:Y:S01]  /*224b0*/  IMAD.X R87, R87, 0x1, R0, P6 ;  /* 0x0000000157577824 */ /* 0x000fe200030e0600 */
[----:B------:R-:W-:-:S05]  /*224c0*/  MOV R6, R86 ;  /* 0x0000005600067202 */ /* 0x000fca0000000f00 */
[----:B------:R1:W-:Y:S01]  /*224d0*/  LDGSTS.E [R4+0x3200], desc[UR16][R6.64], P5 ;  /* 0x0320000006047fae */ /* 0x0003e2000a9a1010 */
[----:B------:R-:W-:Y:S02]  /*224e0*/  ISETP.GT.AND P5, PT, R5, 0xe, PT ;  /* 0x0000000e0500780c */ /* 0x000fe40003fa4270 */
[----:B------:R-:W-:Y:S01]  /*224f0*/  IADD3 R135, P6, PT, R135, R2, RZ ;  /* 0x0000000287877210 */ /* 0x000fe20007fde0ff */
[----:B-1----:R-:W-:Y:S01]  /*22500*/  IMAD.MOV.U32 R6, RZ, RZ, R133 ;  /* 0x000000ffff067224 */ /* 0x002fe200078e0085 */
[----:B------:R-:W-:-:S05]  /*22510*/  MOV R7, R87 ;  /* 0x0000005700077202 */ /* 0x000fca0000000f00 */
[----:B------:R1:W-:Y:S01]  /*22520*/  LDGSTS.E [R4+0x3400], desc[UR16][R6.64], P4 ;  /* 0x0340000006047fae */ /* 0x0003e2000a1a1010 */
        /* <DEDUP_REMOVED lines=110> */
[----:B------:R-:W-:-:S03]  /*22c10*/  MOV R7, R248 ;  /* 0x000000f800077202 */ /* 0x000fc60000000f00 */
[----:B------:R-:W-:Y:S02]  /*22c20*/  IMAD.X R250, R250, 0x1, R0, P6 ;  /* 0x00000001fafa7824 */ /* 0x000fe400030e0600 */
[----:B------:R1:W-:Y:S01]  /*22c30*/  LDGSTS.E [R4+0x5400], desc[UR16][R6.64], P4 ;  /* 0x0540000006047fae */ /* 0x0003e2000a1a1010 */
[----:B------:R-:W-:Y:S02]  /*22c40*/  IADD3 R16, P6, PT, R16, R2, RZ ;  /* 0x0000000210107210 */ /* 0x000fe40007fde0ff */
[----:B-1----:R-:W-:-:S04]  /*22c50*/  SEL R6, RZ, 0x4, !P5 ;  /* 0x00000004ff067807 */ /* 0x002fc80006800000 */
[----:B------:R-:W-:Y:S01]  /*22c60*/  SEL R6, R6, RZ, !P2 ;  /* 0x000000ff06067207 */ /* 0x000fe20005000000 */
[----:B------:R-:W-:Y:S01]  /*22c70*/  IMAD.X R252, R252, 0x1, R0, P6 ;  /* 0x00000001fcfc7824 */ /* 0x000fe200030e0600 */
[-C--:B--2---:R-:W-:Y:S02]  /*22c80*/  IADD3 R14, P6, PT, R14, R2.reuse, RZ ;  /* 0x000000020e0e7210 */ /* 0x084fe40007fde0ff */
[----:B------:R-:W-:Y:S01]  /*22c90*/  ISETP.NE.U32.AND P5, PT, R6, RZ, PT ;  /* 0x000000ff0600720c */ /* 0x000fe20003fa5070 */
[----:B------:R-:W-:Y:S01]  /*22ca0*/  IMAD.MOV.U32 R7, RZ, RZ, R250 ;  /* 0x000000ffff077224 */ /* 0x000fe200078e00fa */
[----:B------:R-:W-:Y:S01]  /*22cb0*/  MOV R6, R251 ;  /* 0x000000fb00067202 */ /* 0x000fe20000000f00 */
[----:B------:R-:W-:Y:S01]  /*22cc0*/  IMAD.X R15, R15, 0x1, R0, P6 ;  /* 0x000000010f0f7824 */ /* 0x000fe200030e0600 */
[----:B------:R-:W-:-:S03]  /*22cd0*/  IADD3 R9, P6, PT, R9, R2, RZ ;  /* 0x0000000209097210 */ /* 0x000fc60007fde0ff */
[----:B------:R1:W-:Y:S01]  /*22ce0*/  LDGSTS.E [R4+0x5600], desc[UR16][R6.64], P4 ;  /* 0x0560000006047fae */ /* 0x0003e2000a1a1010 */
[----:B------:R-:W-:Y:S01]  /*22cf0*/  ISETP.GT.AND P4, PT, R5, 0x17, PT ;  /* 0x000000170500780c */ /* 0x000fe20003f84270 */
[----:B----4-:R-:W-:Y:S02]  /*22d00*/  IMAD.X R12, R12, 0x1, R0, P6 ;  /* 0x000000010c0c7824 */ /* 0x010fe400030e0600 */
[----:B------:R-:W-:Y:S01]  /*22d10*/  STL [R1], R16 ;  /* 0x0000001001007387 */ /* 0x000fe20000100800 */
[----:B-1----:R-:W-:Y:S01]  /*22d20*/  IMAD.MOV.U32 R6, RZ, RZ, R16 ;  /* 0x000000ffff067224 */ /* 0x002fe200078e0010 */
[----:B------:R-:W-:Y:S02]  /*22d30*/  MOV R7, R252 ;  /* 0x000000fc00077202 */ /* 0x000fe40000000f00 */
[----:B------:R-:W-:Y:S04]  /*22d40*/  STL [R1+0x8], R14 ;  /* 0x0000080e01007387 */ /* 0x000fe80000100800 */
[----:B------:R1:W-:Y:S04]  /*22d50*/  LDGSTS.E [R4+0x5800], desc[UR16][R6.64], P5 ;  /* 0x0580000006047fae */ /* 0x0003e8000a9a1010 */
[----:B------:R2:W-:Y:S04]  /*22d60*/  STL [R1+0x4], R15 ;  /* 0x0000040f01007387 */ /* 0x0005e80000100800 */
[----:B------:R-:W4:Y:S01]  /*22d70*/  LDL.LU R19, [R1+0x24] ;  /* 0x0000240001137983 */ /* 0x000f220000300800 */
[----:B-1----:R-:W-:-:S03]  /*22d80*/  SEL R6, RZ, 0x4, !P4 ;  /* 0x00000004ff067807 */ /* 0x002fc60006000000 */
[----:B------:R-:W-:Y:S01]  /*22d90*/  STL [R1+0x10], R9 ;  /* 0x0000100901007387 */ /* 0x000fe20000100800 */
[----:B------:R-:W-:-:S03]  /*22da0*/  SEL R6, R6, RZ, !P2 ;  /* 0x000000ff06067207 */ /* 0x000fc60005000000 */
[----:B------:R1:W-:Y:S04]  /*22db0*/  STL [R1+0xc], R12 ;  /* 0x00000c0c01007387 */ /* 0x0003e80000100800 */
[----:B------:R-:W4:Y:S01]  /*22dc0*/  LDL.LU R18, [R1+0x28] ;  /* 0x0000280001127983 */ /* 0x000f220000300800 */
[----:B------:R-:W-:Y:S01]  /*22dd0*/  ISETP.NE.U32.AND P4, PT, R6, RZ, PT ;  /* 0x000000ff0600720c */ /* 0x000fe20003f85070 */
[----:B------:R-:W-:Y:S01]  /*22de0*/  IMAD.MOV.U32 R7, RZ, RZ, R15 ;  /* 0x000000ffff077224 */ /* 0x000fe200078e000f */
[----:B------:R-:W-:Y:S01]  /*22df0*/  MOV R6, R14 ;  /* 0x0000000e00067202 */ /* 0x000fe20000000f00 */
[----:B--2---:R-:W2:Y:S04]  /*22e00*/  LDL.LU R15, [R1+0x2c] ;  /* 0x00002c00010f7983 */ /* 0x004ea80000300800 */
[----:B------:R-:W2:Y:S04]  /*22e10*/  LDL.LU R14, [R1+0x30] ;  /* 0x00003000010e7983 */ /* 0x000ea80000300800 */
[----:B------:R1:W-:Y:S01]  /*22e20*/  LDGSTS.E [R4+0x5a00], desc[UR16][R6.64], P5 ;  /* 0x05a0000006047fae */ /* 0x0003e2000a9a1010 */
[----:B------:R-:W-:-:S02]  /*22e30*/  IADD3 R11, P6, PT, R11, R2, RZ ;  /* 0x000000020b0b7210 */ /* 0x000fc40007fde0ff */
[----:B-1----:R-:W-:Y:S01]  /*22e40*/  MOV R7, R12 ;  /* 0x0000000c00077202 */ /* 0x002fe20000000f00 */
[----:B------:R-:W-:Y:S01]  /*22e50*/  IMAD.MOV.U32 R6, RZ, RZ, R9 ;  /* 0x000000ffff067224 */ /* 0x000fe200078e0009 */
[----:B------:R-:W2:Y:S04]  /*22e60*/  LDL.LU R12, [R1+0x34] ;  /* 0x00003400010c7983 */ /* 0x000ea80000300800 */
[----:B------:R-:W2:Y:S04]  /*22e70*/  LDL.LU R9, [R1+0x38] ;  /* 0x0000380001097983 */ /* 0x000ea80000300800 */
[----:B------:R-:W2:Y:S04]  /*22e80*/  LDL.LU R17, [R1+0x3c] ;  /* 0x00003c0001117983 */ /* 0x000ea80000300800 */
[----:B------:R-:W2:Y:S01]  /*22e90*/  LDL.LU R16, [R1+0x40] ;  /* 0x0000400001107983 */ /* 0x000ea20000300800 */
[----:B------:R-:W-:Y:S01]  /*22ea0*/  ISETP.GT.AND P5, PT, R5, 0x18, PT ;  /* 0x000000180500780c */ /* 0x000fe20003fa4270 */
[--C-:B------:R-:W-:Y:S01]  /*22eb0*/  IMAD.X R13, R13, 0x1, R0.reuse, P6 ;  /* 0x000000010d0d7824 */ /* 0x100fe200030e0600 */
[----:B---3--:R-:W-:Y:S01]  /*22ec0*/  IADD3 R8, P6, PT, R8, R2, RZ ;  /* 0x0000000208087210 */ /* 0x008fe20007fde0ff */
[----:B------:R1:W-:Y:S04]  /*22ed0*/  LDGSTS.E [R4+0x5c00], desc[UR16][R6.64], P4 ;  /* 0x05c0000006047fae */ /* 0x0003e8000a1a1010 */
[----:B------:R-:W-:Y:S01]  /*22ee0*/  IMAD.X R10, R10, 0x1, R0, P6 ;  /* 0x000000010a0a7824 */ /* 0x000fe200030e0600 */
[----:B------:R-:W-:Y:S01]  /*22ef0*/  STL [R1+0x18], R11 ;  /* 0x0000180b01007387 */ /* 0x000fe20000100800 */
[----:B-1----:R-:W-:-:S03]  /*22f00*/  SEL R6, RZ, 0x4, !P5 ;  /* 0x00000004ff067807 */ /* 0x002fc60006800000 */
[----:B------:R1:W-:Y:S01]  /*22f10*/  STL [R1+0x14], R13 ;  /* 0x0000140d01007387 */ /* 0x0003e20000100800 */
[----:B------:R-:W-:-:S03]  /*22f20*/  SEL R6, R6, RZ, !P2 ;  /* 0x000000ff06067207 */ /* 0x000fc60005000000 */
[----:B------:R-:W-:Y:S01]  /*22f30*/  STL [R1+0x20], R8 ;  /* 0x0000200801007387 */ /* 0x000fe20000100800 */
[----:B------:R-:W-:Y:S01]  /*22f40*/  IMAD.MOV.U32 R7, RZ, RZ, R13 ;  /* 0x000000ffff077224 */ /* 0x000fe200078e000d */
[----:B------:R-:W-:Y:S02]  /*22f50*/  ISETP.NE.U32.AND P5, PT, R6, RZ, PT ;  /* 0x000000ff0600720c */ /* 0x000fe40003fa5070 */
[----:B------:R3:W-:Y:S01]  /*22f60*/  STL [R1+0x1c], R10 ;  /* 0x00001c0a01007387 */ /* 0x0007e20000100800 */
[----:B------:R-:W-:-:S03]  /*22f70*/  MOV R6, R11 ;  /* 0x0000000b00067202 */ /* 0x000fc60000000f00 */
[----:B-1----:R-:W2:Y:S04]  /*22f80*/  LDL.LU R13, [R1+0x44] ;  /* 0x00004400010d7983 */ /* 0x002ea80000300800 */
[----:B------:R-:W2:Y:S04]  /*22f90*/  LDL.LU R11, [R1+0x48] ;  /* 0x00004800010b7983 */ /* 0x000ea80000300800 */
[----:B------:R1:W-:Y:S02]  /*22fa0*/  LDGSTS.E [R4+0x5e00], desc[UR16][R6.64], P4 ;  /* 0x05e0000006047fae */ /* 0x0003e4000a1a1010 */
[----:B-1----:R-:W-:Y:S01]  /*22fb0*/  MOV R7, R10 ;  /* 0x0000000a00077202 */ /* 0x002fe20000000f00 */
[----:B------:R-:W-:Y:S01]  /*22fc0*/  IMAD.MOV.U32 R6, RZ, RZ, R8 ;  /* 0x000000ffff067224 */ /* 0x000fe200078e0008 */
[----:B---3--:R-:W3:Y:S04]  /*22fd0*/  LDL.LU R10, [R1+0x4c] ;  /* 0x00004c00010a7983 */ /* 0x008ee80000300800 */
[----:B------:R-:W3:Y:S01]  /*22fe0*/  LDL.LU R8, [R1+0x50] ;  /* 0x0000500001087983 */ /* 0x000ee20000300800 */
[----:B------:R-:W-:-:S03]  /*22ff0*/  ISETP.GT.AND P4, PT, R5, 0x19, PT ;  /* 0x000000190500780c */ /* 0x000fc60003f84270 */
[----:B------:R1:W-:Y:S02]  /*23000*/  LDGSTS.E [R4+0x6000], desc[UR16][R6.64], P5 ;  /* 0x0600000006047fae */ /* 0x0003e4000a9a1010 */
[----:B-1----:R-:W-:-:S04]  /*23010*/  SEL R6, RZ, 0x4, !P4 ;  /* 0x00000004ff067807 */ /* 0x002fc80006000000 */
[----:B------:R-:W-:-:S04]  /*23020*/  SEL R6, R6, RZ, !P2 ;  /* 0x000000ff06067207 */ /* 0x000fc80005000000 */
[----:B------:R-:W-:Y:S02]  /*23030*/  ISETP.NE.U32.AND P4, PT, R6, RZ, PT ;  /* 0x000000ff0600720c */ /* 0x000fe40003f85070 */
[----:B----4-:R-:W-:-:S05]  /*23040*/  IADD3 R18, P6, PT, R18, R2, RZ ;  /* 0x0000000212127210 */ /* 0x010fca0007fde0ff */
[----:B------:R-:W-:Y:S01]  /*23050*/  IMAD.X R19, R19, 0x1, R0, P6 ;  /* 0x0000000113137824 */ /* 0x000fe200030e0600 */
[----:B--2---:R-:W-:-:S03]  /*23060*/  IADD3 R14, P6, PT, R14, R2, RZ ;  /* 0x000000020e0e7210 */ /* 0x004fc60007fde0ff */
[----:B------:R-:W-:Y:S01]  /*23070*/  IMAD.MOV.U32 R7, RZ, RZ, R19 ;  /* 0x000000ffff077224 */ /* 0x000fe200078e0013 */
[----:B------:R-:W-:Y:S01]  /*23080*/  MOV R6, R18 ;  /* 0x0000001200067202 */ /* 0x000fe20000000f00 */
[----:B------:R-:W-:-:S04]  /*23090*/  IMAD.X R15, R15, 0x1, R0, P6 ;  /* 0x000000010f0f7824 */ /* 0x000fc800030e0600 */
[----:B------:R1:W-:Y:S01]  /*230a0*/  LDGSTS.E [R4+0x6200], desc[UR16][R6.64], P5 ;  /* 0x0620000006047fae */ /* 0x0003e2000a9a1010 */
[----:B------:R-:W-:-:S03]  /*230b0*/  ISETP.GT.AND P5, PT, R5, 0x1a, PT ;  /* 0x0000001a0500780c */ /* 0x000fc60003fa4270 */
[----:B------:R-:W-:Y:S01]  /*230c0*/  STL [R1+0x28], R18 ;  /* 0x0000281201007387 */ /* 0x000fe20000100800 */
[----:B------:R-:W-:Y:S01]  /*230d0*/  IADD3 R9, P6, PT, R9, R2, RZ ;  /* 0x0000000209097210 */ /* 0x000fe20007fde0ff */
[----:B-1----:R-:W-:Y:S01]  /*230e0*/  IMAD.MOV.U32 R6, RZ, RZ, R14 ;  /* 0x000000ffff067224 */ /* 0x002fe200078e000e */
[----:B------:R-:W-:-:S03]  /*230f0*/  MOV R7, R15 ;  /* 0x0000000f00077202 */ /* 0x000fc60000000f00 */
[----:B------:R-:W-:Y:S01]  /*23100*/  IMAD.X R12, R12, 0x1, R0, P6 ;  /* 0x000000010c0c7824 */ /* 0x000fe200030e0600 */
[----:B------:R-:W-:Y:S01]  /*23110*/  STL [R1+0x24], R19 ;  /* 0x0000241301007387 */ /* 0x000fe20000100800 */
[----:B------:R-:W-:-:S03]  /*23120*/  IADD3 R16, P6, PT, R16, R2, RZ ;  /* 0x0000000210107210 */ /* 0x000fc60007fde0ff */
[----:B------:R-:W-:Y:S02]  /*23130*/  STL [R1+0x30], R14 ;  /* 0x0000300e01007387 */ /* 0x000fe40000100800 */
[----:B------:R-:W-:Y:S02]  /*23140*/  IMAD.X R17, R17, 0x1, R0, P6 ;  /* 0x0000000111117824 */ /* 0x000fe400030e0600 */
[----:B------:R1:W-:Y:S04]  /*23150*/  STL [R1+0x2c], R15 ;  /* 0x00002c0f01007387 */ /* 0x0003e80000100800 */
[----:B------:R2:W-:Y:S04]  /*23160*/  LDGSTS.E [R4+0x6400], desc[UR16][R6.64], P4 ;  /* 0x0640000006047fae */ /* 0x0005e8000a1a1010 */
[----:B------:R-:W-:Y:S04]  /*23170*/  STL [R1+0x38], R9 ;  /* 0x0000380901007387 */ /* 0x000fe80000100800 */
[----:B------:R4:W-:Y:S01]  /*23180*/  STL [R1+0x34], R12 ;  /* 0x0000340c01007387 */ /* 0x0009e20000100800 */
[----:B--2---:R-:W-:-:S03]  /*23190*/  SEL R6, RZ, 0x4, !P5 ;  /* 0x00000004ff067807 */ /* 0x004fc60006800000 */
[----:B-1----:R-:W2:Y:S04]  /*231a0*/  LDL.LU R15, [R1+0x54] ;  /* 0x00005400010f7983 */ /* 0x002ea80000300800 */
[----:B------:R-:W-:Y:S01]  /*231b0*/  STL [R1+0x40], R16 ;  /* 0x0000401001007387 */ /* 0x000fe20000100800 */
[----:B------:R-:W-:-:S03]  /*231c0*/  SEL R6, R6, RZ, !P2 ;  /* 0x000000ff06067207 */ /* 0x000fc60005000000 */
[----:B------:R-:W-:Y:S04]  /*231d0*/  STL [R1+0x3c], R17 ;  /* 0x00003c1101007387 */ /* 0x000fe80000100800 */
[----:B------:R-:W2:Y:S01]  /*231e0*/  LDL.LU R14, [R1+0x58] ;  /* 0x00005800010e7983 */ /* 0x000ea20000300800 */
[----:B------:R-:W-:Y:S01]  /*231f0*/  ISETP.NE.U32.AND P5, PT, R6, RZ, PT ;  /* 0x000000ff0600720c */ /* 0x000fe20003fa5070 */
[----:B------:R-:W-:Y:S01]  /*23200*/  IMAD.MOV.U32 R7, RZ, RZ, R12 ;  /* 0x000000ffff077224 */ /* 0x000fe200078e000c */
[----:B------:R-:W-:Y:S01]  /*23210*/  MOV R6, R9 ;  /* 0x0000000900067202 */ /* 0x000fe20000000f00 */
[----:B----4-:R-:W4:Y:S01]  /*23220*/  LDL.LU R12, [R1+0x5c] ;  /* 0x00005c00010c7983 */ /* 0x010f220000300800 */
[----:B------:R-:W-:-:S03]  /*23230*/  IADD3 R11, P6, PT, R11, R2, RZ ;  /* 0x000000020b0b7210 */ /* 0x000fc60007fde0ff */
[----:B------:R-:W4:Y:S02]  /*23240*/  LDL.LU R9, [R1+0x60] ;  /* 0x0000600001097983 */ /* 0x000f240000300800 */
[----:B------:R-:W-:Y:S02]  /*23250*/  IMAD.X R13, R13, 0x1, R0, P6 ;  /* 0x000000010d0d7824 */ /* 0x000fe400030e0600 */
[----:B------:R1:W-:Y:S01]  /*23260*/  LDGSTS.E [R4+0x6600], desc[UR16][R6.64], P4 ;  /* 0x0660000006047fae */ /* 0x0003e2000a1a1010 */
[----:B------:R-:W-:Y:S02]  /*23270*/  ISETP.GT.AND P4, PT, R5, 0x1b, PT ;  /* 0x0000001b0500780c */ /* 0x000fe40003f84270 */
[----:B---3--:R-:W-:Y:S01]  /*23280*/  IADD3 R8, P6, PT, R8, R2, RZ ;  /* 0x0000000208087210 */ /* 0x008fe20007fde0ff */
[----:B-1----:R-:W-:Y:S01]  /*23290*/  IMAD.MOV.U32 R6, RZ, RZ, R16 ;  /* 0x000000ffff067224 */ /* 0x002fe200078e0010 */
[----:B------:R-:W-:-:S03]  /*232a0*/  MOV R7, R17 ;  /* 0x0000001100077202 */ /* 0x000fc60000000f00 */
[----:B------:R-:W-:Y:S01]  /*232b0*/  IMAD.X R10, R10, 0x1, R0, P6 ;  /* 0x000000010a0a7824 */ /* 0x000fe200030e0600 */
        /* <DEDUP_REMOVED lines=12> */
[----:B---3--:R-:W3:Y:S04]  /*23380*/  LDL.LU R13, [R1+0x6c] ;  /* 0x00006c00010d7983 */ /* 0x008ee80000300800 */
[----:B------:R-:W3:Y:S04]  /*23390*/  LDL.LU R11, [R1+0x70] ;  /* 0x00007000010b7983 */ /* 0x000ee80000300800 */
[----:B------:R1:W-:Y:S02]  /*233a0*/  LDGSTS.E [R4+0x6a00], desc[UR16][R6.64], P5 ;  /* 0x06a0000006047fae */ /* 0x0003e4000a9a1010 */
        /* <DEDUP_REMOVED lines=12> */
[--C-:B------:R-:W-:Y:S01]  /*23470*/  IMAD.X R15, R15, 0x1, R0.reuse, P6 ;  /* 0x000000010f0f7824 */ /* 0x100fe200030e0600 */
[----:B----4-:R-:W-:Y:S01]  /*23480*/  IADD3 R9, P6, PT, R9, R2, RZ ;  /* 0x0000000209097210 */ /* 0x010fe20007fde0ff */
[----:B------:R-:W-:Y:S04]  /*23490*/  STL [R1+0x58], R14 ;  /* 0x0000580e01007387 */ /* 0x000fe80000100800 */
[----:B------:R-:W-:Y:S01]  /*234a0*/  IMAD.X R12, R12, 0x1, R0, P6 ;  /* 0x000000010c0c7824 */ /* 0x000fe200030e0600 */
[----:B------:R1:W-:Y:S01]  /*234b0*/  STL [R1+0x54], R15 ;  /* 0x0000540f01007387 */ /* 0x0003e20000100800 */
[----:B------:R-:W-:Y:S01]  /*234c0*/  MOV R6, R14 ;  /* 0x0000000e00067202 */ /* 0x000fe20000000f00 */
[----:B------:R-:W-:Y:S02]  /*234d0*/  IMAD.MOV.U32 R7, RZ, RZ, R15 ;  /* 0x000000ffff077224 */ /* 0x000fe400078e000f */
[----:B------:R-:W-:Y:S04]  /*234e0*/  STL [R1+0x60], R9 ;  /* 0x0000600901007387 */ /* 0x000fe80000100800 */
[----:B------:R2:W-:Y:S04]  /*234f0*/  STL [R1+0x5c], R12 ;  /* 0x00005c0c01007387 */ /* 0x0005e80000100800 */
[----:B-1----:R-:W4:Y:S04]  /*23500*/  LDL.LU R15, [R1+0x84] ;  /* 0x00008400010f7983 */ /* 0x002f280000300800 */
[----:B------:R-:W4:Y:S04]  /*23510*/  LDL.LU R14, [R1+0x88] ;  /* 0x00008800010e7983 */ /* 0x000f280000300800 */
[----:B------:R1:W-:Y:S01]  /*23520*/  LDGSTS.E [R4+0x6e00], desc[UR16][R6.64], P4 ;  /* 0x06e0000006047fae */ /* 0x0003e2000a1a1010 */
[----:B------:R-:W-:-:S02]  /*23530*/  ISETP.GT.AND P4, PT, R5, 0x1d, PT ;  /* 0x0000001d0500780c */ /* 0x000fc40003f84270 */
[----:B-1----:R-:W-:Y:S01]  /*23540*/  MOV R7, R12 ;  /* 0x0000000c00077202 */ /* 0x002fe20000000f00 */
[----:B------:R-:W-:Y:S01]  /*23550*/  IMAD.MOV.U32 R6, RZ, RZ, R9 ;  /* 0x000000ffff067224 */ /* 0x000fe200078e0009 */
[----:B--2---:R-:W2:Y:S04]  /*23560*/  LDL.LU R12, [R1+0x8c] ;  /* 0x00008c00010c7983 */ /* 0x004ea80000300800 */
[----:B------:R-:W2:Y:S01]  /*23570*/  LDL.LU R9, [R1+0x90] ;  /* 0x0000900001097983 */ /* 0x000ea20000300800 */
[----:B------:R-:W-:-:S03]  /*23580*/  IADD3 R18, P6, PT, R18, R2, RZ ;  /* 0x0000000212127210 */ /* 0x000fc60007fde0ff */
[----:B------:R1:W-:Y:S02]  /*23590*/  LDGSTS.E [R4+0x7000], desc[UR16][R6.64], P5 ;  /* 0x0700000006047fae */ /* 0x0003e4000a9a1010 */
[----:B------:R-:W-:Y:S01]  /*235a0*/  IMAD.X R19, R19, 0x1, R0, P6 ;  /* 0x0000000113137824 */ /* 0x000fe200030e0600 */
[----:B---3--:R-:W-:Y:S02]  /*235b0*/  IADD3 R11, P6, PT, R11, R2, RZ ;  /* 0x000000020b0b7210 */ /* 0x008fe40007fde0ff */
[----:B-1----:R-:W-:-:S04]  /*235c0*/  SEL R6, RZ, 0x4, !P4 ;  /* 0x00000004ff067807 */ /* 0x002fc80006000000 */
[----:B------:R-:W-:Y:S01]  /*235d0*/  SEL R6, R6, RZ, !P2 ;  /* 0x000000ff06067207 */ /* 0x000fe20005000000 */
[----:B------:R-:W-:-:S03]  /*235e0*/  IMAD.X R13, R13, 0x1, R0, P6 ;  /* 0x000000010d0d7824 */ /* 0x000fc600030e0600 */
[----:B------:R-:W-:Y:S01]  /*235f0*/  ISETP.NE.U32.AND P4, PT, R6, RZ, PT ;  /* 0x000000ff0600720c */ /* 0x000fe20003f85070 */
[----:B------:R-:W-:Y:S01]  /*23600*/  IMAD.MOV.U32 R7, RZ, RZ, R19 ;  /* 0x000000ffff077224 */ /* 0x000fe200078e0013 */
[----:B------:R-:W-:Y:S02]  /*23610*/  MOV R6, R18 ;  /* 0x0000001200067202 */ /* 0x000fe40000000f00 */
[----:B------:R-:W-:-:S03]  /*23620*/  IADD3 R8, P6, PT, R8, R2, RZ ;  /* 0x0000000208087210 */ /* 0x000fc60007fde0ff */
[----:B------:R1:W-:Y:S02]  /*23630*/  LDGSTS.E [R4+0x7200], desc[UR16][R6.64], P5 ;  /* 0x0720000006047fae */ /* 0x0003e4000a9a1010 */
[----:B------:R-:W-:Y:S02]  /*23640*/  IMAD.X R10, R10, 0x1, R0, P6 ;  /* 0x000000010a0a7824 */ /* 0x000fe400030e0600 */
[----:B------:R-:W-:Y:S01]  /*23650*/  STL [R1+0x68], R18 ;  /* 0x0000681201007387 */ /* 0x000fe20000100800 */
[----:B------:R-:W-:-:S03]  /*23660*/  IADD3 R16, P6, PT, R16, R2, RZ ;  /* 0x0000000210107210 */ /* 0x000fc60007fde0ff */
[----:B------:R-:W-:Y:S01]  /*23670*/  STL [R1+0x64], R19 ;  /* 0x0000641301007387 */ /* 0x000fe20000100800 */
[----:B------:R-:W-:Y:S01]  /*23680*/  ISETP.GT.AND P5, PT, R5, 0x1e, PT ;  /* 0x0000001e0500780c */ /* 0x000fe20003fa4270 */
[----:B-1----:R-:W-:Y:S01]  /*23690*/  IMAD.MOV.U32 R6, RZ, RZ, R11 ;  /* 0x000000ffff067224 */ /* 0x002fe200078e000b */
[----:B------:R-:W-:Y:S01]  /*236a0*/  MOV R7, R13 ;  /* 0x0000000d00077202 */ /* 0x000fe20000000f00 */
[----:B------:R-:W-:Y:S01]  /*236b0*/  STL [R1+0x70], R11 ;  /* 0x0000700b01007387 */ /* 0x000fe20000100800 */
[----:B------:R-:W-:-:S03]  /*236c0*/  IMAD.X R17, R17, 0x1, R0, P6 ;  /* 0x0000000111117824 */ /* 0x000fc600030e0600 */
[----:B------:R1:W-:Y:S04]  /*236d0*/  STL [R1+0x6c], R13 ;  /* 0x00006c0d01007387 */ /* 0x0003e80000100800 */
[----:B------:R3:W-:Y:S04]  /*236e0*/  LDGSTS.E [R4+0x7400], desc[UR16][R6.64], P4 ;  /* 0x0740000006047fae */ /* 0x0007e8000a1a1010 */
[----:B------:R-:W-:Y:S04]  /*236f0*/  STL [R1+0x78], R8 ;  /* 0x0000780801007387 */ /* 0x000fe80000100800 */
[----:B------:R1:W-:Y:S01]  /*23700*/  STL [R1+0x74], R10 ;  /* 0x0000740a01007387 */ /* 0x0003e20000100800 */
[----:B---3--:R-:W-:-:S03]  /*23710*/  SEL R6, RZ, 0x4, !P5 ;  /* 0x00000004ff067807 */ /* 0x008fc60006800000 */
[----:B-1----:R-:W3:Y:S04]  /*23720*/  LDL.LU R13, [R1+0x94] ;  /* 0x00009400010d7983 */ /* 0x002ee80000300800 */
[----:B------:R-:W-:Y:S01]  /*23730*/  STL [R1+0x80], R16 ;  /* 0x0000801001007387 */ /* 0x000fe20000100800 */
[----:B------:R-:W-:-:S03]  /*23740*/  SEL R6, R6, RZ, !P2 ;  /* 0x000000ff06067207 */ /* 0x000fc60005000000 */
[----:B------:R-:W-:Y:S04]  /*23750*/  STL [R1+0x7c], R17 ;  /* 0x00007c1101007387 */ /* 0x000fe80000100800 */
[----:B------:R-:W3:Y:S01]  /*23760*/  LDL.LU R11, [R1+0x98] ;  /* 0x00009800010b7983 */ /* 0x000ee20000300800 */
[----:B------:R-:W-:Y:S01]  /*23770*/  ISETP.NE.U32.AND P5, PT, R6, RZ, PT ;  /* 0x000000ff0600720c */ /* 0x000fe20003fa5070 */
[----:B------:R-:W-:Y:S01]  /*23780*/  IMAD.MOV.U32 R7, RZ, RZ, R10 ;  /* 0x000000ffff077224 */ /* 0x000fe200078e000a */
[----:B------:R-:W-:Y:S01]  /*23790*/  MOV R6, R8 ;  /* 0x0000000800067202 */ /* 0x000fe20000000f00 */
[----:B------:R-:W3:Y:S04]  /*237a0*/  LDL.LU R10, [R1+0x9c] ;  /* 0x00009c00010a7983 */ /* 0x000ee80000300800 */
[----:B------:R-:W3:Y:S04]  /*237b0*/  LDL.LU R8, [R1+0xa0] ;  /* 0x0000a00001087983 */ /* 0x000ee80000300800 */
[----:B------:R1:W-:Y:S01]  /*237c0*/  LDGSTS.E [R4+0x7600], desc[UR16][R6.64], P4 ;  /* 0x0760000006047fae */ /* 0x0003e2000a1a1010 */
[----:B------:R-:W-:Y:S01]  /*237d0*/  ISETP.GT.AND P4, PT, R5, 0x1f, PT ;  /* 0x0000001f0500780c */ /* 0x000fe20003f84270 */
[----:B-1----:R-:W-:Y:S01]  /*237e0*/  IMAD.MOV.U32 R6, RZ, RZ, R16 ;  /* 0x000000ffff067224 */ /* 0x002fe200078e0010 */
[----:B------:R-:W-:-:S05]  /*237f0*/  MOV R7, R17 ;  /* 0x0000001100077202 */ /* 0x000fca0000000f00 */
[----:B------:R1:W-:Y:S02]  /*23800*/  LDGSTS.E [R4+0x7800], desc[UR16][R6.64], P5 ;  /* 0x0780000006047fae */ /* 0x0003e4000a9a1010 */
[----:B-1----:R-:W-:-:S04]  /*23810*/  SEL R6, RZ, 0x4, !P4 ;  /* 0x00000004ff067807 */ /* 0x002fc80006000000 */
[----:B------:R-:W-:-:S04]  /*23820*/  SEL R6, R6, RZ, !P2 ;  /* 0x000000ff06067207 */ /* 0x000fc80005000000 */
[----:B------:R-:W-:Y:S02]  /*23830*/  ISETP.NE.U32.AND P4, PT, R6, RZ, PT ;  /* 0x000000ff0600720c */ /* 0x000fe40003f85070 */
[----:B----4-:R-:W-:-:S05]  /*23840*/  IADD3 R14, P6, PT, R14, R2, RZ ;  /* 0x000000020e0e7210 */ /* 0x010fca0007fde0ff */
[----:B------:R-:W-:Y:S01]  /*23850*/  IMAD.X R15, R15, 0x1, R0, P6 ;  /* 0x000000010f0f7824 */ /* 0x000fe200030e0600 */
[----:B------:R-:W-:Y:S04]  /*23860*/  STL [R1+0x88], R14 ;  /* 0x0000880e01007387 */ /* 0x000fe80000100800 */
[----:B------:R1:W-:Y:S04]  /*23870*/  STL [R1+0x84], R15 ;  /* 0x0000840f01007387 */ /* 0x0003e80000100800 */
[----:B------:R-:W4:Y:S01]  /*23880*/  LDL.LU R19, [R1+0xa4] ;  /* 0x0000a40001137983 */ /* 0x000f220000300800 */
[----:B--2---:R-:W-:-:S05]  /*23890*/  IADD3 R9, P6, PT, R9, R2, RZ ;  /* 0x0000000209097210 */ /* 0x004fca0007fde0ff */
[----:B------:R-:W-:Y:S01]  /*238a0*/  IMAD.X R12, R12, 0x1, R0, P6 ;  /* 0x000000010c0c7824 */ /* 0x000fe200030e0600 */
[----:B------:R-:W-:Y:S04]  /*238b0*/  STL [R1+0x90], R9 ;  /* 0x0000900901007387 */ /* 0x000fe80000100800 */
[----:B------:R2:W-:Y:S04]  /*238c0*/  STL [R1+0x8c], R12 ;  /* 0x00008c0c01007387 */ /* 0x0005e80000100800 */
[----:B------:R-:W4:Y:S01]  /*238d0*/  LDL.LU R18, [R1+0xa8] ;  /* 0x0000a80001127983 */ /* 0x000f220000300800 */
[----:B------:R-:W-:Y:S01]  /*238e0*/  MOV R6, R14 ;  /* 0x0000000e00067202 */ /* 0x000fe20000000f00 */
[----:B------:R-:W-:-:S02]  /*238f0*/  IMAD.MOV.U32 R7, RZ, RZ, R15 ;  /* 0x000000ffff077224 */ /* 0x000fc400078e000f */
[----:B-1----:R-:W4:Y:S04]  /*23900*/  LDL.LU R15, [R1+0xac] ;  /* 0x0000ac00010f7983 */ /* 0x002f280000300800 */
[----:B------:R-:W4:Y:S04]  /*23910*/  LDL.LU R14, [R1+0xb0] ;  /* 0x0000b000010e7983 */ /* 0x000f280000300800 */
[----:B------:R1:W-:Y:S02]  /*23920*/  LDGSTS.E [R4+0x7a00], desc[UR16][R6.64], P5 ;  /* 0x07a0000006047fae */ /* 0x0003e4000a9a1010 */
[----:B-1----:R-:W-:Y:S01]  /*23930*/  MOV R7, R12 ;  /* 0x0000000c00077202 */ /* 0x002fe20000000f00 */
[----:B------:R-:W-:Y:S01]  /*23940*/  IMAD.MOV.U32 R6, RZ, RZ, R9 ;  /* 0x000000ffff067224 */ /* 0x000fe200078e0009 */
[----:B--2---:R-:W2:Y:S04]  /*23950*/  LDL.LU R12, [R1+0xb4] ;  /* 0x0000b400010c7983 */ /* 0x004ea80000300800 */
[----:B------:R-:W2:Y:S04]  /*23960*/  LDL.LU R9, [R1+0xb8] ;  /* 0x0000b80001097983 */ /* 0x000ea80000300800 */
[----:B------:R-:W2:Y:S04]  /*23970*/  LDL.LU R17, [R1+0xbc] ;  /* 0x0000bc0001117983 */ /* 0x000ea80000300800 */
[----:B------:R-:W2:Y:S01]  /*23980*/  LDL.LU R16, [R1+0xc0] ;  /* 0x0000c00001107983 */ /* 0x000ea20000300800 */
[----:B------:R-:W-:-:S03]  /*23990*/  ISETP.GT.AND P5, PT, R5, 0x20, PT ;  /* 0x000000200500780c */ /* 0x000fc60003fa4270 */
[----:B------:R1:W-:Y:S02]  /*239a0*/  LDGSTS.E [R4+0x7c00], desc[UR16][R6.64], P4 ;  /* 0x07c0000006047fae */ /* 0x0003e4000a1a1010 */
[----:B-1----:R-:W-:Y:S02]  /*239b0*/  SEL R6, RZ, 0x4, !P5 ;  /* 0x00000004ff067807 */ /* 0x002fe40006800000 */
[----:B---3--:R-:W-:-:S05]  /*239c0*/  IADD3 R11, P6, PT, R11, R2, RZ ;  /* 0x000000020b0b7210 */ /* 0x008fca0007fde0ff */
[--C-:B------:R-:W-:Y:S01]  /*239d0*/  IMAD.X R13, R13, 0x1, R0.reuse, P6 ;  /* 0x000000010d0d7824 */ /* 0x100fe200030e0600 */
[----:B------:R-:W-:Y:S02]  /*239e0*/  IADD3 R8, P6, PT, R8, R2, RZ ;  /* 0x0000000208087210 */ /* 0x000fe40007fde0ff */
[----:B------:R-:W-:Y:S01]  /*239f0*/  SEL R6, R6, RZ, !P2 ;  /* 0x000000ff06067207 */ /* 0x000fe20005000000 */
[----:B------:R-:W-:Y:S02]  /*23a00*/  STL [R1+0x98], R11 ;  /* 0x0000980b01007387 */ /* 0x000fe40000100800 */
[----:B------:R-:W-:Y:S01]  /*23a10*/  IMAD.X R10, R10, 0x1, R0, P6 ;  /* 0x000000010a0a7824 */ /* 0x000fe200030e0600 */
[----:B------:R-:W-:Y:S01]  /*23a20*/  ISETP.NE.U32.AND P5, PT, R6, RZ, PT ;  /* 0x000000ff0600720c */ /* 0x000fe20003fa5070 */
[----:B------:R1:W-:Y:S01]  /*23a30*/  STL [R1+0x94], R13 ;  /* 0x0000940d01007387 */ /* 0x0003e20000100800 */
[----:B------:R-:W-:Y:S01]  /*23a40*/  MOV R6, R11 ;  /* 0x0000000b00067202 */ /* 0x000fe20000000f00 */
[----:B------:R-:W-:-:S02]  /*23a50*/  IMAD.MOV.U32 R7, RZ, RZ, R13 ;  /* 0x000000ffff077224 */ /* 0x000fc400078e000d */
[----:B------:R-:W-:Y:S04]  /*23a60*/  STL [R1+0xa0], R8 ;  /* 0x0000a00801007387 */ /* 0x000fe80000100800 */
[----:B------:R3:W-:Y:S04]  /*23a70*/  STL [R1+0x9c], R10 ;  /* 0x00009c0a01007387 */ /* 0x0007e80000100800 */
        /* <DEDUP_REMOVED lines=14> */
[----:B------:R-:W-:-:S03]  /*23b60*/  IADD3 R14, P6, PT, R14, R2, RZ ;  /* 0x000000020e0e7210 */ /* 0x000fc60007fde0ff */
[----:B------:R-:W-:Y:S01]  /*23b70*/  IMAD.MOV.U32 R7, RZ, RZ, R19 ;  /* 0x000000ffff077224 */ /* 0x000fe200078e0013 */
[----:B------:R-:W-:Y:S01]  /*23b80*/  MOV R6, R18 ;  /* 0x0000001200067202 */ /* 0x000fe20000000f00 */
[----:B------:R-:W-:-:S04]  /*23b90*/  IMAD.X R15, R15, 0x1, R0, P6 ;  /* 0x000000010f0f7824 */ /* 0x000fc800030e0600 */
[----:B------:R1:W-:Y:S01]  /*23ba0*/  LDGSTS.E [R4+0x8200], desc[UR16][R6.64], P5 ;  /* 0x0820000006047fae */ /* 0x0003e2000a9a1010 */
[----:B------:R-:W-:-:S03]  /*23bb0*/  ISETP.GT.AND P5, PT, R5, 0x22, PT ;  /* 0x000000220500780c */ /* 0x000fc60003fa4270 */
[----:B------:R-:W-:Y:S01]  /*23bc0*/  STL [R1+0xa8], R18 ;  /* 0x0000a81201007387 */ /* 0x000fe20000100800 */
[----:B--2---:R-:W-:Y:S01]  /*23bd0*/  IADD3 R9, P6, PT, R9, R2, RZ ;  /* 0x0000000209097210 */ /* 0x004fe20007fde0ff */
        /* <DEDUP_REMOVED lines=20> */
[----:B----4-:R-:W4:Y:S04]  /*23d20*/  LDL.LU R12, [R1+0xdc] ;  /* 0x0000dc00010c7983 */ /* 0x010f280000300800 */
[----:B------:R-:W4:Y:S04]  /*23d30*/  LDL.LU R9, [R1+0xe0] ;  /* 0x0000e00001097983 */ /* 0x000f280000300800 */
[----:B------:R1:W-:Y:S01]  /*23d40*/  LDGSTS.E [R4+0x8600], desc[UR16][R6.64], P4 ;  /* 0x0860000006047fae */ /* 0x0003e2000a1a1010 */
[----:B------:R-:W-:-:S02]  /*23d50*/  ISETP.GT.AND P4, PT, R5, 0x23, PT ;  /* 0x000000230500780c */ /* 0x000fc40003f84270 */
[----:B------:R-:W-:Y:S01]  /*23d60*/  IADD3 R11, P6, PT, R11, R2, RZ ;  /* 0x000000020b0b7210 */ /* 0x000fe20007fde0ff */
[----:B-1----:R-:W-:Y:S01]  /*23d70*/  IMAD.MOV.U32 R6, RZ, RZ, R16 ;  /* 0x000000ffff067224 */ /* 0x002fe200078e0010 */
[----:B------:R-:W-:-:S03]  /*23d80*/  MOV R7, R17 ;  /* 0x0000001100077202 */ /* 0x000fc60000000f00 */
[----:B------:R-:W-:Y:S01]  /*23d90*/  IMAD.X R13, R13, 0x1, R0, P6 ;  /* 0x000000010d0d7824 */ /* 0x000fe200030e0600 */
[----:B------:R-:W-:Y:S04]  /*23da0*/  STL [R1+0xc8], R11 ;  /* 0x0000c80b01007387 */ /* 0x000fe80000100800 */
[----:B------:R1:W-:Y:S04]  /*23db0*/  LDGSTS.E [R4+0x8800], desc[UR16][R6.64], P5 ;  /* 0x0880000006047fae */ /* 0x0003e8000a9a1010 */
[----:B------:R1:W-:Y:S04]  /*23dc0*/  STL [R1+0xc4], R13 ;  /* 0x0000c40d01007387 */ /* 0x0003e80000100800 */
[----:B------:R-:W4:Y:S01]  /*23dd0*/  LDL.LU R19, [R1+0xe4] ;  /* 0x0000e40001137983 */ /* 0x000f220000300800 */
[----:B---3--:R-:W-:-:S02]  /*23de0*/  IADD3 R8, P6, PT, R8, R2, RZ ;  /* 0x0000000208087210 */ /* 0x008fc40007fde0ff */
[----:B-1----:R-:W-:-:S03]  /*23df0*/  SEL R6, RZ, 0x4, !P4 ;  /* 0x00000004ff067807 */ /* 0x002fc60006000000 */
[----:B------:R-:W-:Y:S01]  /*23e00*/  IMAD.X R10, R10, 0x1, R0, P6 ;  /* 0x000000010a0a7824 */ /* 0x000fe200030e0600 */
[----:B------:R-:W-:Y:S01]  /*23e10*/  STL [R1+0xd0], R8 ;  /* 0x0000d00801007387 */ /* 0x000fe20000100800 */
[----:B------:R-:W-:-:S03]  /*23e20*/  SEL R6, R6, RZ, !P2 ;  /* 0x000000ff06067207 */ /* 0x000fc60005000000 */
[----:B------:R1:W-:Y:S01]  /*23e30*/  STL [R1+0xcc], R10 ;  /* 0x0000cc0a01007387 */ /* 0x0003e20000100800 */
[----:B------:R-:W-:-:S03]  /*23e40*/  ISETP.NE.U32.AND P4, PT, R6, RZ, PT ;  /* 0x000000ff0600720c */ /* 0x000fc60003f85070 */
[----:B------:R-:W3:Y:S01]  /*23e50*/  LDL.LU R18, [R1+0xe8] ;  /* 0x0000e80001127983 */ /* 0x000ee20000300800 */
[----:B------:R-:W-:Y:S01]  /*23e60*/  MOV R6, R11 ;  /* 0x0000000b00067202 */ /* 0x000fe20000000f00 */
[----:B------:R-:W-:Y:S02]  /*23e70*/  IMAD.MOV.U32 R7, RZ, RZ, R13 ;  /* 0x000000ffff077224 */ /* 0x000fe400078e000d */
[----:B------:R-:W3:Y:S04]  /*23e80*/  LDL.LU R13, [R1+0xec] ;  /* 0x0000ec00010d7983 */ /* 0x000ee80000300800 */
        /* <DEDUP_REMOVED lines=30> */
[----:B------:R-:W2:Y:S04]  /*24070*/  LDL.LU R9, [R1+0x110] ;  /* 0x0001100001097983 */ /* 0x000ea80000300800 */
[----:B------:R1:W-:Y:S01]  /*24080*/  LDGSTS.E [R4+0x9000], desc[UR16][R6.64], P5 ;  /* 0x0900000006047fae */ /* 0x0003e2000a9a1010 */
[----:B---3--:R-:W-:-:S05]  /*24090*/  IADD3 R18, P6, PT, R18, R2, RZ ;  /* 0x0000000212127210 */ /* 0x008fca0007fde0ff */
[--C-:B------:R-:W-:Y:S01]  /*240a0*/  IMAD.X R19, R19, 0x1, R0.reuse, P6 ;  /* 0x0000000113137824 */ /* 0x100fe200030e0600 */
[----:B-1----:R-:W-:Y:S02]  /*240b0*/  SEL R6, RZ, 0x4, !P4 ;  /* 0x00000004ff067807 */ /* 0x002fe40006000000 */
[----:B------:R-:W-:Y:S02]  /*240c0*/  IADD3 R11, P6, PT, R11, R2, RZ ;  /* 0x000000020b0b7210 */ /* 0x000fe40007fde0ff */
[----:B------:R-:W-:Y:S01]  /*240d0*/  SEL R6, R6, RZ, !P2 ;  /* 0x000000ff06067207 */ /* 0x000fe20005000000 */
[----:B------:R-:W-:Y:S02]  /*240e0*/  IMAD.MOV.U32 R7, RZ, RZ, R19 ;  /* 0x000000ffff077224 */ /* 0x000fe400078e0013 */
[----:B------:R-:W-:Y:S01]  /*240f0*/  IMAD.X R13, R13, 0x1, R0, P6 ;  /* 0x000000010d0d7824 */ /* 0x000fe200030e0600 */
[----:B------:R-:W-:Y:S02]  /*24100*/  ISETP.NE.U32.AND P4, PT, R6, RZ, PT ;  /* 0x000000ff0600720c */ /* 0x000fe40003f85070 */
[----:B------:R-:W-:Y:S01]  /*24110*/  MOV R6, R18 ;  /* 0x0000001200067202 */ /* 0x000fe20000000f00 */
[----:B------:R-:W-:Y:S04]  /*24120*/  STL [R1+0xe8], R18 ;  /* 0x0000e81201007387 */ /* 0x000fe80000100800 */
[----:B------:R1:W-:Y:S01]  /*24130*/  LDGSTS.E [R4+0x9200], desc[UR16][R6.64], P5 ;  /* 0x0920000006047fae */ /* 0x0003e2000a9a1010 */
[----:B------:R-:W-:-:S03]  /*24140*/  IADD3 R8, P6, PT, R8, R2, RZ ;  /* 0x0000000208087210 */ /* 0x000fc60007fde0ff */
[----:B------:R-:W-:Y:S02]  /*24150*/  STL [R1+0xe4], R19 ;  /* 0x0000e41301007387 */ /* 0x000fe40000100800 */
[--C-:B------:R-:W-:Y:S02]  /*24160*/  IMAD.X R10, R10, 0x1, R0.reuse, P6 ;  /* 0x000000010a0a7824 */ /* 0x100fe400030e0600 */
[----:B-1----:R-:W-:Y:S01]  /*24170*/  IMAD.MOV.U32 R6, RZ, RZ, R11 ;  /* 0x000000ffff067224 */ /* 0x002fe200078e000b */
[----:B------:R-:W-:Y:S02]  /*24180*/  IADD3 R16, P6, PT, R16, R2, RZ ;  /* 0x0000000210107210 */ /* 0x000fe40007fde0ff */
[----:B------:R-:W-:Y:S01]  /*24190*/  MOV R7, R13 ;  /* 0x0000000d00077202 */ /* 0x000fe20000000f00 */
[----:B------:R-:W-:Y:S01]  /*241a0*/  STL [R1+0xf0], R11 ;  /* 0x0000f00b01007387 */ /* 0x000fe20000100800 */
[----:B------:R-:W-:Y:S01]  /*241b0*/  ISETP.GT.AND P5, PT, R5, 0x26, PT ;  /* 0x000000260500780c */ /* 0x000fe20003fa4270 */
[----:B------:R-:W-:-:S02]  /*241c0*/  IMAD.X R17, R17, 0x1, R0, P6 ;  /* 0x0000000111117824 */ /* 0x000fc400030e0600 */
        /* <DEDUP_REMOVED lines=169> */
[----:B------:R-:W-:Y:S01]  /*24c60*/  IMAD.X R10, R10, 0x1, R0, P6 ;  /* 0x000000010a0a7824 */ /* 0x000fe200030e0600 */
[----:B-1----:R-:W-:Y:S01]  /*24c70*/  MOV R7, R13 ;  /* 0x0000000d00077202 */ /* 0x002fe20000000f00 */
[----:B------:R-:W-:Y:S01]  /*24c80*/  IMAD.MOV.U32 R6, RZ, RZ, R11 ;  /* 0x000000ffff067224 */ /* 0x000fe200078e000b */
[----:B------:R-:W-:Y:S01]  /*24c90*/  IADD3 R16, P6, PT, R16, R2, RZ ;  /* 0x0000000210107210 */ /* 0x000fe20007fde0ff */
[----:B------:R-:W-:Y:S01]  /*24ca0*/  STL [R1+0x170], R11 ;  /* 0x0001700b01007387 */ /* 0x000fe20000100800 */
[----:B------:R-:W-:-:S03]  /*24cb0*/  ISETP.GT.AND P5, PT, R5, 0x2e, PT ;  /* 0x0000002e0500780c */ /* 0x000fc60003fa4270 */
[----:B------:R1:W-:Y:S01]  /*24cc0*/  STL [R1+0x16c], R13 ;  /* 0x00016c0d01007387 */ /* 0x0003e20000100800 */
[----:B------:R-:W-:-:S03]  /*24cd0*/  IMAD.X R17, R17, 0x1, R0, P6 ;  /* 0x0000000111117824 */ /* 0x000fc600030e0600 */
        /* <DEDUP_REMOVED lines=1591> */
[----:B------:R1:W-:Y:S04]  /*2b050*/  STL [R1+0x5fc], R17 ;  /* 0x0005fc1101007387 */ /* 0x0003e80000100800 */
        /* <DEDUP_REMOVED lines=17> */
[----:B------:R-:W-:Y:S04]  /*2b170*/  STL [R1+0x604], R15 ;  /* 0x0006040f01007387 */ /* 0x000fe80000100800 */
[----:B------:R-:W4:Y:S01]  /*2b180*/  LDL.LU R19, [R1+0x624] ;  /* 0x0006240001137983 */ /* 0x000f220000300800 */
[----:B--2---:R-:W-:-:S05]  /*2b190*/  IADD3 R9, P6, PT, R9, R2, RZ ;  /* 0x0000000209097210 */ /* 0x004fca0007fde0ff */
[----:B------:R-:W-:Y:S01]  /*2b1a0*/  IMAD.X R12, R12, 0x1, R0, P6 ;  /* 0x000000010c0c7824 */ /* 0x000fe200030e0600 */
[----:B------:R-:W-:Y:S04]  /*2b1b0*/  STL [R1+0x610], R9 ;  /* 0x0006100901007387 */ /* 0x000fe80000100800 */
[----:B------:R1:W-:Y:S04]  /*2b1c0*/  STL [R1+0x60c], R12 ;  /* 0x00060c0c01007387 */ /* 0x0003e80000100800 */
[----:B------:R-:W2:Y:S01]  /*2b1d0*/  LDL.LU R18, [R1+0x628] ;  /* 0x0006280001127983 */ /* 0x000ea20000300800 */
[----:B------:R-:W-:Y:S01]  /*2b1e0*/  MOV R6, R14 ;  /* 0x0000000e00067202 */ /* 0x000fe20000000f00 */
[----:B------:R-:W-:-:S02]  /*2b1f0*/  IMAD.MOV.U32 R7, RZ, RZ, R15 ;  /* 0x000000ffff077224 */ /* 0x000fc400078e000f */
[----:B------:R-:W4:Y:S04]  /*2b200*/  LDL.LU R17, [R1+0x62c] ;  /* 0x00062c0001117983 */ /* 0x000f280000300800 */
[----:B------:R-:W4:Y:S04]  /*2b210*/  LDL.LU R16, [R1+0x630] ;  /* 0x0006300001107983 */ /* 0x000f280000300800 */
[----:B------:R1:W-:Y:S02]  /*2b220*/  LDGSTS.E [R4+0x1da00], desc[UR16][R6.64], P5 ;  /* 0x1da0000006047fae */ /* 0x0003e4000a9a1010 */
[----:B-1----:R-:W-:Y:S01]  /*2b230*/  MOV R7, R12 ;  /* 0x0000000c00077202 */ /* 0x002fe20000000f00 */
[----:B------:R-:W-:Y:S01]  /*2b240*/  IMAD.MOV.U32 R6, RZ, RZ, R9 ;  /* 0x000000ffff067224 */ /* 0x000fe200078e0009 */
[----:B------:R-:W4:Y:S04]  /*2b250*/  LDL.LU R12, [R1+0x634] ;  /* 0x00063400010c7983 */ /* 0x000f280000300800 */
[----:B------:R-:W4:Y:S04]  /*2b260*/  LDL.LU R9, [R1+0x638] ;  /* 0x0006380001097983 */ /* 0x000f280000300800 */
[----:B------:R-:W4:Y:S04]  /*2b270*/  LDL.LU R15, [R1+0x63c] ;  /* 0x00063c00010f7983 */ /* 0x000f280000300800 */
[----:B------:R-:W4:Y:S01]  /*2b280*/  LDL.LU R14, [R1+0x640] ;  /* 0x00064000010e7983 */ /* 0x000f220000300800 */
        /* <DEDUP_REMOVED lines=15> */
[----:B-1----:R-:W4:Y:S04]  /*2b380*/  LDL.LU R13, [R1+0x644] ;  /* 0x00064400010d7983 */ /* 0x002f280000300800 */
[----:B------:R-:W4:Y:S04]  /*2b390*/  LDL.LU R11, [R1+0x648] ;  /* 0x00064800010b7983 */ /* 0x000f280000300800 */
        /* <DEDUP_REMOVED lines=10> */
[----:B--2---:R-:W-:-:S05]  /*2b440*/  IADD3 R18, P6, PT, R18, R2, RZ ;  /* 0x0000000212127210 */ /* 0x004fca0007fde0ff */
[----:B----4-:R-:W-:Y:S01]  /*2b450*/  IMAD.X R19, R19, 0x1, R0, P6 ;  /* 0x0000000113137824 */ /* 0x010fe200030e0600 */
[----:B------:R-:W-:-:S03]  /*2b460*/  IADD3 R16, P6, PT, R16, R2, RZ ;  /* 0x0000000210107210 */ /* 0x000fc60007fde0ff */
        /* <DEDUP_REMOVED lines=14> */
[----:B------:R1:W-:Y:S04]  /*2b550*/  LDGSTS.E [R4+0x1e400], desc[UR16][R6.64], P4 ;  /* 0x1e40000006047fae */ /* 0x0003e8000a1a1010 */
[----:B------:R2:W-:Y:S04]  /*2b560*/  STL [R1+0x62c], R17 ;  /* 0x00062c1101007387 */ /* 0x0005e80000100800 */
[----:B------:R-:W-:Y:S01]  /*2b570*/  STL [R1+0x638], R9 ;  /* 0x0006380901007387 */ /* 0x000fe20000100800 */
[----:B-1----:R-:W-:-:S03]  /*2b580*/  SEL R6, RZ, 0x4, !P5 ;  /* 0x00000004ff067807 */ /* 0x002fc60006800000 */
[----:B------:R1:W-:Y:S01]  /*2b590*/  STL [R1+0x634], R12 ;  /* 0x0006340c01007387 */ /* 0x0003e20000100800 */
[----:B------:R-:W-:-:S03]  /*2b5a0*/  SEL R6, R6, RZ, !P2 ;  /* 0x000000ff06067207 */ /* 0x000fc60005000000 */
[----:B--2---:R-:W2:Y:S04]  /*2b5b0*/  LDL.LU R17, [R1+0x654] ;  /* 0x0006540001117983 */ /* 0x004ea80000300800 */
[----:B------:R-:W-:Y:S01]  /*2b5c0*/  STL [R1+0x640], R14 ;  /* 0x0006400e01007387 */ /* 0x000fe20000100800 */
[----:B------:R-:W-:-:S03]  /*2b5d0*/  ISETP.NE.U32.AND P5, PT, R6, RZ, PT ;  /* 0x000000ff0600720c */ /* 0x000fc60003fa5070 */
[----:B------:R4:W-:Y:S04]  /*2b5e0*/  STL [R1+0x63c], R15 ;  /* 0x00063c0f01007387 */ /* 0x0009e80000100800 */
[----:B------:R-:W2:Y:S01]  /*2b5f0*/  LDL.LU R16, [R1+0x658] ;  /* 0x0006580001107983 */ /* 0x000ea20000300800 */
[----:B------:R-:W-:Y:S01]  /*2b600*/  MOV R6, R9 ;  /* 0x0000000900067202 */ /* 0x000fe20000000f00 */
[----:B------:R-:W-:Y:S02]  /*2b610*/  IMAD.MOV.U32 R7, RZ, RZ, R12 ;  /* 0x000000ffff077224 */ /* 0x000fe400078e000c */
[----:B-1----:R-:W2:Y:S04]  /*2b620*/  LDL.LU R12, [R1+0x65c] ;  /* 0x00065c00010c7983 */ /* 0x002ea80000300800 */
[----:B------:R-:W2:Y:S04]  /*2b630*/  LDL.LU R9, [R1+0x660] ;  /* 0x0006600001097983 */ /* 0x000ea80000300800 */
[----:B------:R1:W-:Y:S01]  /*2b640*/  LDGSTS.E [R4+0x1e600], desc[UR16][R6.64], P4 ;  /* 0x1e60000006047fae */ /* 0x0003e2000a1a1010 */
[----:B------:R-:W-:-:S02]  /*2b650*/  ISETP.GT.AND P4, PT, R5, 0x7b, PT ;  /* 0x0000007b0500780c */ /* 0x000fc40003f84270 */
[----:B------:R-:W-:Y:S01]  /*2b660*/  IADD3 R11, P6, PT, R11, R2, RZ ;  /* 0x000000020b0b7210 */ /* 0x000fe20007fde0ff */
[----:B-1----:R-:W-:Y:S01]  /*2b670*/  IMAD.MOV.U32 R6, RZ, RZ, R14 ;  /* 0x000000ffff067224 */ /* 0x002fe200078e000e */
[----:B------:R-:W-:-:S03]  /*2b680*/  MOV R7, R15 ;  /* 0x0000000f00077202 */ /* 0x000fc60000000f00 */
[--C-:B------:R-:W-:Y:S02]  /*2b690*/  IMAD.X R13, R13, 0x1, R0.reuse, P6 ;  /* 0x000000010d0d7824 */ /* 0x100fe400030e0600 */
[----:B------:R1:W-:Y:S04]  /*2b6a0*/  LDGSTS.E [R4+0x1e800], desc[UR16][R6.64], P5 ;  /* 0x1e80000006047fae */ /* 0x0003e8000a9a1010 */
[----:B------:R3:W-:Y:S01]  /*2b6b0*/  STL [R1+0x648], R11 ;  /* 0x0006480b01007387 */ /* 0x0007e20000100800 */
[----:B-1----:R-:W-:Y:S02]  /*2b6c0*/  SEL R6, RZ, 0x4, !P4 ;  /* 0x00000004ff067807 */ /* 0x002fe40006000000 */
[----:B---3--:R-:W-:Y:S02]  /*2b6d0*/  IADD3 R8, P6, PT, R8, R2, RZ ;  /* 0x0000000208087210 */ /* 0x008fe40007fde0ff */
[----:B------:R-:W-:Y:S01]  /*2b6e0*/  SEL R6, R6, RZ, !P2 ;  /* 0x000000ff06067207 */ /* 0x000fe20005000000 */
[----:B------:R1:W-:Y:S02]  /*2b6f0*/  STL [R1+0x644], R13 ;  /* 0x0006440d01007387 */ /* 0x0003e40000100800 */
[----:B------:R-:W-:Y:S01]  /*2b700*/  IMAD.X R10, R10, 0x1, R0, P6 ;  /* 0x000000010a0a7824 */ /* 0x000fe200030e0600 */
[----:B------:R-:W-:Y:S01]  /*2b710*/  ISETP.NE.U32.AND P4, PT, R6, RZ, PT ;  /* 0x000000ff0600720c */ /* 0x000fe20003f85070 */
[----:B----4-:R-:W3:Y:S01]  /*2b720*/  LDL.LU R15, [R1+0x664] ;  /* 0x00066400010f7983 */ /* 0x010ee20000300800 */
[----:B------:R-:W-:-:S03]  /*2b730*/  MOV R6, R11 ;  /* 0x0000000b00067202 */ /* 0x000fc60000000f00 */
[----:B------:R-:W-:Y:S04]  /*2b740*/  STL [R1+0x650], R8 ;  /* 0x0006500801007387 */ /* 0x000fe80000100800 */
[----:B------:R4:W-:Y:S04]  /*2b750*/  STL [R1+0x64c], R10 ;  /* 0x00064c0a01007387 */ /* 0x0009e80000100800 */
[----:B------:R-:W3:Y:S04]  /*2b760*/  LDL.LU R11, [R1+0x668] ;  /* 0x00066800010b7983 */ /* 0x000ee80000300800 */
[----:B------:R-:W3:Y:S04]  /*2b770*/  LDL.LU R19, [R1+0x66c] ;  /* 0x00066c0001137983 */ /* 0x000ee80000300800 */
[----:B------:R-:W3:Y:S01]  /*2b780*/  LDL.LU R18, [R1+0x670] ;  /* 0x0006700001127983 */ /* 0x000ee20000300800 */
[----:B------:R-:W-:-:S03]  /*2b790*/  IMAD.MOV.U32 R7, RZ, RZ, R13 ;  /* 0x000000ffff077224 */ /* 0x000fc600078e000d */
[----:B------:R-:W3:Y:S04]  /*2b7a0*/  LDL.LU R14, [R1+0x674] ;  /* 0x00067400010e7983 */ /* 0x000ee80000300800 */
[----:B-1----:R-:W3:Y:S04]  /*2b7b0*/  LDL.LU R13, [R1+0x678] ;  /* 0x00067800010d7983 */ /* 0x002ee80000300800 */
[----:B------:R1:W-:Y:S01]  /*2b7c0*/  LDGSTS.E [R4+0x1ea00], desc[UR16][R6.64], P5 ;  /* 0x1ea0000006047fae */ /* 0x0003e2000a9a1010 */
[----:B------:R-:W-:Y:S02]  /*2b7d0*/  ISETP.GT.AND P5, PT, R5, 0x7c, PT ;  /* 0x0000007c0500780c */ /* 0x000fe40003fa4270 */
[----:B-1----:R-:W-:Y:S01]  /*2b7e0*/  MOV R7, R10 ;  /* 0x0000000a00077202 */ /* 0x002fe20000000f00 */
[----:B------:R-:W-:Y:S01]  /*2b7f0*/  IMAD.MOV.U32 R6, RZ, RZ, R8 ;  /* 0x000000ffff067224 */ /* 0x000fe200078e0008 */
[----:B----4-:R-:W4:Y:S04]  /*2b800*/  LDL.LU R10, [R1+0x67c] ;  /* 0x00067c00010a7983 */ /* 0x010f280000300800 */
[----:B------:R-:W4:Y:S04]  /*2b810*/  LDL.LU R8, [R1+0x680] ;  /* 0x0006800001087983 */ /* 0x000f280000300800 */
[----:B------:R1:W-:Y:S02]  /*2b820*/  LDGSTS.E [R4+0x1ec00], desc[UR16][R6.64], P4 ;  /* 0x1ec0000006047fae */ /* 0x0003e4000a1a1010 */
[----:B-1----:R-:W-:-:S04]  /*2b830*/  SEL R6, RZ, 0x4, !P5 ;  /* 0x00000004ff067807 */ /* 0x002fc80006800000 */
[----:B------:R-:W-:-:S04]  /*2b840*/  SEL R6, R6, RZ, !P2 ;  /* 0x000000ff06067207 */ /* 0x000fc80005000000 */
[----:B------:R-:W-:Y:S02]  /*2b850*/  ISETP.NE.U32.AND P5, PT, R6, RZ, PT ;  /* 0x000000ff0600720c */ /* 0x000fe40003fa5070 */
[----:B--2---:R-:W-:-:S05]  /*2b860*/  IADD3 R16, P6, PT, R16, R2, RZ ;  /* 0x0000000210107210 */ /* 0x004fca0007fde0ff */
[--C-:B------:R-:W-:Y:S01]  /*2b870*/  IMAD.X R17, R17, 0x1, R0.reuse, P6 ;  /* 0x0000000111117824 */ /* 0x100fe200030e0600 */
[----:B------:R-:W-:Y:S01]  /*2b880*/  IADD3 R9, P6, PT, R9, R2, RZ ;  /* 0x0000000209097210 */ /* 0x000fe20007fde0ff */
[----:B------:R-:W-:Y:S04]  /*2b890*/  STL [R1+0x658], R16 ;  /* 0x0006581001007387 */ /* 0x000fe80000100800 */
[----:B------:R-:W-:Y:S01]  /*2b8a0*/  IMAD.X R12, R12, 0x1, R0, P6 ;  /* 0x000000010c0c7824 */ /* 0x000fe200030e0600 */
[----:B------:R1:W-:Y:S01]  /*2b8b0*/  STL [R1+0x654], R17 ;  /* 0x0006541101007387 */ /* 0x0003e20000100800 */
[----:B------:R-:W-:Y:S01]  /*2b8c0*/  IMAD.MOV.U32 R7, RZ, RZ, R17 ;  /* 0x000000ffff077224 */ /* 0x000fe200078e0011 */
[----:B------:R-:W-:Y:S02]  /*2b8d0*/  MOV R6, R16 ;  /* 0x0000001000067202 */ /* 0x000fe40000000f00 */
[----:B------:R-:W-:Y:S04]  /*2b8e0*/  STL [R1+0x660], R9 ;  /* 0x0006600901007387 */ /* 0x000fe80000100800 */
[----:B------:R2:W-:Y:S04]  /*2b8f0*/  STL [R1+0x65c], R12 ;  /* 0x00065c0c01007387 */ /* 0x0005e80000100800 */
[----:B-1----:R-:W4:Y:S04]  /*2b900*/  LDL.LU R17, [R1+0x684] ;  /* 0x0006840001117983 */ /* 0x002f280000300800 */
[----:B------:R-:W4:Y:S04]  /*2b910*/  LDL.LU R16, [R1+0x688] ;  /* 0x0006880001107983 */ /* 0x000f280000300800 */
[----:B------:R1:W-:Y:S01]  /*2b920*/  LDGSTS.E [R4+0x1ee00], desc[UR16][R6.64], P4 ;  /* 0x1ee0000006047fae */ /* 0x0003e2000a1a1010 */
[----:B------:R-:W-:Y:S01]  /*2b930*/  ISETP.GT.AND P4, PT, R5, 0x7d, PT ;  /* 0x0000007d0500780c */ /* 0x000fe20003f84270 */
[----:B-1----:R-:W-:Y:S01]  /*2b940*/  IMAD.MOV.U32 R6, RZ, RZ, R9 ;  /* 0x000000ffff067224 */ /* 0x002fe200078e0009 */
[----:B------:R-:W-:-:S02]  /*2b950*/  MOV R7, R12 ;  /* 0x0000000c00077202 */ /* 0x000fc40000000f00 */
[----:B--2---:R-:W2:Y:S04]  /*2b960*/  LDL.LU R12, [R1+0x690] ;  /* 0x00069000010c7983 */ /* 0x004ea80000300800 */
[----:B------:R1:W-:Y:S04]  /*2b970*/  LDGSTS.E [R4+0x1f000], desc[UR16][R6.64], P5 ;  /* 0x1f00000006047fae */ /* 0x0003e8000a9a1010 */
[----:B------:R-:W2:Y:S01]  /*2b980*/  LDL.LU R9, [R1+0x698] ;  /* 0x0006980001097983 */ /* 0x000ea20000300800 */
[----:B---3--:R-:W-:Y:S02]  /*2b990*/  IADD3 R11, P6, PT, R11, R2, RZ ;  /* 0x000000020b0b7210 */ /* 0x008fe40007fde0ff */
[----:B-1----:R-:W-:-:S03]  /*2b9a0*/  SEL R6, RZ, 0x4, !P4 ;  /* 0x00000004ff067807 */ /* 0x002fc60006000000 */
[--C-:B------:R-:W-:Y:S01]  /*2b9b0*/  IMAD.X R15, R15, 0x1, R0.reuse, P6 ;  /* 0x000000010f0f7824 */ /* 0x100fe200030e0600 */
[----:B------:R-:W-:Y:S01]  /*2b9c0*/  IADD3 R18, P6, PT, R18, R2, RZ ;  /* 0x0000000212127210 */ /* 0x000fe20007fde0ff */
[----:B------:R-:W-:Y:S01]  /*2b9d0*/  STL [R1+0x668], R11 ;  /* 0x0006680b01007387 */ /* 0x000fe20000100800 */
[----:B------:R-:W-:Y:S01]  /*2b9e0*/  SEL R6, R6, RZ, !P2 ;  /* 0x000000ff06067207 */ /* 0x000fe20005000000 */
[----:B------:R-:W-:Y:S02]  /*2b9f0*/  IMAD.MOV.U32 R7, RZ, RZ, R15 ;  /* 0x000000ffff077224 */ /* 0x000fe400078e000f */
[----:B------:R-:W-:Y:S01]  /*2ba00*/  IMAD.X R19, R19, 0x1, R0, P6 ;  /* 0x0000000113137824 */ /* 0x000fe200030e0600 */
[----:B------:R1:W-:Y:S01]  /*2ba10*/  STL [R1+0x664], R15 ;  /* 0x0006640f01007387 */ /* 0x0003e20000100800 */
[----:B------:R-:W-:Y:S02]  /*2ba20*/  ISETP.NE.U32.AND P4, PT, R6, RZ, PT ;  /* 0x000000ff0600720c */ /* 0x000fe40003f85070 */
[----:B------:R-:W-:-:S05]  /*2ba30*/  MOV R6, R11 ;  /* 0x0000000b00067202 */ /* 0x000fca0000000f00 */
[----:B------:R3:W-:Y:S04]  /*2ba40*/  LDGSTS.E [R4+0x1f200], desc[UR16][R6.64], P5 ;  /* 0x1f20000006047fae */ /* 0x0007e8000a9a1010 */
[----:B-1----:R-:W2:Y:S04]  /*2ba50*/  LDL.LU R15, [R1+0x68c] ;  /* 0x00068c00010f7983 */ /* 0x002ea80000300800 */
[----:B------:R-:W-:Y:S04]  /*2ba60*/  STL [R1+0x670], R18 ;  /* 0x0006701201007387 */ /* 0x000fe80000100800 */
[----:B------:R-:W-:Y:S04]  /*2ba70*/  STL [R1+0x66c], R19 ;  /* 0x00066c1301007387 */ /* 0x000fe80000100800 */
[----:B------:R-:W2:Y:S01]  /*2ba80*/  LDL.LU R11, [R1+0x694] ;  /* 0x00069400010b7983 */ /* 0x000ea20000300800 */
[----:B---3--:R-:W-:Y:S01]  /*2ba90*/  IMAD.MOV.U32 R6, RZ, RZ, R18 ;  /* 0x000000ffff067224 */ /* 0x008fe200078e0012 */
[----:B------:R-:W-:-:S02]  /*2baa0*/  MOV R7, R19 ;  /* 0x0000001300077202 */ /* 0x000fc40000000f00 */
[----:B------:R-:W-:Y:S02]  /*2bab0*/  ISETP.GT.AND P5, PT, R5, 0x7e, PT ;  /* 0x0000007e0500780c */ /* 0x000fe40003fa4270 */
[-C--:B------:R-:W-:Y:S01]  /*2bac0*/  IADD3 R13, P6, PT, R13, R2.reuse, RZ ;  /* 0x000000020d0d7210 */ /* 0x080fe20007fde0ff */
[----:B------:R1:W-:Y:S04]  /*2bad0*/  LDGSTS.E [R4+0x1f400], desc[UR16][R6.64], P4 ;  /* 0x1f40000006047fae */ /* 0x0003e8000a1a1010 */
[----:B------:R-:W-:Y:S01]  /*2bae0*/  IMAD.X R14, R14, 0x1, R0, P6 ;  /* 0x000000010e0e7824 */ /* 0x000fe200030e0600 */
[----:B----4-:R-:W-:Y:S02]  /*2baf0*/  IADD3 R8, P6, PT, R8, R2, RZ ;  /* 0x0000000208087210 */ /* 0x010fe40007fde0ff */
[----:B-1----:R-:W-:-:S04]  /*2bb00*/  SEL R6, RZ, 0x4, !P5 ;  /* 0x00000004ff067807 */ /* 0x002fc80006800000 */
[----:B------:R-:W-:Y:S01]  /*2bb10*/  SEL R6, R6, RZ, !P2 ;  /* 0x000000ff06067207 */ /* 0x000fe20005000000 */
[----:B------:R-:W-:-:S03]  /*2bb20*/  IMAD.MOV.U32 R7, RZ, RZ, R14 ;  /* 0x000000ffff077224 */ /* 0x000fc600078e000e */
[----:B------:R-:W-:Y:S01]  /*2bb30*/  ISETP.NE.U32.AND P5, PT, R6, RZ, PT ;  /* 0x000000ff0600720c */ /* 0x000fe20003fa5070 */
[----:B------:R-:W-:Y:S01]  /*2bb40*/  IMAD.X R10, R10, 0x1, R0, P6 ;  /* 0x000000010a0a7824 */ /* 0x000fe200030e0600 */
[----:B------:R-:W-:Y:S01]  /*2bb50*/  MOV R6, R13 ;  /* 0x0000000d00067202 */ /* 0x000fe20000000f00 */
[----:B------:R-:W-:Y:S04]  /*2bb60*/  STL [R1+0x678], R13 ;  /* 0x0006780d01007387 */ /* 0x000fe80000100800 */
[----:B------:R1:W-:Y:S01]  /*2bb70*/  LDGSTS.E [R4+0x1f600], desc[UR16][R6.64], P4 ;  /* 0x1f60000006047fae */ /* 0x0003e2000a1a1010 */
[----:B------:R-:W-:-:S03]  /*2bb80*/  ISETP.GT.AND P4, PT, R5, 0x7f, PT ;  /* 0x0000007f0500780c */ /* 0x000fc60003f84270 */
[----:B------:R3:W-:Y:S01]  /*2bb90*/  STL [R1+0x674], R14 ;  /* 0x0006740e01007387 */ /* 0x0007e20000100800 */
[----:B-1----:R-:W-:Y:S01]  /*2bba0*/  IMAD.MOV.U32 R6, RZ, RZ, R8 ;  /* 0x000000ffff067224 */ /* 0x002fe200078e0008 */
[----:B------:R-:W-:Y:S02]  /*2bbb0*/  MOV R7, R10 ;  /* 0x0000000a00077202 */ /* 0x000fe40000000f00 */
[----:B------:R-:W-:Y:S04]  /*2bbc0*/  STL [R1+0x680], R8 ;  /* 0x0006800801007387 */ /* 0x000fe80000100800 */
[----:B------:R1:W-:Y:S04]  /*2bbd0*/  LDGSTS.E [R4+0x1f800], desc[UR16][R6.64], P5 ;  /* 0x1f80000006047fae */ /* 0x0003e8000a9a1010 */
[----:B------:R4:W-:Y:S04]  /*2bbe0*/  STL [R1+0x67c], R10 ;  /* 0x00067c0a01007387 */ /* 0x0009e80000100800 */
[----:B---3--:R-:W3:Y:S01]  /*2bbf0*/  LDL.LU R14, [R1+0x69c] ;  /* 0x00069c00010e7983 */ /* 0x008ee20000300800 */
[----:B-1----:R-:W-:-:S03]  /*2bc00*/  SEL R6, RZ, 0x4, !P4 ;  /* 0x00000004ff067807 */ /* 0x002fc60006000000 */
[----:B------:R-:W3:Y:S01]  /*2bc10*/  LDL.LU R13, [R1+0x6a0] ;  /* 0x0006a000010d7983 */ /* 0x000ee20000300800 */
[----:B------:R-:W-:-:S03]  /*2bc20*/  SEL R6, R6, RZ, !P2 ;  /* 0x000000ff06067207 */ /* 0x000fc60005000000 */
[----:B----4-:R-:W4:Y:S04]  /*2bc30*/  LDL.LU R10, [R1+0x6dc] ;  /* 0x0006dc00010a7983 */ /* 0x010f280000300800 */
[----:B------:R-:W4:Y:S01]  /*2bc40*/  LDL.LU R8, [R1+0x6e0] ;  /* 0x0006e00001087983 */ /* 0x000f220000300800 */
[----:B------:R-:W-:Y:S02]  /*2bc50*/  ISETP.NE.U32.AND P4, PT, R6, RZ, PT ;  /* 0x000000ff0600720c */ /* 0x000fe40003f85070 */
[----:B------:R-:W-:-:S05]  /*2bc60*/  IADD3 R16, P6, PT, R16, R2, RZ ;  /* 0x0000000210107210 */ /* 0x000fca0007fde0ff */
[----:B------:R-:W-:Y:S02]  /*2bc70*/  IMAD.X R17, R17, 0x1, R0, P6 ;  /* 0x0000000111117824 */ /* 0x000fe400030e0600 */
[----:B------:R-:W-:-:S03]  /*2bc80*/  IMAD.MOV.U32 R6, RZ, RZ, R16 ;  /* 0x000000ffff067224 */ /* 0x000fc600078e0010 */
[----:B------:R-:W-:-:S05]  /*2bc90*/  MOV R7, R17 ;  /* 0x0000001100077202 */ /* 0x000fca0000000f00 */
[----:B------:R1:W-:Y:S01]  /*2bca0*/  LDGSTS.E [R4+0x1fa00], desc[UR16][R6.64], P5 ;  /* 0x1fa0000006047fae */ /* 0x0003e2000a9a1010 */
[----:B--2---:R-:W-:-:S03]  /*2bcb0*/  IADD3 R12, P5, PT, R12, R2, RZ ;  /* 0x000000020c0c7210 */ /* 0x004fc60007fbe0ff */
[----:B------:R2:W-:Y:S01]  /*2bcc0*/  STL [R1+0x688], R16 ;  /* 0x0006881001007387 */ /* 0x0005e20000100800 */
[----:B------:R-:W-:-:S03]  /*2bcd0*/  IADD3 R9, P6, PT, R9, R2, RZ ;  /* 0x0000000209097210 */ /* 0x000fc60007fde0ff */
[----:B------:R-:W-:Y:S01]  /*2bce0*/  STL [R1+0x684], R17 ;  /* 0x0006841101007387 */ /* 0x000fe20000100800 */
[----:B-1----:R-:W-:-:S03]  /*2bcf0*/  MOV R6, R12 ;  /* 0x0000000c00067202 */ /* 0x002fc60000000f00 */
[----:B------:R-:W-:Y:S01]  /*2bd00*/  STL [R1+0x690], R12 ;  /* 0x0006900c01007387 */ /* 0x000fe20000100800 */
[----:B------:R-:W-:-:S04]  /*2bd10*/  IMAD.X R15, R15, 0x1, R0, P5 ;  /* 0x000000010f0f7824 */ /* 0x000fc800028e0600 */
[----:B------:R-:W-:Y:S01]  /*2bd20*/  IMAD.MOV.U32 R7, RZ, RZ, R15 ;  /* 0x000000ffff077224 */ /* 0x000fe200078e000f */
[----:B------:R-:W-:Y:S01]  /*2bd30*/  STL [R1+0x68c], R15 ;  /* 0x00068c0f01007387 */ /* 0x000fe20000100800 */
[----:B------:R-:W-:-:S03]  /*2bd40*/  IMAD.X R11, R11, 0x1, R0, P6 ;  /* 0x000000010b0b7824 */ /* 0x000fc600030e0600 */
[----:B------:R1:W-:Y:S04]  /*2bd50*/  STL [R1+0x698], R9 ;  /* 0x0006980901007387 */ /* 0x0003e80000100800 */
[----:B------:R1:W-:Y:S04]  /*2bd60*/  LDGSTS.E [R4+0x1fc00], desc[UR16][R6.64], P4 ;  /* 0x1fc0000006047fae */ /* 0x0003e8000a1a1010 */
[----:B------:R1:W-:Y:S04]  /*2bd70*/  STL [R1+0x694], R11 ;  /* 0x0006940b01007387 */ /* 0x0003e80000100800 */
[----:B--2---:R-:W2:Y:S01]  /*2bd80*/  LDL.LU R16, [R1+0x71c] ;  /* 0x00071c0001107983 */ /* 0x004ea20000300800 */
[----:B-1----:R-:W-:-:S03]  /*2bd90*/  IMAD.MOV.U32 R6, RZ, RZ, R9 ;  /* 0x000000ffff067224 */ /* 0x002fc600078e0009 */
[----:B------:R-:W2:Y:S04]  /*2bda0*/  LDL.LU R9, [R1+0x720] ;  /* 0x0007200001097983 */ /* 0x000ea80000300800 */
[----:B------:R-:W2:Y:S04]  /*2bdb0*/  LDL.LU R20, [R1+0x75c] ;  /* 0x00075c0001147983 */ /* 0x000ea80000300800 */
[----:B------:R-:W2:Y:S01]  /*2bdc0*/  LDL.LU R19, [R1+0x760] ;  /* 0x0007600001137983 */ /* 0x000ea20000300800 */
[----:B------:R-:W1:Y:S01]  /*2bdd0*/  S2R R12, SR_TID.X ;  /* 0x00000000000c7919 */ /* 0x000e620000002100 */
[----:B------:R-:W-:-:S02]  /*2bde0*/  MOV R7, R11 ;  /* 0x0000000b00077202 */ /* 0x000fc40000000f00 */
[----:B------:R-:W2:Y:S01]  /*2bdf0*/  LDL.LU R18, [R1+0x79c] ;  /* 0x00079c0001127983 */ /* 0x000ea20000300800 */
[----:B------:R-:W-:-:S03]  /*2be00*/  UIADD3 UR14, UPT, UPT, UR14, 0x1, URZ ;  /* 0x000000010e0e7890 */ /* 0x000fc6000fffe0ff */
[----:B------:R-:W2:Y:S01]  /*2be10*/  LDL.LU R17, [R1+0x7a0] ;  /* 0x0007a00001117983 */ /* 0x000ea20000300800 */
[----:B------:R-:W-:-:S03]  /*2be20*/  UISETP.GT.AND UP1, UPT, UR14, 0x2, UPT ;  /* 0x000000020e00788c */ /* 0x000fc6000bf24270 */
[----:B------:R-:W2:Y:S04]  /*2be30*/  LDL.LU R15, [R1+0x7dc] ;  /* 0x0007dc00010f7983 */ /* 0x000ea80000300800 */
[----:B------:R1:W-:Y:S01]  /*2be40*/  LDGSTS.E [R4+0x1fe00], desc[UR16][R6.64], P4 ;  /* 0x1fe0000006047fae */ /* 0x0003e2000a1a1010 */
[----:B------:R-:W-:-:S03]  /*2be50*/  ISETP.GE.AND P4, PT, R83, R5, PT ;  /* 0x000000055300720c */ /* 0x000fc60003f86270 */
[----:B------:R-:W2:Y:S01]  /*2be60*/  LDL.LU R11, [R1+0x7e0] ;  /* 0x0007e000010b7983 */ /* 0x000ea20000300800 */
[----:B------:R-:W-:-:S03]  /*2be70*/  USEL UR14, UR14, URZ, !UP1 ;  /* 0x000000ff0e0e7287 */ /* 0x000fc6000c800000 */
[----:B------:R-:W0:Y:S01]  /*2be80*/  LDGDEPBAR ;  /* 0x00000000000079af */ /* 0x000e220000000000 */
[C---:B-1----:R-:W-:Y:S01]  /*2be90*/  LOP3.LUT R21, R12.reuse, 0x60, RZ, 0xc0, !PT ;  /* 0x000000600c157812 */ /* 0x042fe200078ec0ff */
[----:B------:R-:W-:Y:S01]  /*2bea0*/  IMAD.SHL.U32 R12, R12, 0x4, RZ ;  /* 0x000000040c0c7824 */ /* 0x000fe200078e00ff */
[----:B------:R-:W-:Y:S02]  /*2beb0*/  SEL R4, RZ, 0x4, P4 ;  /* 0x00000004ff047807 */ /* 0x000fe40002000000 */
[-C--:B---3--:R-:W-:Y:S02]  /*2bec0*/  IADD3 R13, P4, PT, R13, R80.reuse, RZ ;  /* 0x000000500d0d7210 */ /* 0x088fe40007f9e0ff */
[----:B------:R-:W-:Y:S01]  /*2bed0*/  LOP3.LUT R12, R12, 0x7c, RZ, 0xc0, !PT ;  /* 0x0000007c0c0c7812 */ /* 0x000fe200078ec0ff */
[----:B------:R-:W-:Y:S01]  /*2bee0*/  ULEA UR9, UR14, UR7, 0xf ;  /* 0x000000070e097291 */ /* 0x000fe2000f8e78ff */
[----:B------:R-:W-:Y:S02]  /*2bef0*/  IADD3.X R14, PT, PT, R14, R3, RZ, P4, !PT ;  /* 0x000000030e0e7210 */ /* 0x000fe400027fe4ff */
[----:B----4-:R-:W-:Y:S01]  /*2bf00*/  IADD3 R8, P5, PT, R8, R80, RZ ;  /* 0x0000005008087210 */ /* 0x010fe20007fbe0ff */
[----:B------:R-:W-:Y:S01]  /*2bf10*/  IMAD R12, R21, 0x100, R12 ;  /* 0x00000100150c7824 */ /* 0x000fe200078e020c */
[----:B------:R-:W-:Y:S03]  /*2bf20*/  STL [R1+0x6a0], R13 ;  /* 0x0006a00d01007387 */ /* 0x000fe60000100800 */
[----:B------:R-:W-:Y:S01]  /*2bf30*/  IMAD.X R10, R10, 0x1, R3, P5 ;  /* 0x000000010a0a7824 */ /* 0x000fe200028e0603 */
[----:B------:R1:W-:Y:S01]  /*2bf40*/  STL [R1+0x69c], R14 ;  /* 0x00069c0e01007387 */ /* 0x0003e20000100800 */
[----:B------:R-:W-:-:S03]  /*2bf50*/  VIADD R6, R12, UR9 ;  /* 0x000000090c067c36 */ /* 0x000fc60008000000 */
[----:B------:R-:W-:Y:S04]  /*2bf60*/  STL [R1+0x6e0], R8 ;  /* 0x0006e00801007387 */ /* 0x000fe80000100800 */
[----:B------:R-:W3:Y:S01]  /*2bf70*/  LDL.LU R12, [R1+0x820] ;  /* 0x00082000010c7983 */ /* 0x000ee20000300800 */
[----:B------:R-:W-:Y:S01]  /*2bf80*/  SEL R4, R4, RZ, !P2 ;  /* 0x000000ff04047207 */ /* 0x000fe20005000000 */
[----:B------:R-:W-:Y:S02]  /*2bf90*/  IMAD.MOV.U32 R5, RZ, RZ, R14 ;  /* 0x000000ffff057224 */ /* 0x000fe400078e000e */
[----:B------:R4:W-:Y:S04]  /*2bfa0*/  STL [R1+0x6dc], R10 ;  /* 0x0006dc0a01007387 */ /* 0x0009e80000100800 */
[----:B------:R-:W3:Y:S01]  /*2bfb0*/  LDL.LU R7, [R1+0x860] ;  /* 0x0008600001077983 */ /* 0x000ee20000300800 */
[----:B------:R-:W-:-:S03]  /*2bfc0*/  ISETP.NE.U32.AND P2, PT, R4, RZ, PT ;  /* 0x000000ff0400720c */ /* 0x000fc60003f45070 */
[----:B-1----:R-:W3:Y:S01]  /*2bfd0*/  LDL.LU R14, [R1+0x81c] ;  /* 0x00081c00010e7983 */ /* 0x002ee20000300800 */
[----:B------:R-:W-:-:S03]  /*2bfe0*/  MOV R4, R13 ;  /* 0x0000000d00047202 */ /* 0x000fc60000000f00 */
[----:B------:R-:W3:Y:S06]  /*2bff0*/  LDL.LU R13, [R1+0x85c] ;  /* 0x00085c00010d7983 */ /* 0x000eec0000300800 */
[----:B------:R1:W-:Y:S02]  /*2c000*/  LDGSTS.E [R6+0x40000], desc[UR16][R4.64], P2 ;  /* 0x4000000004067fae */ /* 0x0003e400091a1010 */
[----:B-1----:R-:W-:Y:S01]  /*2c010*/  IMAD.MOV.U32 R4, RZ, RZ, R8 ;  /* 0x000000ffff047224 */ /* 0x002fe200078e0008 */
[----:B------:R-:W-:Y:S02]  /*2c020*/  MOV R5, R10 ;  /* 0x0000000a00057202 */ /* 0x000fe40000000f00 */
[----:B----4-:R-:W4:Y:S04]  /*2c030*/  LDL.LU R10, [R1+0x6a8] ;  /* 0x0006a800010a7983 */ /* 0x010f280000300800 */
[----:B------:R-:W4:Y:S04]  /*2c040*/  LDL.LU R8, [R1+0x6e8] ;  /* 0x0006e80001087983 */ /* 0x000f280000300800 */
[----:B------:R1:W-:Y:S01]  /*2c050*/  LDGSTS.E [R6+0x40400], desc[UR16][R4.64], P2 ;  /* 0x4040000004067fae */ /* 0x0003e200091a1010 */
[----:B--2---:R-:W-:-:S05]  /*2c060*/  IADD3 R9, P4, PT, R9, R80, RZ ;  /* 0x0000005009097210 */ /* 0x004fca0007f9e0ff */
[--C-:B------:R-:W-:Y:S01]  /*2c070*/  IMAD.X R16, R16, 0x1, R3.reuse, P4 ;  /* 0x0000000110107824 */ /* 0x100fe200020e0603 */
[----:B------:R-:W-:Y:S01]  /*2c080*/  IADD3 R19, P5, PT, R19, R80, RZ ;  /* 0x0000005013137210 */ /* 0x000fe20007fbe0ff */
[----:B------:R-:W-:Y:S02]  /*2c090*/  STL [R1+0x720], R9 ;  /* 0x0007200901007387 */ /* 0x000fe40000100800 */
[----:B-1----:R-:W-:Y:S02]  /*2c0a0*/  IMAD.MOV.U32 R5, RZ, RZ, R16 ;  /* 0x000000ffff057224 */ /* 0x002fe400078e0010 */
[----:B------:R1:W-:Y:S01]  /*2c0b0*/  STL [R1+0x71c], R16 ;  /* 0x00071c1001007387 */ /* 0x0003e20000100800 */
[----:B------:R-:W-:-:S03]  /*2c0c0*/  IMAD.X R20, R20, 0x1, R3, P5 ;  /* 0x0000000114147824 */ /* 0x000fc600028e0603 */
[----:B------:R-:W-:Y:S01]  /*2c0d0*/  STL [R1+0x760], R19 ;  /* 0x0007601301007387 */ /* 0x000fe20000100800 */
[----:B------:R-:W-:-:S03]  /*2c0e0*/  MOV R4, R9 ;  /* 0x0000000900047202 */ /* 0x000fc60000000f00 */
[----:B-1----:R-:W2:Y:S04]  /*2c0f0*/  LDL.LU R16, [R1+0x6a4] ;  /* 0x0006a40001107983 */ /* 0x002ea80000300800 */
[----:B------:R-:W-:Y:S04]  /*2c100*/  STL [R1+0x75c], R20 ;  /* 0x00075c1401007387 */ /* 0x000fe80000100800 */
[----:B------:R-:W2:Y:S01]  /*2c110*/  LDL.LU R9, [R1+0x6e4] ;  /* 0x0006e40001097983 */ /* 0x000ea20000300800 */
[----:B------:R-:W-:-:S03]  /*2c120*/  IADD3 R17, P4, PT, R17, R80, RZ ;  /* 0x0000005011117210 */ /* 0x000fc60007f9e0ff */
[----:B------:R1:W-:Y:S01]  /*2c130*/  LDGSTS.E [R6+0x40800], desc[UR16][R4.64], P2 ;  /* 0x4080000004067fae */ /* 0x0003e200091a1010 */
[----:B------:R-:W-:Y:S01]  /*2c140*/  IADD3 R11, P5, PT, R11, R80, RZ ;  /* 0x000000500b0b7210 */ /* 0x000fe20007fbe0ff */
[----:B------:R-:W-:Y:S01]  /*2c150*/  IMAD.X R18, R18, 0x1, R3, P4 ;  /* 0x0000000112127824 */ /* 0x000fe200020e0603 */
[----:B------:R-:W3:Y:S01]  /*2c160*/  S2R R21, SR_TID.X ;  /* 0x0000000000157919 */ /* 0x000ee20000002100 */
[----:B-1----:R-:W-:Y:S01]  /*2c170*/  IMAD.MOV.U32 R4, RZ, RZ, R19 ;  /* 0x000000ffff047224 */ /* 0x002fe200078e0013 */
[----:B------:R-:W-:Y:S01]  /*2c180*/  MOV R5, R20 ;  /* 0x0000001400057202 */ /* 0x000fe20000000f00 */
[----:B------:R-:W-:-:S04]  /*2c190*/  IMAD.X R15, R15, 0x1, R3, P5 ;  /* 0x000000010f0f7824 */ /* 0x000fc800028e0603 */
[----:B------:R1:W-:Y:S04]  /*2c1a0*/  LDGSTS.E [R6+0x40c00], desc[UR16][R4.64], P2 ;  /* 0x40c0000004067fae */ /* 0x0003e800091a1010 */
[----:B------:R-:W-:Y:S04]  /*2c1b0*/  STL [R1+0x7a0], R17 ;  /* 0x0007a01101007387 */ /* 0x000fe80000100800 */
[----:B------:R-:W-:Y:S01]  /*2c1c0*/  STL [R1+0x79c], R18 ;  /* 0x00079c1201007387 */ /* 0x000fe20000100800 */
[----:B-1----:R-:W-:Y:S01]  /*2c1d0*/  MOV R4, R17 ;  /* 0x0000001100047202 */ /* 0x002fe20000000f00 */
[----:B------:R-:W-:-:S02]  /*2c1e0*/  IMAD.MOV.U32 R5, RZ, RZ, R18 ;  /* 0x000000ffff057224 */ /* 0x000fc400078e0012 */
[----:B------:R-:W-:Y:S04]  /*2c1f0*/  STL [R1+0x7e0], R11 ;  /* 0x0007e00b01007387 */ /* 0x000fe80000100800 */
[----:B------:R1:W-:Y:S04]  /*2c200*/  LDGSTS.E [R6+0x41000], desc[UR16][R4.64], P2 ;  /* 0x4100000004067fae */ /* 0x0003e800091a1010 */
[----:B------:R3:W-:Y:S02]  /*2c210*/  STL [R1+0x7dc], R15 ;  /* 0x0007dc0f01007387 */ /* 0x0007e40000100800 */
[----:B---3--:R-:W-:-:S02]  /*2c220*/  IADD3 R12, P4, PT, R12, R80, RZ ;  /* 0x000000500c0c7210 */ /* 0x008fc40007f9e0ff */
[----:B-1----:R-:W-:Y:S01]  /*2c230*/  MOV R5, R15 ;  /* 0x0000000f00057202 */ /* 0x002fe20000000f00 */
[----:B------:R-:W-:Y:S01]  /*2c240*/  IMAD.MOV.U32 R4, RZ, RZ, R11 ;  /* 0x000000ffff047224 */ /* 0x000fe200078e000b */
[----:B------:R-:W3:Y:S04]  /*2c250*/  LDL.LU R15, [R1+0x724] ;  /* 0x00072400010f7983 */ /* 0x000ee80000300800 */
[----:B------:R-:W3:Y:S04]  /*2c260*/  LDL.LU R11, [R1+0x728] ;  /* 0x00072800010b7983 */ /* 0x000ee80000300800 */
[----:B------:R-:W3:Y:S01]  /*2c270*/  LDL.LU R20, [R1+0x764] ;  /* 0x0007640001147983 */ /* 0x000ee20000300800 */
[----:B------:R-:W-:-:S03]  /*2c280*/  IADD3 R7, P5, PT, R7, R80, RZ ;  /* 0x0000005007077210 */ /* 0x000fc60007fbe0ff */
[----:B------:R-:W3:Y:S01]  /*2c290*/  LDL.LU R19, [R1+0x768] ;  /* 0x0007680001137983 */ /* 0x000ee20000300800 */
[--C-:B------:R-:W-:Y:S02]  /*2c2a0*/  IMAD.X R14, R14, 0x1, R3.reuse, P4 ;  /* 0x000000010e0e7824 */ /* 0x100fe400020e0603 */
[----:B------:R-:W-:Y:S01]  /*2c2b0*/  IMAD.X R13, R13, 0x1, R3, P5 ;  /* 0x000000010d0d7824 */ /* 0x000fe200028e0603 */
[----:B------:R1:W-:Y:S04]  /*2c2c0*/  STL [R1+0x820], R12 ;  /* 0x0008200c01007387 */ /* 0x0003e80000100800 */
[----:B------:R1:W-:Y:S04]  /*2c2d0*/  STL [R1+0x81c], R14 ;  /* 0x00081c0e01007387 */ /* 0x0003e80000100800 */
[----:B------:R1:W-:Y:S04]  /*2c2e0*/  STL [R1+0x860], R7 ;  /* 0x0008600701007387 */ /* 0x0003e80000100800 */
[----:B------:R1:W-:Y:S04]  /*2c2f0*/  LDGSTS.E [R6+0x41400], desc[UR16][R4.64], P2 ;  /* 0x4140000004067fae */ /* 0x0003e800091a1010 */
[----:B------:R-:W3:Y:S04]  /*2c300*/  LDL.LU R17, [R1+0x7a8] ;  /* 0x0007a80001117983 */ /* 0x000ee80000300800 */
[----:B------:R4:W-:Y:S01]  /*2c310*/  STL [R1+0x85c], R13 ;  /* 0x00085c0d01007387 */ /* 0x0009e20000100800 */
[----:B-1----:R-:W-:Y:S01]  /*2c320*/  MOV R4, R12 ;  /* 0x0000000c00047202 */ /* 0x002fe20000000f00 */
[----:B------:R-:W-:-:S02]  /*2c330*/  IMAD.MOV.U32 R5, RZ, RZ, R14 ;  /* 0x000000ffff057224 */ /* 0x000fc400078e000e */
[----:B------:R-:W3:Y:S04]  /*2c340*/  LDL.LU R12, [R1+0x7e8] ;  /* 0x0007e800010c7983 */ /* 0x000ee80000300800 */
[----:B------:R-:W3:Y:S04]  /*2c350*/  LDL.LU R18, [R1+0x7a4] ;  /* 0x0007a40001127983 */ /* 0x000ee80000300800 */
[----:B------:R1:W-:Y:S01]  /*2c360*/  LDGSTS.E [R6+0x41800], desc[UR16][R4.64], P2 ;  /* 0x4180000004067fae */ /* 0x0003e200091a1010 */
[C---:B------:R-:W-:Y:S02]  /*2c370*/  LOP3.LUT R14, R21.reuse, 0x60, RZ, 0xc0, !PT ;  /* 0x00000060150e7812 */ /* 0x040fe400078ec0ff */
[----:B----4-:R-:W-:Y:S01]  /*2c380*/  IADD3 R10, P4, PT, R10, R80, RZ ;  /* 0x000000500a0a7210 */ /* 0x010fe20007f9e0ff */
[----:B-1----:R-:W-:Y:S01]  /*2c390*/  IMAD.MOV.U32 R4, RZ, RZ, R7 ;  /* 0x000000ffff047224 */ /* 0x002fe200078e0007 */
[----:B------:R-:W-:Y:S01]  /*2c3a0*/  MOV R5, R13 ;  /* 0x0000000d00057202 */ /* 0x000fe20000000f00 */
[----:B------:R-:W-:Y:S01]  /*2c3b0*/  IMAD.SHL.U32 R7, R21, 0x4, RZ ;  /* 0x0000000415077824 */ /* 0x000fe200078e00ff */
[----:B------:R-:W4:Y:S04]  /*2c3c0*/  LDL.LU R13, [R1+0x7e4] ;  /* 0x0007e400010d7983 */ /* 0x000f280000300800 */
[----:B------:R-:W-:-:S02]  /*2c3d0*/  LOP3.LUT R7, R7, 0x7c, RZ, 0xc0, !PT ;  /* 0x0000007c07077812 */ /* 0x000fc400078ec0ff */
[----:B------:R-:W-:Y:S01]  /*2c3e0*/  IADD3 R8, P5, PT, R8, R80, RZ ;  /* 0x0000005008087210 */ /* 0x000fe20007fbe0ff */
[----:B------:R1:W-:Y:S02]  /*2c3f0*/  LDGSTS.E [R6+0x41c00], desc[UR16][R4.64], P2 ;  /* 0x41c0000004067fae */ /* 0x0003e400091a1010 */
[----:B------:R-:W-:Y:S02]  /*2c400*/  IMAD R7, R14, 0x100, R7 ;  /* 0x000001000e077824 */ /* 0x000fe400078e0207 */
[----:B------:R-:W-:Y:S03]  /*2c410*/  STL [R1+0x6a8], R10 ;  /* 0x0006a80a01007387 */ /* 0x000fe60000100800 */
[----:B------:R-:W-:-:S05]  /*2c420*/  LOP3.LUT R7, R7, 0x10, RZ, 0x3c, !PT ;  /* 0x0000001007077812 */ /* 0x000fca00078e3cff */
[----:B-1----:R-:W-:Y:S01]  /*2c430*/  VIADD R6, R7, UR9 ;  /* 0x0000000907067c36 */ /* 0x002fe20008000000 */
[----:B------:R-:W-:Y:S02]  /*2c440*/  MOV R4, R10 ;  /* 0x0000000a00047202 */ /* 0x000fe40000000f00 */
[----:B--2---:R-:W-:-:S05]  /*2c450*/  IADD3.X R16, PT, PT, R16, R3, RZ, P4, !PT ;  /* 0x0000000310107210 */ /* 0x004fca00027fe4ff */
[----:B------:R1:W-:Y:S01]  /*2c460*/  STL [R1+0x6a4], R16 ;  /* 0x0006a41001007387 */ /* 0x0003e20000100800 */
[----:B------:R-:W-:-:S03]  /*2c470*/  IMAD.X R9, R9, 0x1, R3, P5 ;  /* 0x0000000109097824 */ /* 0x000fc600028e0603 */
[----:B------:R-:W-:Y:S04]  /*2c480*/  STL [R1+0x6e8], R8 ;  /* 0x0006e80801007387 */ /* 0x000fe80000100800 */
[----:B------:R-:W2:Y:S01]  /*2c490*/  LDL.LU R14, [R1+0x828] ;  /* 0x00082800010e7983 */ /* 0x000ea20000300800 */
[----:B------:R-:W-:-:S03]  /*2c4a0*/  IMAD.MOV.U32 R5, RZ, RZ, R16 ;  /* 0x000000ffff057224 */ /* 0x000fc600078e0010 */
[----:B------:R1:W-:Y:S04]  /*2c4b0*/  STL [R1+0x6e4], R9 ;  /* 0x0006e40901007387 */ /* 0x0003e80000100800 */
[----:B------:R-:W2:Y:S04]  /*2c4c0*/  LDL.LU R7, [R1+0x868] ;  /* 0x0008680001077983 */ /* 0x000ea80000300800 */
[----:B-1----:R-:W2:Y:S04]  /*2c4d0*/  LDL.LU R16, [R1+0x824] ;  /* 0x0008240001107983 */ /* 0x002ea80000300800 */
[----:B------:R-:W2:Y:S04]  /*2c4e0*/  LDL.LU R10, [R1+0x864] ;  /* 0x00086400010a7983 */ /* 0x000ea80000300800 */
[----:B------:R1:W-:Y:S02]  /*2c4f0*/  LDGSTS.E [R6+0x40080], desc[UR16][R4.64], P2 ;  /* 0x4008000004067fae */ /* 0x0003e400091a1010 */
[----:B-1----:R-:W-:Y:S01]  /*2c500*/  IMAD.MOV.U32 R4, RZ, RZ, R8 ;  /* 0x000000ffff047224 */ /* 0x002fe200078e0008 */
[----:B------:R-:W-:-:S02]  /*2c510*/  MOV R5, R9 ;  /* 0x0000000900057202 */ /* 0x000fc40000000f00 */
[----:B------:R-:W2:Y:S04]  /*2c520*/  LDL.LU R9, [R1+0x6b0] ;  /* 0x0006b00001097983 */ /* 0x000ea80000300800 */
[----:B------:R-:W2:Y:S04]  /*2c530*/  LDL.LU R8, [R1+0x6f0] ;  /* 0x0006f00001087983 */ /* 0x000ea80000300800 */
[----:B------:R1:W-:Y:S01]  /*2c540*/  LDGSTS.E [R6+0x40480], desc[UR16][R4.64], P2 ;  /* 0x4048000004067fae */ /* 0x0003e200091a1010 */
[----:B---3--:R-:W-:-:S05]  /*2c550*/  IADD3 R11, P4, PT, R11, R80, RZ ;  /* 0x000000500b0b7210 */ /* 0x008fca0007f9e0ff */
[----:B------:R-:W-:Y:S01]  /*2c560*/  IMAD.X R15, R15, 0x1, R3, P4 ;  /* 0x000000010f0f7824 */ /* 0x000fe200020e0603 */
[-C--:B------:R-:W-:Y:S01]  /*2c570*/  IADD3 R19, P5, PT, R19, R80.reuse, RZ ;  /* 0x0000005013137210 */ /* 0x080fe20007fbe0ff */
[----:B------:R-:W-:Y:S02]  /*2c580*/  STL [R1+0x728], R11 ;  /* 0x0007280b01007387 */ /* 0x000fe40000100800 */
[----:B-1----:R-:W-:Y:S02]  /*2c590*/  IMAD.MOV.U32 R5, RZ, RZ, R15 ;  /* 0x000000ffff057224 */ /* 0x002fe400078e000f */
[----:B------:R1:W-:Y:S01]  /*2c5a0*/  STL [R1+0x724], R15 ;  /* 0x0007240f01007387 */ /* 0x0003e20000100800 */
[----:B------:R-:W-:Y:S01]  /*2c5b0*/  IMAD.X R20, R20, 0x1, R3, P5 ;  /* 0x0000000114147824 */ /* 0x000fe200028e0603 */
[----:B------:R-:W-:Y:S02]  /*2c5c0*/  MOV R4, R11 ;  /* 0x0000000b00047202 */ /* 0x000fe40000000f00 */
[----:B------:R-:W-:Y:S04]  /*2c5d0*/  STL [R1+0x768], R19 ;  /* 0x0007681301007387 */ /* 0x000fe80000100800 */
[----:B------:R3:W-:Y:S04]  /*2c5e0*/  LDGSTS.E [R6+0x40880], desc[UR16][R4.64], P2 ;  /* 0x4088000004067fae */ /* 0x0007e800091a1010 */
[----:B-1----:R-:W2:Y:S01]  /*2c5f0*/  LDL.LU R15, [R1+0x6ac] ;  /* 0x0006ac00010f7983 */ /* 0x002ea20000300800 */
[----:B------:R-:W-:-:S03]  /*2c600*/  IADD3 R17, P4, PT, R17, R80, RZ ;  /* 0x0000005011117210 */ /* 0x000fc60007f9e0ff */
[----:B------:R-:W-:Y:S04]  /*2c610*/  STL [R1+0x764], R20 ;  /* 0x0007641401007387 */ /* 0x000fe80000100800 */
[----:B------:R-:W2:Y:S01]  /*2c620*/  LDL.LU R11, [R1+0x6ec] ;  /* 0x0006ec00010b7983 */ /* 0x000ea20000300800 */
[----:B---3--:R-:W-:Y:S01]  /*2c630*/  IMAD.MOV.U32 R4, RZ, RZ, R19 ;  /* 0x000000ffff047224 */ /* 0x008fe200078e0013 */
[----:B------:R-:W-:Y:S02]  /*2c640*/  MOV R5, R20 ;  /* 0x0000001400057202 */ /* 0x000fe40000000f00 */
[----:B------:R-:W-:-:S03]  /*2c650*/  IADD3 R12, P5, PT, R12, R80, RZ ;  /* 0x000000500c0c7210 */ /* 0x000fc60007fbe0ff */
[----:B------:R1:W-:Y:S01]  /*2c660*/  LDGSTS.E [R6+0x40c80], desc[UR16][R4.64], P2 ;  /* 0x40c8000004067fae */ /* 0x0003e200091a1010 */
[----:B------:R-:W-:-:S03]  /*2c670*/  IMAD.X R18, R18, 0x1, R3, P4 ;  /* 0x0000000112127824 */ /* 0x000fc600020e0603 */
[----:B------:R-:W-:Y:S04]  /*2c680*/  STL [R1+0x7a8], R17 ;  /* 0x0007a81101007387 */ /* 0x000fe80000100800 */
[----:B------:R-:W-:Y:S01]  /*2c690*/  STL [R1+0x7a4], R18 ;  /* 0x0007a41201007387 */ /* 0x000fe20000100800 */
[----:B-1----:R-:W-:Y:S01]  /*2c6a0*/  MOV R4, R17 ;  /* 0x0000001100047202 */ /* 0x002fe20000000f00 */
[----:B------:R-:W-:Y:S02]  /*2c6b0*/  IMAD.MOV.U32 R5, RZ, RZ, R18 ;  /* 0x000000ffff057224 */ /* 0x000fe400078e0012 */
[----:B------:R-:W-:Y:S04]  /*2c6c0*/  STL [R1+0x7e8], R12 ;  /* 0x0007e80c01007387 */ /* 0x000fe80000100800 */
[----:B------:R1:W-:Y:S01]  /*2c6d0*/  LDGSTS.E [R6+0x41080], desc[UR16][R4.64], P2 ;  /* 0x4108000004067fae */ /* 0x0003e200091a1010 */
[----:B----4-:R-:W-:-:S05]  /*2c6e0*/  IMAD.X R13, R13, 0x1, R3, P5 ;  /* 0x000000010d0d7824 */ /* 0x010fca00028e0603 */
[----:B------:R3:W-:Y:S01]  /*2c6f0*/  STL [R1+0x7e4], R13 ;  /* 0x0007e40d01007387 */ /* 0x0007e20000100800 */
[----:B-1----:R-:W-:Y:S01]  /*2c700*/  MOV R5, R13 ;  /* 0x0000000d00057202 */ /* 0x002fe20000000f00 */
[----:B------:R-:W-:Y:S02]  /*2c710*/  IMAD.MOV.U32 R4, RZ, RZ, R12 ;  /* 0x000000ffff047224 */ /* 0x000fe400078e000c */
[----:B---3--:R-:W3:Y:S04]  /*2c720*/  LDL.LU R13, [R1+0x72c] ;  /* 0x00072c00010d7983 */ /* 0x008ee80000300800 */
[----:B------:R-:W4:Y:S04]  /*2c730*/  LDL.LU R12, [R1+0x730] ;  /* 0x00073000010c7983 */ /* 0x000f280000300800 */
[----:B------:R-:W3:Y:S04]  /*2c740*/  LDL.LU R20, [R1+0x76c] ;  /* 0x00076c0001147983 */ /* 0x000ee80000300800 */
[----:B------:R-:W3:Y:S04]  /*2c750*/  LDL.LU R19, [R1+0x770] ;  /* 0x0007700001137983 */ /* 0x000ee80000300800 */
[----:B------:R1:W-:Y:S01]  /*2c760*/  LDGSTS.E [R6+0x41480], desc[UR16][R4.64], P2 ;  /* 0x4148000004067fae */ /* 0x0003e200091a1010 */
[----:B--2---:R-:W-:-:S02]  /*2c770*/  IADD3 R14, P4, PT, R14, R80, RZ ;  /* 0x000000500e0e7210 */ /* 0x004fc40007f9e0ff */
[----:B------:R-:W-:-:S03]  /*2c780*/  IADD3 R7, P5, PT, R7, R80, RZ ;  /* 0x0000005007077210 */ /* 0x000fc60007fbe0ff */
[--C-:B------:R-:W-:Y:S01]  /*2c790*/  IMAD.X R16, R16, 0x1, R3.reuse, P4 ;  /* 0x0000000110107824 */ /* 0x100fe200020e0603 */
[----:B------:R2:W-:Y:S01]  /*2c7a0*/  STL [R1+0x828], R14 ;  /* 0x0008280e01007387 */ /* 0x0005e20000100800 */
[----:B------:R-:W-:-:S03]  /*2c7b0*/  IMAD.X R10, R10, 0x1, R3, P5 ;  /* 0x000000010a0a7824 */ /* 0x000fc600028e0603 */
[----:B------:R2:W-:Y:S04]  /*2c7c0*/  STL [R1+0x824], R16 ;  /* 0x0008241001007387 */ /* 0x0005e80000100800 */
[----:B------:R2:W-:Y:S01]  /*2c7d0*/  STL [R1+0x868], R7 ;  /* 0x0008680701007387 */ /* 0x0005e20000100800 */
[----:B-1----:R-:W-:-:S03]  /*2c7e0*/  MOV R4, R14 ;  /* 0x0000000e00047202 */ /* 0x002fc60000000f00 */
[----:B------:R-:W3:Y:S04]  /*2c7f0*/  LDL.LU R17, [R1+0x7b0] ;  /* 0x0007b00001117983 */ /* 0x000ee80000300800 */
[----:B------:R1:W-:Y:S04]  /*2c800*/  STL [R1+0x864], R10 ;  /* 0x0008640a01007387 */ /* 0x0003e80000100800 */
[----:B--2---:R-:W2:Y:S04]  /*2c810*/  LDL.LU R14, [R1+0x7f0] ;  /* 0x0007f000010e7983 */ /* 0x004ea80000300800 */
[----:B------:R-:W2:Y:S01]  /*2c820*/  LDL.LU R18, [R1+0x7ac] ;  /* 0x0007ac0001127983 */ /* 0x000ea20000300800 */
[----:B------:R-:W-:-:S03]  /*2c830*/  IMAD.MOV.U32 R5, RZ, RZ, R16 ;  /* 0x000000ffff057224 */ /* 0x000fc600078e0010 */
[----:B------:R-:W2:Y:S04]  /*2c840*/  LDL.LU R16, [R1+0x7ec] ;  /* 0x0007ec0001107983 */ /* 0x000ea80000300800 */
[----:B------:R1:W-:Y:S01]  /*2c850*/  LDGSTS.E [R6+0x41880], desc[UR16][R4.64], P2 ;  /* 0x4188000004067fae */ /* 0x0003e200091a1010 */
[----:B------:R-:W-:Y:S01]  /*2c860*/  IADD3 R9, P4, PT, R9, R80, RZ ;  /* 0x0000005009097210 */ /* 0x000fe20007f9e0ff */
[----:B-1----:R-:W-:Y:S02]  /*2c870*/  IMAD.MOV.U32 R4, RZ, RZ, R7 ;  /* 0x000000ffff047224 */ /* 0x002fe400078e0007 */
[C---:B------:R-:W-:Y:S01]  /*2c880*/  IMAD.SHL.U32 R7, R21.reuse, 0x4, RZ ;  /* 0x0000000415077824 */ /* 0x040fe200078e00ff */
[----:B------:R-:W-:Y:S02]  /*2c890*/  MOV R5, R10 ;  /* 0x0000000a00057202 */ /* 0x000fe40000000f00 */
[----:B------:R-:W-:-:S02]  /*2c8a0*/  LOP3.LUT R10, R21, 0x60, RZ, 0xc0, !PT ;  /* 0x00000060150a7812 */ /* 0x000fc400078ec0ff */
[----:B------:R-:W-:Y:S02]  /*2c8b0*/  LOP3.LUT R7, R7, 0x7c, RZ, 0xc0, !PT ;  /* 0x0000007c07077812 */ /* 0x000fe400078ec0ff */
[----:B------:R-:W-:Y:S01]  /*2c8c0*/  IADD3 R8, P5, PT, R8, R80, RZ ;  /* 0x0000005008087210 */ /* 0x000fe20007fbe0ff */
[----:B------:R-:W-:Y:S02]  /*2c8d0*/  STL [R1+0x6b0], R9 ;  /* 0x0006b00901007387 */ /* 0x000fe40000100800 */
[----:B------:R-:W-:Y:S02]  /*2c8e0*/  IMAD R7, R10, 0x100, R7 ;  /* 0x000001000a077824 */ /* 0x000fe400078e0207 */
[----:B------:R1:W-:Y:S01]  /*2c8f0*/  LDGSTS.E [R6+0x41c80], desc[UR16][R4.64], P2 ;  /* 0x41c8000004067fae */ /* 0x0003e200091a1010 */
[----:B------:R-:W-:Y:S02]  /*2c900*/  IADD3.X R15, PT, PT, R15, R3, RZ, P4, !PT ;  /* 0x000000030f0f7210 */ /* 0x000fe400027fe4ff */
[----:B------:R-:W-:-:S03]  /*2c910*/  LOP3.LUT R7, R7, 0x20, RZ, 0x3c, !PT ;  /* 0x0000002007077812 */ /* 0x000fc600078e3cff */
[----:B------:R1:W-:Y:S01]  /*2c920*/  STL [R1+0x6ac], R15 ;  /* 0x0006ac0f01007387 */ /* 0x0003e20000100800 */
[----:B------:R-:W-:-:S03]  /*2c930*/  IMAD.X R11, R11, 0x1, R3, P5 ;  /* 0x000000010b0b7824 */ /* 0x000fc600028e0603 */
[----:B------:R-:W-:Y:S01]  /*2c940*/  STL [R1+0x6f0], R8 ;  /* 0x0006f00801007387 */ /* 0x000fe20000100800 */
[----:B-1----:R-:W-:-:S03]  /*2c950*/  VIADD R6, R7, UR9 ;  /* 0x0000000907067c36 */ /* 0x002fc60008000000 */
[----:B------:R-:W2:Y:S01]  /*2c960*/  LDL.LU R10, [R1+0x830] ;  /* 0x00083000010a7983 */ /* 0x000ea20000300800 */
[----:B------:R-:W-:-:S03]  /*2c970*/  IMAD.MOV.U32 R5, RZ, RZ, R15 ;  /* 0x000000ffff057224 */ /* 0x000fc600078e000f */
[----:B------:R1:W-:Y:S04]  /*2c980*/  STL [R1+0x6ec], R11 ;  /* 0x0006ec0b01007387 */ /* 0x0003e80000100800 */
[----:B------:R-:W2:Y:S04]  /*2c990*/  LDL.LU R7, [R1+0x870] ;  /* 0x0008700001077983 */ /* 0x000ea80000300800 */
[----:B------:R-:W2:Y:S01]  /*2c9a0*/  LDL.LU R15, [R1+0x82c] ;  /* 0x00082c00010f7983 */ /* 0x000ea20000300800 */
[----:B------:R-:W-:-:S03]  /*2c9b0*/  MOV R4, R9 ;  /* 0x0000000900047202 */ /* 0x000fc60000000f00 */
[----:B------:R-:W2:Y:S04]  /*2c9c0*/  LDL.LU R9, [R1+0x86c] ;  /* 0x00086c0001097983 */ /* 0x000ea80000300800 */
[----:B------:R1:W-:Y:S02]  /*2c9d0*/  LDGSTS.E [R6+0x40100], desc[UR16][R4.64], P2 ;  /* 0x4010000004067fae */ /* 0x0003e400091a1010 */
[----:B-1----:R-:W-:Y:S01]  /*2c9e0*/  IMAD.MOV.U32 R4, RZ, RZ, R8 ;  /* 0x000000ffff047224 */ /* 0x002fe200078e0008 */
[----:B------:R-:W-:Y:S02]  /*2c9f0*/  MOV R5, R11 ;  /* 0x0000000b00057202 */ /* 0x000fe40000000f00 */
[----:B------:R-:W2:Y:S04]  /*2ca00*/  LDL.LU R11, [R1+0x6b8] ;  /* 0x0006b800010b7983 */ /* 0x000ea80000300800 */
[----:B------:R-:W2:Y:S01]  /*2ca10*/  LDL.LU R8, [R1+0x6f8] ;  /* 0x0006f80001087983 */ /* 0x000ea20000300800 */
[----:B----4-:R-:W-:-:S03]  /*2ca20*/  IADD3 R12, P4, PT, R12, R80, RZ ;  /* 0x000000500c0c7210 */ /* 0x010fc60007f9e0ff */
[----:B------:R1:W-:Y:S02]  /*2ca30*/  LDGSTS.E [R6+0x40500], desc[UR16][R4.64], P2 ;  /* 0x4050000004067fae */ /* 0x0003e400091a1010 */
[--C-:B---3--:R-:W-:Y:S01]  /*2ca40*/  IMAD.X R13, R13, 0x1, R3.reuse, P4 ;  /* 0x000000010d0d7824 */ /* 0x108fe200020e0603 */
[----:B------:R-:W-:Y:S01]  /*2ca50*/  IADD3 R19, P5, PT, R19, R80, RZ ;  /* 0x0000005013137210 */ /* 0x000fe20007fbe0ff */
[----:B------:R3:W-:Y:S04]  /*2ca60*/  STL [R1+0x730], R12 ;  /* 0x0007300c01007387 */ /* 0x0007e80000100800 */
[----:B------:R4:W-:Y:S01]  /*2ca70*/  STL [R1+0x72c], R13 ;  /* 0x00072c0d01007387 */ /* 0x0009e20000100800 */
[----:B------:R-:W-:Y:S01]  /*2ca80*/  IMAD.X R20, R20, 0x1, R3, P5 ;  /* 0x0000000114147824 */ /* 0x000fe200028e0603 */
[----:B-1----:R-:W-:-:S02]  /*2ca90*/  MOV R4, R12 ;  /* 0x0000000c00047202 */ /* 0x002fc40000000f00 */
[----:B------:R-:W-:Y:S04]  /*2caa0*/  STL [R1+0x770], R19 ;  /* 0x0007701301007387 */ /* 0x000fe80000100800 */
[----:B---3--:R-:W3:Y:S01]  /*2cab0*/  LDL.LU R12, [R1+0x6b4] ;  /* 0x0006b400010c7983 */ /* 0x008ee20000300800 */
[----:B------:R-:W-:-:S03]  /*2cac0*/  IMAD.MOV.U32 R5, RZ, RZ, R13 ;  /* 0x000000ffff057224 */ /* 0x000fc600078e000d */
[----:B------:R-:W-:Y:S04]  /*2cad0*/  STL [R1+0x76c], R20 ;  /* 0x00076c1401007387 */ /* 0x000fe80000100800 */
[----:B----4-:R-:W4:Y:S04]  /*2cae0*/  LDL.LU R13, [R1+0x6f4] ;  /* 0x0006f400010d7983 */ /* 0x010f280000300800 */
[----:B------:R1:W-:Y:S02]  /*2caf0*/  LDGSTS.E [R6+0x40900], desc[UR16][R4.64], P2 ;  /* 0x4090000004067fae */ /* 0x0003e400091a1010 */
[----:B-1----:R-:W-:Y:S01]  /*2cb00*/  IMAD.MOV.U32 R4, RZ, RZ, R19 ;  /* 0x000000ffff047224 */ /* 0x002fe200078e0013 */
[----:B------:R-:W-:-:S05]  /*2cb10*/  MOV R5, R20 ;  /* 0x0000001400057202 */ /* 0x000fca0000000f00 */
[----:B------:R1:W-:Y:S01]  /*2cb20*/  LDGSTS.E [R6+0x40d00], desc[UR16][R4.64], P2 ;  /* 0x40d0000004067fae */ /* 0x0003e200091a1010 */
[----:B------:R-:W-:-:S04]  /*2cb30*/  IADD3 R17, P4, PT, R17, R80, RZ ;  /* 0x0000005011117210 */ /* 0x000fc80007f9e0ff */
[----:B-1----:R-:W-:Y:S02]  /*2cb40*/  MOV R4, R17 ;  /* 0x0000001100047202 */ /* 0x002fe40000000f00 */
[----:B--2---:R-:W-:Y:S01]  /*2cb50*/  IADD3 R14, P5, PT, R14, R80, RZ ;  /* 0x000000500e0e7210 */ /* 0x004fe20007fbe0ff */
[--C-:B------:R-:W-:Y:S01]  /*2cb60*/  IMAD.X R18, R18, 0x1, R3.reuse, P4 ;  /* 0x0000000112127824 */ /* 0x100fe200020e0603 */
[----:B------:R-:W-:Y:S03]  /*2cb70*/  STL [R1+0x7b0], R17 ;  /* 0x0007b01101007387 */ /* 0x000fe60000100800 */
[----:B------:R-:W-:Y:S02]  /*2cb80*/  IMAD.MOV.U32 R5, RZ, RZ, R18 ;  /* 0x000000ffff057224 */ /* 0x000fe400078e0012 */
[----:B------:R-:W-:Y:S01]  /*2cb90*/  IMAD.X R16, R16, 0x1, R3, P5 ;  /* 0x0000000110107824 */ /* 0x000fe200028e0603 */
[----:B------:R-:W-:Y:S04]  /*2cba0*/  STL [R1+0x7ac], R18 ;  /* 0x0007ac1201007387 */ /* 0x000fe80000100800 */
[----:B------:R-:W-:Y:S04]  /*2cbb0*/  STL [R1+0x7f0], R14 ;  /* 0x0007f00e01007387 */ /* 0x000fe80000100800 */
[----:B------:R1:W-:Y:S04]  /*2cbc0*/  LDGSTS.E [R6+0x41100], desc[UR16][R4.64], P2 ;  /* 0x4110000004067fae */ /* 0x0003e800091a1010 */
[----:B------:R2:W-:Y:S01]  /*2cbd0*/  STL [R1+0x7ec], R16 ;  /* 0x0007ec1001007387 */ /* 0x0005e20000100800 */
[----:B-1----:R-:W-:Y:S01]  /*2cbe0*/  MOV R5, R16 ;  /* 0x0000001000057202 */ /* 0x002fe20000000f00 */
[----:B------:R-:W-:-:S02]  /*2cbf0*/  IMAD.MOV.U32 R4, RZ, RZ, R14 ;  /* 0x000000ffff047224 */ /* 0x000fc400078e000e */
[----:B--2---:R-:W2:Y:S04]  /*2cc00*/  LDL.LU R16, [R1+0x734] ;  /* 0x0007340001107983 */ /* 0x004ea80000300800 */
[----:B------:R-:W2:Y:S04]  /*2cc10*/  LDL.LU R14, [R1+0x738] ;  /* 0x00073800010e7983 */ /* 0x000ea80000300800 */
[----:B------:R-:W2:Y:S04]  /*2cc20*/  LDL.LU R20, [R1+0x774] ;  /* 0x0007740001147983 */ /* 0x000ea80000300800 */
[----:B------:R-:W2:Y:S04]  /*2cc30*/  LDL.LU R19, [R1+0x778] ;  /* 0x0007780001137983 */ /* 0x000ea80000300800 */
[----:B------:R1:W-:Y:S01]  /*2cc40*/  LDGSTS.E [R6+0x41500], desc[UR16][R4.64], P2 ;  /* 0x4150000004067fae */ /* 0x0003e200091a1010 */
[----:B------:R-:W-:-:S04]  /*2cc50*/  IADD3 R10, P4, PT, R10, R80, RZ ;  /* 0x000000500a0a7210 */ /* 0x000fc80007f9e0ff */
[----:B-1----:R-:W-:Y:S01]  /*2cc60*/  MOV R4, R10 ;  /* 0x0000000a00047202 */ /* 0x002fe20000000f00 */
[----:B------:R-:W-:Y:S01]  /*2cc70*/  IMAD.X R15, R15, 0x1, R3, P4 ;  /* 0x000000010f0f7824 */ /* 0x000fe200020e0603 */
[----:B------:R-:W-:-:S03]  /*2cc80*/  IADD3 R7, P5, PT, R7, R80, RZ ;  /* 0x0000005007077210 */ /* 0x000fc60007fbe0ff */
[----:B------:R-:W-:Y:S01]  /*2cc90*/  IMAD.MOV.U32 R5, RZ, RZ, R15 ;  /* 0x000000ffff057224 */ /* 0x000fe200078e000f */
[----:B------:R-:W-:Y:S01]  /*2cca0*/  STL [R1+0x830], R10 ;  /* 0x0008300a01007387 */ /* 0x000fe20000100800 */
[----:B------:R-:W-:-:S03]  /*2ccb0*/  IMAD.X R9, R9, 0x1, R3, P5 ;  /* 0x0000000109097824 */ /* 0x000fc600028e0603 */
[----:B------:R-:W-:Y:S04]  /*2ccc0*/  STL [R1+0x82c], R15 ;  /* 0x00082c0f01007387 */ /* 0x000fe80000100800 */
[----:B------:R1:W-:Y:S04]  /*2ccd0*/  LDGSTS.E [R6+0x41900], desc[UR16][R4.64], P2 ;  /* 0x4190000004067fae */ /* 0x0003e800091a1010 */
[----:B------:R1:W-:Y:S04]  /*2cce0*/  STL [R1+0x870], R7 ;  /* 0x0008700701007387 */ /* 0x0003e80000100800 */
[----:B------:R-:W2:Y:S01]  /*2ccf0*/  LDL.LU R17, [R1+0x7b8] ;  /* 0x0007b80001117983 */ /* 0x000ea20000300800 */
[----:B-1----:R-:W-:-:S02]  /*2cd00*/  IMAD.MOV.U32 R4, RZ, RZ, R7 ;  /* 0x000000ffff047224 */ /* 0x002fc400078e0007 */
[----:B------:R-:W-:Y:S01]  /*2cd10*/  IMAD.SHL.U32 R7, R21, 0x4, RZ ;  /* 0x0000000415077824 */ /* 0x000fe200078e00ff */
[----:B------:R1:W-:Y:S01]  /*2cd20*/  STL [R1+0x86c], R9 ;  /* 0x00086c0901007387 */ /* 0x0003e20000100800 */
[----:B------:R-:W-:Y:S02]  /*2cd30*/  MOV R5, R9 ;  /* 0x0000000900057202 */ /* 0x000fe40000000f00 */
[----:B------:R-:W-:Y:S01]  /*2cd40*/  IADD3 R11, P4, PT, R11, R80, RZ ;  /* 0x000000500b0b7210 */ /* 0x000fe20007f9e0ff */
[----:B------:R-:W2:Y:S01]  /*2cd50*/  LDL.LU R10, [R1+0x7f8] ;  /* 0x0007f800010a7983 */ /* 0x000ea20000300800 */
[----:B------:R-:W-:-:S03]  /*2cd60*/  LOP3.LUT R7, R7, 0x7c, RZ, 0xc0, !PT ;  /* 0x0000007c07077812 */ /* 0x000fc600078ec0ff */
[----:B------:R-:W2:Y:S01]  /*2cd70*/  LDL.LU R18, [R1+0x7b4] ;  /* 0x0007b40001127983 */ /* 0x000ea20000300800 */
[----:B-1----:R-:W-:Y:S02]  /*2cd80*/  LOP3.LUT R9, R21, 0x60, RZ, 0xc0, !PT ;  /* 0x0000006015097812 */ /* 0x002fe400078ec0ff */
[----:B------:R-:W-:Y:S01]  /*2cd90*/  IADD3 R8, P5, PT, R8, R80, RZ ;  /* 0x0000005008087210 */ /* 0x000fe20007fbe0ff */
[----:B------:R-:W2:Y:S02]  /*2cda0*/  LDL.LU R15, [R1+0x7f4] ;  /* 0x0007f400010f7983 */ /* 0x000ea40000300800 */
[----:B------:R-:W-:Y:S02]  /*2cdb0*/  IMAD R7, R9, 0x100, R7 ;  /* 0x0000010009077824 */ /* 0x000fe400078e0207 */
[----:B------:R-:W-:Y:S04]  /*2cdc0*/  STL [R1+0x6b8], R11 ;  /* 0x0006b80b01007387 */ /* 0x000fe80000100800 */
[----:B------:R1:W-:Y:S01]  /*2cdd0*/  LDGSTS.E [R6+0x41d00], desc[UR16][R4.64], P2 ;  /* 0x41d0000004067fae */ /* 0x0003e200091a1010 */
[----:B---3--:R-:W-:-:S02]  /*2cde0*/  IADD3.X R12, PT, PT, R12, R3, RZ, P4, !PT ;  /* 0x000000030c0c7210 */ /* 0x008fc400027fe4ff */
[----:B------:R-:W-:-:S03]  /*2cdf0*/  LOP3.LUT R7, R7, 0x30, RZ, 0x3c, !PT ;  /* 0x0000003007077812 */ /* 0x000fc600078e3cff */
[----:B------:R3:W-:Y:S01]  /*2ce00*/  STL [R1+0x6b4], R12 ;  /* 0x0006b40c01007387 */ /* 0x0007e20000100800 */
[----:B----4-:R-:W-:-:S03]  /*2ce10*/  IMAD.X R13, R13, 0x1, R3, P5 ;  /* 0x000000010d0d7824 */ /* 0x010fc600028e0603 */
[----:B------:R-:W-:Y:S01]  /*2ce20*/  STL [R1+0x6f8], R8 ;  /* 0x0006f80801007387 */ /* 0x000fe20000100800 */
[----:B-1----:R-:W-:-:S03]  /*2ce30*/  VIADD R6, R7, UR9 ;  /* 0x0000000907067c36 */ /* 0x002fc60008000000 */
[----:B------:R-:W4:Y:S01]  /*2ce40*/  LDL.LU R9, [R1+0x838] ;  /* 0x0008380001097983 */ /* 0x000f220000300800 */
[----:B------:R-:W-:-:S03]  /*2ce50*/  IMAD.MOV.U32 R5, RZ, RZ, R12 ;  /* 0x000000ffff057224 */ /* 0x000fc600078e000c */
[----:B------:R1:W-:Y:S04]  /*2ce60*/  STL [R1+0x6f4], R13 ;  /* 0x0006f40d01007387 */ /* 0x0003e80000100800 */
[----:B------:R-:W4:Y:S04]  /*2ce70*/  LDL.LU R7, [R1+0x878] ;  /* 0x0008780001077983 */ /* 0x000f280000300800 */
[----:B---3--:R-:W3:Y:S01]  /*2ce80*/  LDL.LU R12, [R1+0x834] ;  /* 0x00083400010c7983 */ /* 0x008ee20000300800 */
[----:B------:R-:W-:-:S03]  /*2ce90*/  MOV R4, R11 ;  /* 0x0000000b00047202 */ /* 0x000fc60000000f00 */
[----:B------:R-:W3:Y:S04]  /*2cea0*/  LDL.LU R11, [R1+0x874] ;  /* 0x00087400010b7983 */ /* 0x000ee80000300800 */
[----:B------:R1:W-:Y:S02]  /*2ceb0*/  LDGSTS.E [R6+0x40180], desc[UR16][R4.64], P2 ;  /* 0x4018000004067fae */ /* 0x0003e400091a1010 */
[----:B-1----:R-:W-:Y:S01]  /*2cec0*/  IMAD.MOV.U32 R4, RZ, RZ, R8 ;  /* 0x000000ffff047224 */ /* 0x002fe200078e0008 */
[----:B------:R-:W-:Y:S02]  /*2ced0*/  MOV R5, R13 ;  /* 0x0000000d00057202 */ /* 0x000fe40000000f00 */
[----:B------:R-:W3:Y:S04]  /*2cee0*/  LDL.LU R13, [R1+0x6c0] ;  /* 0x0006c000010d7983 */ /* 0x000ee80000300800 */
[----:B------:R-:W3:Y:S04]  /*2cef0*/  LDL.LU R8, [R1+0x700] ;  /* 0x0007000001087983 */ /* 0x000ee80000300800 */
        /* <DEDUP_REMOVED lines=12> */
[----:B------:R-:W2:Y:S04]  /*2cfc0*/  LDL.LU R14, [R1+0x6fc] ;  /* 0x0006fc00010e7983 */ /* 0x000ea80000300800 */
[----:B------:R1:W-:Y:S02]  /*2cfd0*/  LDGSTS.E [R6+0x40980], desc[UR16][R4.64], P2 ;  /* 0x4098000004067fae */ /* 0x0003e400091a1010 */
[----:B-1----:R-:W-:Y:S01]  /*2cfe0*/  IMAD.MOV.U32 R4, RZ, RZ, R19 ;  /* 0x000000ffff047224 */ /* 0x002fe200078e0013 */
[----:B------:R-:W-:-:S05]  /*2cff0*/  MOV R5, R20 ;  /* 0x0000001400057202 */ /* 0x000fca0000000f00 */
[----:B------:R1:W-:Y:S01]  /*2d000*/  LDGSTS.E [R6+0x40d80], desc[UR16][R4.64], P2 ;  /* 0x40d8000004067fae */ /* 0x0003e200091a1010 */
[-C--:B------:R-:W-:Y:S02]  /*2d010*/  IADD3 R17, P4, PT, R17, R80.reuse, RZ ;  /* 0x0000005011117210 */ /* 0x080fe40007f9e0ff */
[----:B------:R-:W-:-:S03]  /*2d020*/  IADD3 R10, P5, PT, R10, R80, RZ ;  /* 0x000000500a0a7210 */ /* 0x000fc60007fbe0ff */
[----:B------:R-:W-:Y:S01]  /*2d030*/  IMAD.X R18, R18, 0x1, R3, P4 ;  /* 0x0000000112127824 */ /* 0x000fe200020e0603 */
[----:B-1----:R-:W-:-:S03]  /*2d040*/  MOV R4, R17 ;  /* 0x0000001100047202 */ /* 0x002fc60000000f00 */
[----:B------:R-:W-:Y:S02]  /*2d050*/  IMAD.MOV.U32 R5, RZ, RZ, R18 ;  /* 0x000000ffff057224 */ /* 0x000fe400078e0012 */
[----:B------:R-:W-:Y:S01]  /*2d060*/  IMAD.X R15, R15, 0x1, R3, P5 ;  /* 0x000000010f0f7824 */ /* 0x000fe200028e0603 */
[----:B------:R-:W-:Y:S04]  /*2d070*/  STL [R1+0x7b8], R17 ;  /* 0x0007b81101007387 */ /* 0x000fe80000100800 */
[----:B------:R-:W-:Y:S04]  /*2d080*/  STL [R1+0x7b4], R18 ;  /* 0x0007b41201007387 */ /* 0x000fe80000100800 */
[----:B------:R-:W-:Y:S04]  /*2d090*/  STL [R1+0x7f8], R10 ;  /* 0x0007f80a01007387 */ /* 0x000fe80000100800 */
[----:B------:R1:W-:Y:S04]  /*2d0a0*/  LDGSTS.E [R6+0x41180], desc[UR16][R4.64], P2 ;  /* 0x4118000004067fae */ /* 0x0003e800091a1010 */
[----:B------:R4:W-:Y:S02]  /*2d0b0*/  STL [R1+0x7f4], R15 ;  /* 0x0007f40f01007387 */ /* 0x0009e40000100800 */
[----:B----4-:R-:W-:-:S02]  /*2d0c0*/  IADD3 R9, P4, PT, R9, R80, RZ ;  /* 0x0000005009097210 */ /* 0x010fc40007f9e0ff */
[----:B-1----:R-:W-:Y:S01]  /*2d0d0*/  MOV R5, R15 ;  /* 0x0000000f00057202 */ /* 0x002fe20000000f00 */
[----:B------:R-:W-:Y:S01]  /*2d0e0*/  IMAD.MOV.U32 R4, RZ, RZ, R10 ;  /* 0x000000ffff047224 */ /* 0x000fe200078e000a */
[----:B------:R-:W4:Y:S04]  /*2d0f0*/  LDL.LU R15, [R1+0x73c] ;  /* 0x00073c00010f7983 */ /* 0x000f280000300800 */
[----:B------:R-:W4:Y:S01]  /*2d100*/  LDL.LU R10, [R1+0x740] ;  /* 0x00074000010a7983 */ /* 0x000f220000300800 */
[----:B---3--:R-:W-:-:S03]  /*2d110*/  IMAD.X R12, R12, 0x1, R3, P4 ;  /* 0x000000010c0c7824 */ /* 0x008fc600020e0603 */
[----:B------:R-:W3:Y:S01]  /*2d120*/  LDL.LU R20, [R1+0x77c] ;  /* 0x00077c0001147983 */ /* 0x000ee20000300800 */
[----:B------:R-:W-:-:S03]  /*2d130*/  IADD3 R7, P5, PT, R7, R80, RZ ;  /* 0x0000005007077210 */ /* 0x000fc60007fbe0ff */
[----:B------:R-:W3:Y:S04]  /*2d140*/  LDL.LU R19, [R1+0x780] ;  /* 0x0007800001137983 */ /* 0x000ee80000300800 */
[----:B------:R1:W-:Y:S01]  /*2d150*/  LDGSTS.E [R6+0x41580], desc[UR16][R4.64], P2 ;  /* 0x4158000004067fae */ /* 0x0003e200091a1010 */
[----:B------:R-:W-:-:S03]  /*2d160*/  IMAD.X R11, R11, 0x1, R3, P5 ;  /* 0x000000010b0b7824 */ /* 0x000fc600028e0603 */
[----:B------:R-:W-:Y:S01]  /*2d170*/  STL [R1+0x838], R9 ;  /* 0x0008380901007387 */ /* 0x000fe20000100800 */
[----:B-1----:R-:W-:Y:S01]  /*2d180*/  MOV R4, R9 ;  /* 0x0000000900047202 */ /* 0x002fe20000000f00 */
[----:B------:R-:W-:Y:S02]  /*2d190*/  IMAD.MOV.U32 R5, RZ, RZ, R12 ;  /* 0x000000ffff057224 */ /* 0x000fe400078e000c */
[----:B------:R-:W-:Y:S04]  /*2d1a0*/  STL [R1+0x834], R12 ;  /* 0x0008340c01007387 */ /* 0x000fe80000100800 */
[----:B------:R1:W-:Y:S04]  /*2d1b0*/  LDGSTS.E [R6+0x41980], desc[UR16][R4.64], P2 ;  /* 0x4198000004067fae */ /* 0x0003e800091a1010 */
[----:B------:R1:W-:Y:S04]  /*2d1c0*/  STL [R1+0x878], R7 ;  /* 0x0008780701007387 */ /* 0x0003e80000100800 */
[----:B------:R-:W3:Y:S01]  /*2d1d0*/  LDL.LU R17, [R1+0x7c0] ;  /* 0x0007c00001117983 */ /* 0x000ee20000300800 */
[----:B-1----:R-:W-:-:S02]  /*2d1e0*/  IMAD.MOV.U32 R4, RZ, RZ, R7 ;  /* 0x000000ffff047224 */ /* 0x002fc400078e0007 */
[C---:B------:R-:W-:Y:S01]  /*2d1f0*/  IMAD.SHL.U32 R7, R21.reuse, 0x4, RZ ;  /* 0x0000000415077824 */ /* 0x040fe200078e00ff */
[----:B------:R1:W-:Y:S01]  /*2d200*/  STL [R1+0x874], R11 ;  /* 0x0008740b01007387 */ /* 0x0003e20000100800 */
[----:B------:R-:W-:-:S03]  /*2d210*/  LOP3.LUT R12, R21, 0x60, RZ, 0xc0, !PT ;  /* 0x00000060150c7812 */ /* 0x000fc600078ec0ff */
[----:B------:R-:W3:Y:S01]  /*2d220*/  LDL.LU R9, [R1+0x800] ;  /* 0x0008000001097983 */ /* 0x000ee20000300800 */
[----:B------:R-:W-:-:S03]  /*2d230*/  LOP3.LUT R7, R7, 0x7c, RZ, 0xc0, !PT ;  /* 0x0000007c07077812 */ /* 0x000fc600078ec0ff */
[----:B------:R-:W3:Y:S01]  /*2d240*/  LDL.LU R18, [R1+0x7bc] ;  /* 0x0007bc0001127983 */ /* 0x000ee20000300800 */
[----:B------:R-:W-:Y:S01]  /*2d250*/  MOV R5, R11 ;  /* 0x0000000b00057202 */ /* 0x000fe20000000f00 */
[----:B------:R-:W-:Y:S01]  /*2d260*/  IMAD R7, R12, 0x100, R7 ;  /* 0x000001000c077824 */ /* 0x000fe200078e0207 */
[-C--:B------:R-:W-:Y:S01]  /*2d270*/  IADD3 R13, P4, PT, R13, R80.reuse, RZ ;  /* 0x000000500d0d7210 */ /* 0x080fe20007f9e0ff */
[----:B-1----:R-:W3:Y:S01]  /*2d280*/  LDL.LU R11, [R1+0x7fc] ;  /* 0x0007fc00010b7983 */ /* 0x002ee20000300800 */
[----:B------:R-:W-:Y:S02]  /*2d290*/  IADD3 R8, P5, PT, R8, R80, RZ ;  /* 0x0000005008087210 */ /* 0x000fe40007fbe0ff */
[----:B------:R-:W-:Y:S01]  /*2d2a0*/  LOP3.LUT R7, R7, 0x40, RZ, 0x3c, !PT ;  /* 0x0000004007077812 */ /* 0x000fe200078e3cff */
[----:B------:R-:W-:Y:S04]  /*2d2b0*/  STL [R1+0x6c0], R13 ;  /* 0x0006c00d01007387 */ /* 0x000fe80000100800 */
[----:B------:R1:W-:Y:S02]  /*2d2c0*/  LDGSTS.E [R6+0x41d80], desc[UR16][R4.64], P2 ;  /* 0x41d8000004067fae */ /* 0x0003e400091a1010 */
[----:B-1----:R-:W-:Y:S01]  /*2d2d0*/  VIADD R6, R7, UR9 ;  /* 0x0000000907067c36 */ /* 0x002fe20008000000 */
[----:B------:R-:W-:-:S02]  /*2d2e0*/  MOV R4, R13 ;  /* 0x0000000d00047202 */ /* 0x000fc40000000f00 */
        /* <DEDUP_REMOVED lines=16> */
[----:B----4-:R-:W-:-:S05]  /*2d3f0*/  IADD3 R10, P4, PT, R10, R80, RZ ;  /* 0x000000500a0a7210 */ /* 0x010fca0007f9e0ff */
[----:B------:R-:W-:Y:S01]  /*2d400*/  IMAD.X R15, R15, 0x1, R3, P4 ;  /* 0x000000010f0f7824 */ /* 0x000fe200020e0603 */
[----:B---3--:R-:W-:Y:S01]  /*2d410*/  IADD3 R19, P5, PT, R19, R80, RZ ;  /* 0x0000005013137210 */ /* 0x008fe20007fbe0ff */
[----:B------:R-:W-:Y:S01]  /*2d420*/  STL [R1+0x740], R10 ;  /* 0x0007400a01007387 */ /* 0x000fe20000100800 */
[----:B-1----:R-:W-:Y:S01]  /*2d430*/  MOV R4, R10 ;  /* 0x0000000a00047202 */ /* 0x002fe20000000f00 */
[----:B------:R-:W-:Y:S02]  /*2d440*/  IMAD.MOV.U32 R5, RZ, RZ, R15 ;  /* 0x000000ffff057224 */ /* 0x000fe400078e000f */
[----:B------:R1:W-:Y:S01]  /*2d450*/  STL [R1+0x73c], R15 ;  /* 0x00073c0f01007387 */ /* 0x0003e20000100800 */
[----:B------:R-:W-:-:S03]  /*2d460*/  IMAD.X R20, R20, 0x1, R3, P5 ;  /* 0x0000000114147824 */ /* 0x000fc600028e0603 */
[----:B------:R-:W-:Y:S04]  /*2d470*/  STL [R1+0x780], R19 ;  /* 0x0007801301007387 */ /* 0x000fe80000100800 */
[----:B------:R3:W-:Y:S04]  /*2d480*/  LDGSTS.E [R6+0x40a00], desc[UR16][R4.64], P2 ;  /* 0x40a0000004067fae */ /* 0x0007e800091a1010 */
[----:B-1----:R-:W4:Y:S04]  /*2d490*/  LDL.LU R15, [R1+0x6c4] ;  /* 0x0006c400010f7983 */ /* 0x002f280000300800 */
[----:B------:R-:W-:Y:S04]  /*2d4a0*/  STL [R1+0x77c], R20 ;  /* 0x00077c1401007387 */ /* 0x000fe80000100800 */
[----:B------:R-:W4:Y:S01]  /*2d4b0*/  LDL.LU R10, [R1+0x704] ;  /* 0x00070400010a7983 */ /* 0x000f220000300800 */
[----:B---3--:R-:W-:Y:S01]  /*2d4c0*/  IMAD.MOV.U32 R4, RZ, RZ, R19 ;  /* 0x000000ffff047224 */ /* 0x008fe200078e0013 */
[----:B------:R-:W-:-:S02]  /*2d4d0*/  MOV R5, R20 ;  /* 0x0000001400057202 */ /* 0x000fc40000000f00 */
[----:B------:R-:W-:-:S03]  /*2d4e0*/  IADD3 R17, P4, PT, R17, R80, RZ ;  /* 0x0000005011117210 */ /* 0x000fc60007f9e0ff */
[----:B------:R1:W-:Y:S01]  /*2d4f0*/  LDGSTS.E [R6+0x40e00], desc[UR16][R4.64], P2 ;  /* 0x40e0000004067fae */ /* 0x0003e200091a1010 */
[----:B------:R-:W-:Y:S01]  /*2d500*/  IADD3 R9, P5, PT, R9, R80, RZ ;  /* 0x0000005009097210 */ /* 0x000fe20007fbe0ff */
        /* <DEDUP_REMOVED lines=8> */
[----:B------:R3:W-:Y:S01]  /*2d590*/  STL [R1+0x7fc], R11 ;  /* 0x0007fc0b01007387 */ /* 0x0007e20000100800 */
[----:B-1----:R-:W-:Y:S01]  /*2d5a0*/  MOV R5, R11 ;  /* 0x0000000b00057202 */ /* 0x002fe20000000f00 */
[----:B------:R-:W-:-:S02]  /*2d5b0*/  IMAD.MOV.U32 R4, RZ, RZ, R9 ;  /* 0x000000ffff047224 */ /* 0x000fc400078e0009 */
[----:B---3--:R-:W3:Y:S04]  /*2d5c0*/  LDL.LU R11, [R1+0x744] ;  /* 0x00074400010b7983 */ /* 0x008ee80000300800 */
[----:B------:R-:W3:Y:S04]  /*2d5d0*/  LDL.LU R9, [R1+0x748] ;  /* 0x0007480001097983 */ /* 0x000ee80000300800 */
[----:B------:R-:W3:Y:S04]  /*2d5e0*/  LDL.LU R20, [R1+0x784] ;  /* 0x0007840001147983 */ /* 0x000ee80000300800 */
[----:B------:R-:W3:Y:S04]  /*2d5f0*/  LDL.LU R19, [R1+0x788] ;  /* 0x0007880001137983 */ /* 0x000ee80000300800 */
[----:B------:R1:W-:Y:S01]  /*2d600*/  LDGSTS.E [R6+0x41600], desc[UR16][R4.64], P2 ;  /* 0x4160000004067fae */ /* 0x0003e200091a1010 */
[----:B--2---:R-:W-:-:S02]  /*2d610*/  IADD3 R7, P4, PT, R7, R80, RZ ;  /* 0x0000005007077210 */ /* 0x004fc40007f9e0ff */
[----:B------:R-:W-:-:S03]  /*2d620*/  IADD3 R12, P5, PT, R12, R80, RZ ;  /* 0x000000500c0c7210 */ /* 0x000fc60007fbe0ff */
[--C-:B------:R-:W-:Y:S01]  /*2d630*/  IMAD.X R16, R16, 0x1, R3.reuse, P4 ;  /* 0x0000000110107824 */ /* 0x100fe200020e0603 */
[----:B------:R2:W-:Y:S01]  /*2d640*/  STL [R1+0x840], R7 ;  /* 0x0008400701007387 */ /* 0x0005e20000100800 */
[----:B-1----:R-:W-:Y:S01]  /*2d650*/  MOV R4, R7 ;  /* 0x0000000700047202 */ /* 0x002fe20000000f00 */
[----:B------:R-:W-:Y:S02]  /*2d660*/  IMAD.X R13, R13, 0x1, R3, P5 ;  /* 0x000000010d0d7824 */ /* 0x000fe400028e0603 */
[----:B------:R1:W-:Y:S04]  /*2d670*/  STL [R1+0x83c], R16 ;  /* 0x00083c1001007387 */ /* 0x0003e80000100800 */
[----:B------:R1:W-:Y:S01]  /*2d680*/  STL [R1+0x880], R12 ;  /* 0x0008800c01007387 */ /* 0x0003e20000100800 */
[----:B------:R-:W-:-:S03]  /*2d690*/  IMAD.MOV.U32 R5, RZ, RZ, R16 ;  /* 0x000000ffff057224 */ /* 0x000fc600078e0010 */
[----:B--2---:R-:W2:Y:S04]  /*2d6a0*/  LDL.LU R7, [R1+0x7c8] ;  /* 0x0007c80001077983 */ /* 0x004ea80000300800 */
[----:B------:R1:W-:Y:S04]  /*2d6b0*/  STL [R1+0x87c], R13 ;  /* 0x00087c0d01007387 */ /* 0x0003e80000100800 */
[----:B-1----:R-:W2:Y:S04]  /*2d6c0*/  LDL.LU R16, [R1+0x808] ;  /* 0x0008080001107983 */ /* 0x002ea80000300800 */
[----:B------:R-:W2:Y:S04]  /*2d6d0*/  LDL.LU R17, [R1+0x7c4] ;  /* 0x0007c40001117983 */ /* 0x000ea80000300800 */
[----:B------:R-:W2:Y:S04]  /*2d6e0*/  LDL.LU R18, [R1+0x804] ;  /* 0x0008040001127983 */ /* 0x000ea80000300800 */
[----:B------:R1:W-:Y:S02]  /*2d6f0*/  LDGSTS.E [R6+0x41a00], desc[UR16][R4.64], P2 ;  /* 0x41a0000004067fae */ /* 0x0003e400091a1010 */
[----:B-1----:R-:W-:-:S02]  /*2d700*/  IMAD.MOV.U32 R4, RZ, RZ, R12 ;  /* 0x000000ffff047224 */ /* 0x002fc400078e000c */
[----:B------:R-:W1:Y:S01]  /*2d710*/  S2R R12, SR_TID.X ;  /* 0x00000000000c7919 */ /* 0x000e620000002100 */
[----:B------:R-:W-:Y:S02]  /*2d720*/  MOV R5, R13 ;  /* 0x0000000d00057202 */ /* 0x000fe40000000f00 */
[-C--:B------:R-:W-:Y:S02]  /*2d730*/  IADD3 R14, P4, PT, R14, R80.reuse, RZ ;  /* 0x000000500e0e7210 */ /* 0x080fe40007f9e0ff */
[----:B------:R-:W-:Y:S01]  /*2d740*/  IADD3 R8, P5, PT, R8, R80, RZ ;  /* 0x0000005008087210 */ /* 0x000fe20007fbe0ff */
[----:B------:R1:W-:Y:S04]  /*2d750*/  LDGSTS.E [R6+0x41e00], desc[UR16][R4.64], P2 ;  /* 0x41e0000004067fae */ /* 0x0003e800091a1010 */
[----:B------:R1:W-:Y:S02]  /*2d760*/  STL [R1+0x6c8], R14 ;  /* 0x0006c80e01007387 */ /* 0x0003e40000100800 */
[C---:B-1----:R-:W-:Y:S01]  /*2d770*/  LOP3.LUT R13, R12.reuse, 0x60, RZ, 0xc0, !PT ;  /* 0x000000600c0d7812 */ /* 0x042fe200078ec0ff */
[----:B------:R-:W-:-:S05]  /*2d780*/  IMAD.SHL.U32 R12, R12, 0x4, RZ ;  /* 0x000000040c0c7824 */ /* 0x000fca00078e00ff */
[----:B------:R-:W-:-:S05]  /*2d790*/  LOP3.LUT R12, R12, 0x7c, RZ, 0xc0, !PT ;  /* 0x0000007c0c0c7812 */ /* 0x000fca00078ec0ff */
[----:B------:R-:W-:Y:S01]  /*2d7a0*/  IMAD R12, R13, 0x100, R12 ;  /* 0x000001000d0c7824 */ /* 0x000fe200078e020c */
[----:B----4-:R-:W-:-:S04]  /*2d7b0*/  IADD3.X R15, PT, PT, R15, R3, RZ, P4, !PT ;  /* 0x000000030f0f7210 */ /* 0x010fc800027fe4ff */
[----:B------:R-:W-:Y:S01]  /*2d7c0*/  LOP3.LUT R12, R12, 0x50, RZ, 0x3c, !PT ;  /* 0x000000500c0c7812 */ /* 0x000fe200078e3cff */
[----:B------:R-:W-:Y:S01]  /*2d7d0*/  IMAD.X R10, R10, 0x1, R3, P5 ;  /* 0x000000010a0a7824 */ /* 0x000fe200028e0603 */
[----:B------:R1:W-:Y:S03]  /*2d7e0*/  STL [R1+0x6c4], R15 ;  /* 0x0006c40f01007387 */ /* 0x0003e60000100800 */
[----:B------:R-:W-:Y:S01]  /*2d7f0*/  VIADD R6, R12, UR9 ;  /* 0x000000090c067c36 */ /* 0x000fe20008000000 */
[----:B------:R-:W-:Y:S04]  /*2d800*/  STL [R1+0x708], R8 ;  /* 0x0007080801007387 */ /* 0x000fe80000100800 */
[----:B------:R-:W4:Y:S01]  /*2d810*/  LDL.LU R12, [R1+0x848] ;  /* 0x00084800010c7983 */ /* 0x000f220000300800 */
[----:B------:R-:W-:-:S03]  /*2d820*/  MOV R4, R14 ;  /* 0x0000000e00047202 */ /* 0x000fc60000000f00 */
[----:B------:R1:W-:Y:S04]  /*2d830*/  STL [R1+0x704], R10 ;  /* 0x0007040a01007387 */ /* 0x0003e80000100800 */
[----:B------:R-:W4:Y:S04]  /*2d840*/  LDL.LU R13, [R1+0x888] ;  /* 0x00088800010d7983 */ /* 0x000f280000300800 */
[----:B------:R-:W4:Y:S01]  /*2d850*/  LDL.LU R14, [R1+0x844] ;  /* 0x00084400010e7983 */ /* 0x000f220000300800 */
[----:B------:R-:W-:-:S03]  /*2d860*/  IMAD.MOV.U32 R5, RZ, RZ, R15 ;  /* 0x000000ffff057224 */ /* 0x000fc600078e000f */
[----:B-1----:R-:W4:Y:S04]  /*2d870*/  LDL.LU R15, [R1+0x884] ;  /* 0x00088400010f7983 */ /* 0x002f280000300800 */
[----:B------:R1:W-:Y:S02]  /*2d880*/  LDGSTS.E [R6+0x40280], desc[UR16][R4.64], P2 ;  /* 0x4028000004067fae */ /* 0x0003e400091a1010 */
[----:B-1----:R-:W-:Y:S01]  /*2d890*/  IMAD.MOV.U32 R4, RZ, RZ, R8 ;  /* 0x000000ffff047224 */ /* 0x002fe200078e0008 */
[----:B------:R-:W-:Y:S02]  /*2d8a0*/  MOV R5, R10 ;  /* 0x0000000a00057202 */ /* 0x000fe40000000f00 */
[----:B------:R-:W4:Y:S04]  /*2d8b0*/  LDL.LU R10, [R1+0x6d0] ;  /* 0x0006d000010a7983 */ /* 0x000f280000300800 */
[----:B------:R-:W4:Y:S01]  /*2d8c0*/  LDL.LU R8, [R1+0x710] ;  /* 0x0007100001087983 */ /* 0x000f220000300800 */
[----:B---3--:R-:W-:-:S03]  /*2d8d0*/  IADD3 R9, P4, PT, R9, R80, RZ ;  /* 0x0000005009097210 */ /* 0x008fc60007f9e0ff */
[----:B------:R1:W-:Y:S02]  /*2d8e0*/  LDGSTS.E [R6+0x40680], desc[UR16][R4.64], P2 ;  /* 0x4068000004067fae */ /* 0x0003e400091a1010 */
[--C-:B------:R-:W-:Y:S01]  /*2d8f0*/  IMAD.X R11, R11, 0x1, R3.reuse, P4 ;  /* 0x000000010b0b7824 */ /* 0x100fe200020e0603 */
[----:B------:R-:W-:Y:S01]  /*2d900*/  IADD3 R19, P5, PT, R19, R80, RZ ;  /* 0x0000005013137210 */ /* 0x000fe20007fbe0ff */
[----:B------:R-:W-:Y:S04]  /*2d910*/  STL [R1+0x748], R9 ;  /* 0x0007480901007387 */ /* 0x000fe80000100800 */
[----:B------:R3:W-:Y:S01]  /*2d920*/  STL [R1+0x744], R11 ;  /* 0x0007440b01007387 */ /* 0x0007e20000100800 */
[----:B------:R-:W-:Y:S02]  /*2d930*/  IMAD.X R20, R20, 0x1, R3, P5 ;  /* 0x0000000114147824 */ /* 0x000fe400028e0603 */
[----:B-1----:R-:W-:Y:S01]  /*2d940*/  IMAD.MOV.U32 R5, RZ, RZ, R11 ;  /* 0x000000ffff057224 */ /* 0x002fe200078e000b */
[----:B------:R-:W-:Y:S01]  /*2d950*/  STL [R1+0x788], R19 ;  /* 0x0007881301007387 */ /* 0x000fe20000100800 */
[----:B------:R-:W-:-:S03]  /*2d960*/  MOV R4, R9 ;  /* 0x0000000900047202 */ /* 0x000fc60000000f00 */
[----:B---3--:R-:W3:Y:S04]  /*2d970*/  LDL.LU R11, [R1+0x6cc] ;  /* 0x0006cc00010b7983 */ /* 0x008ee80000300800 */
[----:B------:R-:W-:Y:S04]  /*2d980*/  STL [R1+0x784], R20 ;  /* 0x0007841401007387 */ /* 0x000fe80000100800 */
[----:B------:R-:W3:Y:S04]  /*2d990*/  LDL.LU R9, [R1+0x70c] ;  /* 0x00070c0001097983 */ /* 0x000ee80000300800 */
[----:B------:R1:W-:Y:S02]  /*2d9a0*/  LDGSTS.E [R6+0x40a80], desc[UR16][R4.64], P2 ;  /* 0x40a8000004067fae */ /* 0x0003e400091a1010 */
[----:B-1----:R-:W-:Y:S01]  /*2d9b0*/  IMAD.MOV.U32 R4, RZ, RZ, R19 ;  /* 0x000000ffff047224 */ /* 0x002fe200078e0013 */
[----:B------:R-:W-:-:S05]  /*2d9c0*/  MOV R5, R20 ;  /* 0x0000001400057202 */ /* 0x000fca0000000f00 */
[----:B------:R1:W-:Y:S01]  /*2d9d0*/  LDGSTS.E [R6+0x40e80], desc[UR16][R4.64], P2 ;  /* 0x40e8000004067fae */ /* 0x0003e200091a1010 */
[-C--:B--2---:R-:W-:Y:S02]  /*2d9e0*/  IADD3 R7, P4, PT, R7, R80.reuse, RZ ;  /* 0x0000005007077210 */ /* 0x084fe40007f9e0ff */
[----:B------:R-:W-:-:S03]  /*2d9f0*/  IADD3 R16, P5, PT, R16, R80, RZ ;  /* 0x0000005010107210 */ /* 0x000fc60007fbe0ff */
[--C-:B------:R-:W-:Y:S01]  /*2da00*/  IMAD.X R17, R17, 0x1, R3.reuse, P4 ;  /* 0x0000000111117824 */ /* 0x100fe200020e0603 */
[----:B------:R-:W-:Y:S01]  /*2da10*/  STL [R1+0x7c8], R7 ;  /* 0x0007c80701007387 */ /* 0x000fe20000100800 */
[----:B-1----:R-:W-:Y:S01]  /*2da20*/  MOV R4, R7 ;  /* 0x0000000700047202 */ /* 0x002fe20000000f00 */
[----:B------:R-:W-:Y:S02]  /*2da30*/  IMAD.X R18, R18, 0x1, R3, P5 ;  /* 0x0000000112127824 */ /* 0x000fe400028e0603 */
[----:B------:R1:W-:Y:S01]  /*2da40*/  STL [R1+0x7c4], R17 ;  /* 0x0007c41101007387 */ /* 0x0003e20000100800 */
[----:B------:R-:W-:-:S03]  /*2da50*/  IMAD.MOV.U32 R5, RZ, RZ, R17 ;  /* 0x000000ffff057224 */ /* 0x000fc600078e0011 */
[----:B------:R-:W-:Y:S04]  /*2da60*/  STL [R1+0x808], R16 ;  /* 0x0008081001007387 */ /* 0x000fe80000100800 */
[----:B------:R2:W-:Y:S04]  /*2da70*/  LDGSTS.E [R6+0x41280], desc[UR16][R4.64], P2 ;  /* 0x4128000004067fae */ /* 0x0005e800091a1010 */
[----:B-1----:R-:W3:Y:S04]  /*2da80*/  LDL.LU R17, [R1+0x750] ;  /* 0x0007500001117983 */ /* 0x002ee80000300800 */
[----:B------:R1:W-:Y:S04]  /*2da90*/  STL [R1+0x804], R18 ;  /* 0x0008041201007387 */ /* 0x0003e80000100800 */
[----:B------:R-:W3:Y:S01]  /*2daa0*/  LDL.LU R7, [R1+0x790] ;  /* 0x0007900001077983 */ /* 0x000ee20000300800 */
[----:B--2---:R-:W-:Y:S01]  /*2dab0*/  MOV R5, R18 ;  /* 0x0000001200057202 */ /* 0x004fe20000000f00 */
[----:B------:R-:W-:-:S02]  /*2dac0*/  IMAD.MOV.U32 R4, RZ, RZ, R16 ;  /* 0x000000ffff047224 */ /* 0x000fc400078e0010 */
[----:B-1----:R-:W2:Y:S04]  /*2dad0*/  LDL.LU R18, [R1+0x74c] ;  /* 0x00074c0001127983 */ /* 0x002ea80000300800 */
[----:B------:R-:W2:Y:S01]  /*2dae0*/  LDL.LU R16, [R1+0x78c] ;  /* 0x00078c0001107983 */ /* 0x000ea20000300800 */
[----:B------:R-:W1:Y:S03]  /*2daf0*/  S2R R19, SR_TID.X ;  /* 0x0000000000137919 */ /* 0x000e660000002100 */
[----:B------:R1:W-:Y:S02]  /*2db00*/  LDGSTS.E [R6+0x41680], desc[UR16][R4.64], P2 ;  /* 0x4168000004067fae */ /* 0x0003e400091a1010 */
[----:B-1----:R-:W-:-:S02]  /*2db10*/  LOP3.LUT R20, R19, 0x60, RZ, 0xc0, !PT ;  /* 0x0000006013147812 */ /* 0x002fc400078ec0ff */
[-C--:B----4-:R-:W-:Y:S01]  /*2db20*/  IADD3 R12, P4, PT, R12, R80.reuse, RZ ;  /* 0x000000500c0c7210 */ /* 0x090fe20007f9e0ff */
[----:B------:R-:W-:Y:S01]  /*2db30*/  IMAD.SHL.U32 R19, R19, 0x4, RZ ;  /* 0x0000000413137824 */ /* 0x000fe200078e00ff */
[----:B------:R-:W-:-:S03]  /*2db40*/  IADD3 R13, P5, PT, R13, R80, RZ ;  /* 0x000000500d0d7210 */ /* 0x000fc60007fbe0ff */
[--C-:B------:R-:W-:Y:S01]  /*2db50*/  IMAD.X R14, R14, 0x1, R3.reuse, P4 ;  /* 0x000000010e0e7824 */ /* 0x100fe200020e0603 */
[----:B------:R-:W-:Y:S01]  /*2db60*/  STL [R1+0x848], R12 ;  /* 0x0008480c01007387 */ /* 0x000fe20000100800 */
[----:B------:R-:W-:Y:S01]  /*2db70*/  MOV R4, R12 ;  /* 0x0000000c00047202 */ /* 0x000fe20000000f00 */
[----:B------:R-:W-:Y:S02]  /*2db80*/  IMAD.X R15, R15, 0x1, R3, P5 ;  /* 0x000000010f0f7824 */ /* 0x000fe400028e0603 */
[----:B------:R1:W-:Y:S01]  /*2db90*/  STL [R1+0x844], R14 ;  /* 0x0008440e01007387 */ /* 0x0003e20000100800 */
[----:B------:R-:W-:-:S03]  /*2dba0*/  IMAD.MOV.U32 R5, RZ, RZ, R14 ;  /* 0x000000ffff057224 */ /* 0x000fc600078e000e */
[----:B------:R-:W-:Y:S01]  /*2dbb0*/  STL [R1+0x888], R13 ;  /* 0x0008880d01007387 */ /* 0x000fe20000100800 */
[----:B------:R-:W-:-:S03]  /*2dbc0*/  LOP3.LUT R19, R19, 0x7c, RZ, 0xc0, !PT ;  /* 0x0000007c13137812 */ /* 0x000fc600078ec0ff */
[----:B------:R4:W-:Y:S04]  /*2dbd0*/  LDGSTS.E [R6+0x41a80], desc[UR16][R4.64], P2 ;  /* 0x41a8000004067fae */ /* 0x0009e800091a1010 */
[----:B-1----:R-:W2:Y:S04]  /*2dbe0*/  LDL.LU R14, [R1+0x7d0] ;  /* 0x0007d000010e7983 */ /* 0x002ea80000300800 */
[----:B------:R1:W-:Y:S01]  /*2dbf0*/  STL [R1+0x884], R15 ;  /* 0x0008840f01007387 */ /* 0x0003e20000100800 */
[----:B------:R-:W-:-:S03]  /*2dc00*/  IMAD R19, R20, 0x100, R19 ;  /* 0x0000010014137824 */ /* 0x000fc600078e0213 */
[----:B------:R-:W2:Y:S01]  /*2dc10*/  LDL.LU R12, [R1+0x810] ;  /* 0x00081000010c7983 */ /* 0x000ea20000300800 */
[----:B----4-:R-:W-:Y:S01]  /*2dc20*/  MOV R5, R15 ;  /* 0x0000000f00057202 */ /* 0x010fe20000000f00 */
[----:B------:R-:W-:Y:S01]  /*2dc30*/  IMAD.MOV.U32 R4, RZ, RZ, R13 ;  /* 0x000000ffff047224 */ /* 0x000fe200078e000d */
[-C--:B------:R-:W-:Y:S01]  /*2dc40*/  IADD3 R10, P4, PT, R10, R80.reuse, RZ ;  /* 0x000000500a0a7210 */ /* 0x080fe20007f9e0ff */
[----:B-1----:R-:W4:Y:S01]  /*2dc50*/  LDL.LU R15, [R1+0x7cc] ;  /* 0x0007cc00010f7983 */ /* 0x002f220000300800 */
[----:B------:R-:W-:-:S03]  /*2dc60*/  IADD3 R8, P5, PT, R8, R80, RZ ;  /* 0x0000005008087210 */ /* 0x000fc60007fbe0ff */
[----:B------:R-:W4:Y:S01]  /*2dc70*/  LDL.LU R13, [R1+0x80c] ;  /* 0x00080c00010d7983 */ /* 0x000f220000300800 */
[----:B------:R-:W-:-:S03]  /*2dc80*/  LOP3.LUT R19, R19, 0x60, RZ, 0x3c, !PT ;  /* 0x0000006013137812 */ /* 0x000fc600078e3cff */
[----:B------:R1:W-:Y:S04]  /*2dc90*/  LDGSTS.E [R6+0x41e80], desc[UR16][R4.64], P2 ;  /* 0x41e8000004067fae */ /* 0x0003e800091a1010 */
[----:B------:R1:W-:Y:S01]  /*2dca0*/  STL [R1+0x6d0], R10 ;  /* 0x0006d00a01007387 */ /* 0x0003e20000100800 */
[----:B---3--:R-:W-:Y:S01]  /*2dcb0*/  IADD3.X R11, PT, PT, R11, R3, RZ, P4, !PT ;  /* 0x000000030b0b7210 */ /* 0x008fe200027fe4ff */
[----:B-1----:R-:W-:Y:S01]  /*2dcc0*/  VIADD R6, R19, UR9 ;  /* 0x0000000913067c36 */ /* 0x002fe20008000000 */
[----:B------:R-:W-:-:S03]  /*2dcd0*/  MOV R4, R10 ;  /* 0x0000000a00047202 */ /* 0x000fc60000000f00 */
[----:B------:R-:W-:Y:S02]  /*2dce0*/  IMAD.MOV.U32 R5, RZ, RZ, R11 ;  /* 0x000000ffff057224 */ /* 0x000fe400078e000b */
[----:B------:R-:W-:Y:S01]  /*2dcf0*/  IMAD.X R9, R9, 0x1, R3, P5 ;  /* 0x0000000109097824 */ /* 0x000fe200028e0603 */
[----:B------:R-:W-:Y:S04]  /*2dd00*/  STL [R1+0x6cc], R11 ;  /* 0x0006cc0b01007387 */ /* 0x000fe80000100800 */
[----:B------:R1:W-:Y:S04]  /*2dd10*/  STL [R1+0x710], R8 ;  /* 0x0007100801007387 */ /* 0x0003e80000100800 */
[----:B------:R3:W-:Y:S04]  /*2dd20*/  STL [R1+0x70c], R9 ;  /* 0x00070c0901007387 */ /* 0x0007e80000100800 */
[----:B------:R1:W-:Y:S04]  /*2dd30*/  LDGSTS.E [R6+0x40300], desc[UR16][R4.64], P2 ;  /* 0x4030000004067fae */ /* 0x0003e800091a1010 */
[----:B------:R-:W4:Y:S01]  /*2dd40*/  LDL.LU R10, [R1+0x84c] ;  /* 0x00084c00010a7983 */ /* 0x000f220000300800 */
[----:B-1----:R-:W-:-:S03]  /*2dd50*/  IMAD.MOV.U32 R4, RZ, RZ, R8 ;  /* 0x000000ffff047224 */ /* 0x002fc600078e0008 */
[----:B------:R-:W4:Y:S01]  /*2dd60*/  LDL.LU R8, [R1+0x850] ;  /* 0x0008500001087983 */ /* 0x000f220000300800 */
[----:B------:R-:W-:-:S03]  /*2dd70*/  MOV R5, R9 ;  /* 0x0000000900057202 */ /* 0x000fc60000000f00 */
[----:B------:R-:W4:Y:S04]  /*2dd80*/  LDL.LU R11, [R1+0x88c] ;  /* 0x00088c00010b7983 */ /* 0x000f280000300800 */
[----:B---3--:R-:W3:Y:S04]  /*2dd90*/  LDL.LU R9, [R1+0x890] ;  /* 0x0008900001097983 */ /* 0x008ee80000300800 */
[----:B------:R1:W-:Y:S01]  /*2dda0*/  LDGSTS.E [R6+0x40700], desc[UR16][R4.64], P2 ;  /* 0x4070000004067fae */ /* 0x0003e200091a1010 */
[-C--:B------:R-:W-:Y:S02]  /*2ddb0*/  IADD3 R17, P4, PT, R17, R80.reuse, RZ ;  /* 0x0000005011117210 */ /* 0x080fe40007f9e0ff */
[----:B------:R-:W-:-:S02]  /*2ddc0*/  IADD3 R7, P5, PT, R7, R80, RZ ;  /* 0x0000005007077210 */ /* 0x000fc40007fbe0ff */
[----:B-1----:R-:W-:Y:S01]  /*2ddd0*/  MOV R4, R17 ;  /* 0x0000001100047202 */ /* 0x002fe20000000f00 */
[--C-:B--2---:R-:W-:Y:S01]  /*2dde0*/  IMAD.X R18, R18, 0x1, R3.reuse, P4 ;  /* 0x0000000112127824 */ /* 0x104fe200020e0603 */
[----:B------:R-:W-:Y:S01]  /*2ddf0*/  STL [R1+0x750], R17 ;  /* 0x0007501101007387 */ /* 0x000fe20000100800 */
[----:B------:R-:W-:Y:S02]  /*2de00*/  IMAD.X R16, R16, 0x1, R3, P5 ;  /* 0x0000000110107824 */ /* 0x000fe400028e0603 */
[----:B------:R-:W-:Y:S01]  /*2de10*/  IMAD.MOV.U32 R5, RZ, RZ, R18 ;  /* 0x000000ffff057224 */ /* 0x000fe200078e0012 */
[----:B------:R-:W-:Y:S04]  /*2de20*/  STL [R1+0x74c], R18 ;  /* 0x00074c1201007387 */ /* 0x000fe80000100800 */
[----:B------:R1:W-:Y:S04]  /*2de30*/  STL [R1+0x790], R7 ;  /* 0x0007900701007387 */ /* 0x0003e80000100800 */
[----:B------:R2:W-:Y:S04]  /*2de40*/  LDGSTS.E [R6+0x40b00], desc[UR16][R4.64], P2 ;  /* 0x40b0000004067fae */ /* 0x0005e800091a1010 */
[----:B------:R1:W-:Y:S04]  /*2de50*/  STL [R1+0x78c], R16 ;  /* 0x00078c1001007387 */ /* 0x0003e80000100800 */
[----:B------:R-:W3:Y:S01]  /*2de60*/  LDL.LU R22, [R1+0x6d4] ;  /* 0x0006d40001167983 */ /* 0x000ee20000300800 */
[----:B--2---:R-:W-:-:S03]  /*2de70*/  IMAD.MOV.U32 R4, RZ, RZ, R7 ;  /* 0x000000ffff047224 */ /* 0x004fc600078e0007 */
[----:B-1----:R-:W2:Y:S04]  /*2de80*/  LDL.LU R7, [R1+0x6d8] ;  /* 0x0006d80001077983 */ /* 0x002ea80000300800 */
[----:B------:R-:W2:Y:S04]  /*2de90*/  LDL.LU R21, [R1+0x714] ;  /* 0x0007140001157983 */ /* 0x000ea80000300800 */
[----:B------:R-:W2:Y:S01]  /*2dea0*/  LDL.LU R20, [R1+0x718] ;  /* 0x0007180001147983 */ /* 0x000ea20000300800 */
[----:B------:R-:W-:-:S05]  /*2deb0*/  MOV R5, R16 ;  /* 0x0000001000057202 */ /* 0x000fca0000000f00 */
[----:B------:R1:W-:Y:S01]  /*2dec0*/  LDGSTS.E [R6+0x40f00], desc[UR16][R4.64], P2 ;  /* 0x40f0000004067fae */ /* 0x0003e200091a1010 */
[-C--:B------:R-:W-:Y:S02]  /*2ded0*/  IADD3 R14, P4, PT, R14, R80.reuse, RZ ;  /* 0x000000500e0e7210 */ /* 0x080fe40007f9e0ff */
[----:B------:R-:W-:-:S03]  /*2dee0*/  IADD3 R12, P5, PT, R12, R80, RZ ;  /* 0x000000500c0c7210 */ /* 0x000fc60007fbe0ff */
[----:B------:R-:W-:Y:S01]  /*2def0*/  STL [R1+0x7d0], R14 ;  /* 0x0007d00e01007387 */ /* 0x000fe20000100800 */
[--C-:B----4-:R-:W-:Y:S02]  /*2df00*/  IMAD.X R15, R15, 0x1, R3.reuse, P4 ;  /* 0x000000010f0f7824 */ /* 0x110fe400020e0603 */
[----:B------:R-:W-:-:S03]  /*2df10*/  IMAD.X R13, R13, 0x1, R3, P5 ;  /* 0x000000010d0d7824 */ /* 0x000fc600028e0603 */
[----:B------:R4:W-:Y:S04]  /*2df20*/  STL [R1+0x7cc], R15 ;  /* 0x0007cc0f01007387 */ /* 0x0009e80000100800 */
[----:B------:R-:W-:Y:S04]  /*2df30*/  STL [R1+0x810], R12 ;  /* 0x0008100c01007387 */ /* 0x000fe80000100800 */
[----:B------:R-:W2:Y:S04]  /*2df40*/  LDL.LU R18, [R1+0x758] ;  /* 0x0007580001127983 */ /* 0x000ea80000300800 */
[----:B------:R4:W-:Y:S04]  /*2df50*/  STL [R1+0x80c], R13 ;  /* 0x00080c0d01007387 */ /* 0x0009e80000100800 */
[----:B------:R-:W2:Y:S04]  /*2df60*/  LDL.LU R16, [R1+0x798] ;  /* 0x0007980001107983 */ /* 0x000ea80000300800 */
[----:B------:R-:W2:Y:S01]  /*2df70*/  LDL.LU R19, [R1+0x754] ;  /* 0x0007540001137983 */ /* 0x000ea20000300800 */
[----:B-1----:R-:W-:Y:S01]  /*2df80*/  MOV R4, R14 ;  /* 0x0000000e00047202 */ /* 0x002fe20000000f00 */
[----:B------:R-:W-:-:S02]  /*2df90*/  IMAD.MOV.U32 R5, RZ, RZ, R15 ;  /* 0x000000ffff057224 */ /* 0x000fc400078e000f */
[----:B------:R-:W2:Y:S04]  /*2dfa0*/  LDL.LU R17, [R1+0x794] ;  /* 0x0007940001117983 */ /* 0x000ea80000300800 */
[----:B----4-:R-:W4:Y:S04]  /*2dfb0*/  LDL.LU R15, [R1+0x7d4] ;  /* 0x0007d400010f7983 */ /* 0x010f280000300800 */
[----:B------:R-:W4:Y:S04]  /*2dfc0*/  LDL.LU R14, [R1+0x7d8] ;  /* 0x0007d800010e7983 */ /* 0x000f280000300800 */
[----:B------:R1:W-:Y:S02]  /*2dfd0*/  LDGSTS.E [R6+0x41300], desc[UR16][R4.64], P2 ;  /* 0x4130000004067fae */ /* 0x0003e400091a1010 */
[----:B-1----:R-:W-:Y:S01]  /*2dfe0*/  MOV R5, R13 ;  /* 0x0000000d00057202 */ /* 0x002fe20000000f00 */
[----:B------:R-:W-:Y:S01]  /*2dff0*/  IMAD.MOV.U32 R4, RZ, RZ, R12 ;  /* 0x000000ffff047224 */ /* 0x000fe200078e000c */
[----:B------:R-:W4:Y:S01]  /*2e000*/  LDL.LU R13, [R1+0x814] ;  /* 0x00081400010d7983 */ /* 0x000f220000300800 */
[----:B------:R-:W-:-:S03]  /*2e010*/  IADD3 R8, P4, PT, R8, R80, RZ ;  /* 0x0000005008087210 */ /* 0x000fc60007f9e0ff */
[----:B------:R-:W4:Y:S02]  /*2e020*/  LDL.LU R12, [R1+0x818] ;  /* 0x00081800010c7983 */ /* 0x000f240000300800 */
[----:B------:R-:W-:Y:S02]  /*2e030*/  IMAD.X R10, R10, 0x1, R3, P4 ;  /* 0x000000010a0a7824 */ /* 0x000fe400020e0603 */
[----:B------:R1:W-:Y:S01]  /*2e040*/  LDGSTS.E [R6+0x41700], desc[UR16][R4.64], P2 ;  /* 0x4170000004067fae */ /* 0x0003e200091a1010 */
[----:B---3--:R-:W-:-:S03]  /*2e050*/  IADD3 R9, P5, PT, R9, R80, RZ ;  /* 0x0000005009097210 */ /* 0x008fc60007fbe0ff */
[----:B------:R-:W-:Y:S02]  /*2e060*/  STL [R1+0x850], R8 ;  /* 0x0008500801007387 */ /* 0x000fe40000100800 */
[----:B------:R-:W-:Y:S02]  /*2e070*/  IMAD.X R11, R11, 0x1, R3, P5 ;  /* 0x000000010b0b7824 */ /* 0x000fe400028e0603 */
[----:B------:R3:W-:Y:S01]  /*2e080*/  STL [R1+0x84c], R10 ;  /* 0x00084c0a01007387 */ /* 0x0007e20000100800 */
[----:B-1----:R-:W-:Y:S01]  /*2e090*/  MOV R4, R8 ;  /* 0x0000000800047202 */ /* 0x002fe20000000f00 */
[----:B------:R-:W-:Y:S02]  /*2e0a0*/  IMAD.MOV.U32 R5, RZ, RZ, R10 ;  /* 0x000000ffff057224 */ /* 0x000fe400078e000a */
[----:B------:R-:W-:Y:S04]  /*2e0b0*/  STL [R1+0x890], R9 ;  /* 0x0008900901007387 */ /* 0x000fe80000100800 */
[----:B---3--:R-:W3:Y:S04]  /*2e0c0*/  LDL.LU R10, [R1+0x858] ;  /* 0x00085800010a7983 */ /* 0x008ee80000300800 */
[----:B------:R1:W-:Y:S04]  /*2e0d0*/  STL [R1+0x88c], R11 ;  /* 0x00088c0b01007387 */ /* 0x0003e80000100800 */
[----:B------:R1:W-:Y:S04]  /*2e0e0*/  LDGSTS.E [R6+0x41b00], desc[UR16][R4.64], P2 ;  /* 0x41b0000004067fae */ /* 0x0003e800091a1010 */
[----:B------:R-:W3:Y:S01]  /*2e0f0*/  LDL.LU R8, [R1+0x898] ;  /* 0x0008980001087983 */ /* 0x000ee20000300800 */
[----:B-1----:R-:W-:-:S03]  /*2e100*/  MOV R5, R11 ;  /* 0x0000000b00057202 */ /* 0x002fc60000000f00 */
[----:B------:R-:W3:Y:S01]  /*2e110*/  LDL.LU R11, [R1+0x854] ;  /* 0x00085400010b7983 */ /* 0x000ee20000300800 */
[----:B------:R-:W-:-:S03]  /*2e120*/  IMAD.MOV.U32 R4, RZ, RZ, R9 ;  /* 0x000000ffff047224 */ /* 0x000fc600078e0009 */
[----:B------:R-:W3:Y:S04]  /*2e130*/  LDL.LU R9, [R1+0x894] ;  /* 0x0008940001097983 */ /* 0x000ee80000300800 */
[----:B------:R1:W-:Y:S01]  /*2e140*/  LDGSTS.E [R6+0x41f00], desc[UR16][R4.64], P2 ;  /* 0x41f0000004067fae */ /* 0x0003e200091a1010 */
[----:B--2---:R-:W-:-:S04]  /*2e150*/  IADD3 R7, P4, PT, R7, R80, RZ ;  /* 0x0000005007077210 */ /* 0x004fc80007f9e0ff */
[----:B------:R-:W-:Y:S02]  /*2e160*/  IADD3.X R22, PT, PT, R22, R3, RZ, P4, !PT ;  /* 0x0000000316167210 */ /* 0x000fe400027fe4ff */
[----:B------:R-:W-:Y:S01]  /*2e170*/  IADD3 R20, P5, PT, R20, R80, RZ ;  /* 0x0000005014147210 */ /* 0x000fe20007fbe0ff */
[----:B------:R2:W-:Y:S04]  /*2e180*/  STL [R1+0x6d8], R7 ;  /* 0x0006d80701007387 */ /* 0x0005e80000100800 */
[----:B------:R-:W-:Y:S01]  /*2e190*/  IMAD.X R21, R21, 0x1, R3, P5 ;  /* 0x0000000115157824 */ /* 0x000fe200028e0603 */
[----:B------:R2:W-:Y:S01]  /*2e1a0*/  STL [R1+0x6d4], R22 ;  /* 0x0006d41601007387 */ /* 0x0005e20000100800 */
[----:B-1----:R-:W-:-:S03]  /*2e1b0*/  MOV R4, R7 ;  /* 0x0000000700047202 */ /* 0x002fc60000000f00 */
[----:B------:R1:W-:Y:S04]  /*2e1c0*/  STL [R1+0x718], R20 ;  /* 0x0007181401007387 */ /* 0x0003e80000100800 */
[----:B------:R1:W-:Y:S04]  /*2e1d0*/  STL [R1+0x714], R21 ;  /* 0x0007141501007387 */ /* 0x0003e80000100800 */
[----:B--2---:R-:W2:Y:S01]  /*2e1e0*/  LDL R7, [R1+0x96c] ;  /* 0x00096c0001077983 */ /* 0x004ea20000100800 */
[----:B------:R-:W1:Y:S01]  /*2e1f0*/  S2R R23, SR_TID.X ;  /* 0x0000000000177919 */ /* 0x000e620000002100 */
[----:B------:R-:W-:Y:S01]  /*2e200*/  IMAD.MOV.U32 R5, RZ, RZ, R22 ;  /* 0x000000ffff057224 */ /* 0x000fe200078e0016 */
[C---:B-1----:R-:W-:Y:S01]  /*2e210*/  LOP3.LUT R24, R23.reuse, 0x60, RZ, 0xc0, !PT ;  /* 0x0000006017187812 */ /* 0x042fe200078ec0ff */
[----:B------:R-:W-:-:S05]  /*2e220*/  IMAD.SHL.U32 R23, R23, 0x4, RZ ;  /* 0x0000000417177824 */ /* 0x000fca00078e00ff */
[----:B------:R-:W-:-:S05]  /*2e230*/  LOP3.LUT R23, R23, 0x7c, RZ, 0xc0, !PT ;  /* 0x0000007c17177812 */ /* 0x000fca00078ec0ff */
[----:B------:R-:W-:-:S05]  /*2e240*/  IMAD R23, R24, 0x100, R23 ;  /* 0x0000010018177824 */ /* 0x000fca00078e0217 */
[----:B------:R-:W-:Y:S02]  /*2e250*/  LOP3.LUT R23, R23, 0x70, RZ, 0x3c, !PT ;  /* 0x0000007017177812 */ /* 0x000fe400078e3cff */
[----:B------:R-:W-:-:S03]  /*2e260*/  IADD3 R18, P4, PT, R18, R80, RZ ;  /* 0x0000005012127210 */ /* 0x000fc60007f9e0ff */
[----:B------:R-:W-:Y:S01]  /*2e270*/  VIADD R6, R23, UR9 ;  /* 0x0000000917067c36 */ /* 0x000fe20008000000 */
[----:B------:R-:W-:-:S04]  /*2e280*/  IADD3 R16, P5, PT, R16, R80, RZ ;  /* 0x0000005010107210 */ /* 0x000fc80007fbe0ff */
[----:B------:R1:W-:Y:S01]  /*2e290*/  LDGSTS.E [R6+0x40380], desc[UR16][R4.64], P2 ;  /* 0x4038000004067fae */ /* 0x0003e200091a1010 */
[--C-:B------:R-:W-:Y:S02]  /*2e2a0*/  IMAD.X R19, R19, 0x1, R3.reuse, P4 ;  /* 0x0000000113137824 */ /* 0x100fe400020e0603 */
[----:B------:R-:W-:Y:S02]  /*2e2b0*/  IMAD.X R17, R17, 0x1, R3, P5 ;  /* 0x0000000111117824 */ /* 0x000fe400028e0603 */
[----:B-1----:R-:W-:Y:S01]  /*2e2c0*/  IMAD.MOV.U32 R4, RZ, RZ, R20 ;  /* 0x000000ffff047224 */ /* 0x002fe200078e0014 */
[----:B------:R-:W-:-:S05]  /*2e2d0*/  MOV R5, R21 ;  /* 0x0000001500057202 */ /* 0x000fca0000000f00 */
[----:B------:R1:W-:Y:S01]  /*2e2e0*/  LDGSTS.E [R6+0x40780], desc[UR16][R4.64], P2 ;  /* 0x4078000004067fae */ /* 0x0003e200091a1010 */
[----:B----4-:R-:W-:Y:S02]  /*2e2f0*/  IADD3 R14, P4, PT, R14, R80, RZ ;  /* 0x000000500e0e7210 */ /* 0x010fe40007f9e0ff */
[----:B-1----:R-:W-:Y:S01]  /*2e300*/  MOV R4, R18 ;  /* 0x0000001200047202 */ /* 0x002fe20000000f00 */
[----:B------:R-:W-:Y:S02]  /*2e310*/  IMAD.MOV.U32 R5, RZ, RZ, R19 ;  /* 0x000000ffff057224 */ /* 0x000fe400078e0013 */
[----:B------:R-:W-:-:S03]  /*2e320*/  IMAD.X R15, R15, 0x1, R3, P4 ;  /* 0x000000010f0f7824 */ /* 0x000fc600020e0603 */
[----:B------:R1:W-:Y:S01]  /*2e330*/  LDGSTS.E [R6+0x40b80], desc[UR16][R4.64], P2 ;  /* 0x40b8000004067fae */ /* 0x0003e200091a1010 */
[----:B------:R-:W-:Y:S01]  /*2e340*/  IADD3 R12, P5, PT, R12, R80, RZ ;  /* 0x000000500c0c7210 */ /* 0x000fe20007fbe0ff */
[----:B-1----:R-:W-:Y:S01]  /*2e350*/  IMAD.MOV.U32 R4, RZ, RZ, R16 ;  /* 0x000000ffff047224 */ /* 0x002fe200078e0010 */
[----:B------:R-:W-:-:S03]  /*2e360*/  MOV R5, R17 ;  /* 0x0000001100057202 */ /* 0x000fc60000000f00 */
[----:B------:R-:W-:Y:S02]  /*2e370*/  IMAD.X R13, R13, 0x1, R3, P5 ;  /* 0x000000010d0d7824 */ /* 0x000fe400028e0603 */
[----:B------:R1:W-:Y:S01]  /*2e380*/  LDGSTS.E [R6+0x40f80], desc[UR16][R4.64], P2 ;  /* 0x40f8000004067fae */ /* 0x0003e200091a1010 */
[----:B---3--:R-:W-:-:S03]  /*2e390*/  IADD3 R10, P4, PT, R10, R80, RZ ;  /* 0x000000500a0a7210 */ /* 0x008fc60007f9e0ff */
[----:B------:R3:W-:Y:S01]  /*2e3a0*/  STL [R1+0x758], R18 ;  /* 0x0007581201007387 */ /* 0x0007e20000100800 */
[----:B-1----:R-:W-:Y:S01]  /*2e3b0*/  MOV R4, R14 ;  /* 0x0000000e00047202 */ /* 0x002fe20000000f00 */
[----:B------:R-:W-:Y:S02]  /*2e3c0*/  IMAD.MOV.U32 R5, RZ, RZ, R15 ;  /* 0x000000ffff057224 */ /* 0x000fe400078e000f */
[----:B------:R3:W-:Y:S01]  /*2e3d0*/  STL [R1+0x754], R19 ;  /* 0x0007541301007387 */ /* 0x0007e20000100800 */
[----:B------:R-:W-:-:S03]  /*2e3e0*/  IADD3 R8, P5, PT, R8, R80, RZ ;  /* 0x0000005008087210 */ /* 0x000fc60007fbe0ff */
[----:B------:R1:W-:Y:S04]  /*2e3f0*/  LDGSTS.E [R6+0x41380], desc[UR16][R4.64], P2 ;  /* 0x4138000004067fae */ /* 0x0003e800091a1010 */
[----:B------:R3:W-:Y:S01]  /*2e400*/  STL [R1+0x798], R16 ;  /* 0x0007981001007387 */ /* 0x0007e20000100800 */
[--C-:B------:R-:W-:Y:S02]  /*2e410*/  IMAD.X R11, R11, 0x1, R3.reuse, P4 ;  /* 0x000000010b0b7824 */ /* 0x100fe400020e0603 */
[----:B-1----:R-:W-:Y:S01]  /*2e420*/  IMAD.MOV.U32 R4, RZ, RZ, R12 ;  /* 0x000000ffff047224 */ /* 0x002fe200078e000c */
[----:B------:R-:W-:Y:S01]  /*2e430*/  MOV R5, R13 ;  /* 0x0000000d00057202 */ /* 0x000fe20000000f00 */
[----:B------:R3:W-:Y:S01]  /*2e440*/  STL [R1+0x794], R17 ;  /* 0x0007941101007387 */ /* 0x0007e20000100800 */
[----:B------:R-:W-:-:S03]  /*2e450*/  IMAD.X R9, R9, 0x1, R3, P5 ;  /* 0x0000000109097824 */ /* 0x000fc600028e0603 */
[----:B------:R1:W-:Y:S04]  /*2e460*/  LDGSTS.E [R6+0x41780], desc[UR16][R4.64], P2 ;  /* 0x4178000004067fae */ /* 0x0003e800091a1010 */
[----:B------:R3:W-:Y:S04]  /*2e470*/  STL [R1+0x7d8], R14 ;  /* 0x0007d80e01007387 */ /* 0x0007e80000100800 */
[----:B------:R3:W-:Y:S01]  /*2e480*/  STL [R1+0x7d4], R15 ;  /* 0x0007d40f01007387 */ /* 0x0007e20000100800 */
[----:B-1----:R-:W-:Y:S01]  /*2e490*/  MOV R4, R10 ;  /* 0x0000000a00047202 */ /* 0x002fe20000000f00 */
[----:B------:R-:W-:-:S02]  /*2e4a0*/  IMAD.MOV.U32 R5, RZ, RZ, R11 ;  /* 0x000000ffff057224 */ /* 0x000fc400078e000b */
[----:B------:R3:W-:Y:S04]  /*2e4b0*/  STL [R1+0x818], R12 ;  /* 0x0008180c01007387 */ /* 0x0007e80000100800 */
[----:B------:R3:W-:Y:S04]  /*2e4c0*/  STL [R1+0x814], R13 ;  /* 0x0008140d01007387 */ /* 0x0007e80000100800 */
[----:B------:R3:W-:Y:S04]  /*2e4d0*/  STL [R1+0x858], R10 ;  /* 0x0008580a01007387 */ /* 0x0007e80000100800 */
[----:B------:R3:W-:Y:S04]  /*2e4e0*/  STL [R1+0x854], R11 ;  /* 0x0008540b01007387 */ /* 0x0007e80000100800 */
[----:B------:R1:W-:Y:S04]  /*2e4f0*/  LDGSTS.E [R6+0x41b80], desc[UR16][R4.64], P2 ;  /* 0x41b8000004067fae */ /* 0x0003e800091a1010 */
[----:B------:R3:W-:Y:S04]  /*2e500*/  STL [R1+0x898], R8 ;  /* 0x0008980801007387 */ /* 0x0007e80000100800 */
[----:B------:R3:W-:Y:S01]  /*2e510*/  STL [R1+0x894], R9 ;  /* 0x0008940901007387 */ /* 0x0007e20000100800 */
[----:B-1----:R-:W-:Y:S01]  /*2e520*/  IMAD.MOV.U32 R4, RZ, RZ, R8 ;  /* 0x000000ffff047224 */ /* 0x002fe200078e0008 */
[----:B------:R-:W-:Y:S01]  /*2e530*/  MOV R5, R9 ;  /* 0x0000000900057202 */ /* 0x000fe20000000f00 */
[----:B------:R-:W-:-:S04]  /*2e540*/  UIADD3 UR13, UPT, UPT, UR13, 0x1, URZ ;  /* 0x000000010d0d7890 */ /* 0x000fc8000fffe0ff */
[----:B------:R1:W-:Y:S01]  /*2e550*/  LDGSTS.E [R6+0x41f80], desc[UR16][R4.64], P2 ;  /* 0x41f8000004067fae */ /* 0x0003e200091a1010 */
[----:B------:R-:W-:-:S03]  /*2e560*/  UISETP.GT.AND UP1, UPT, UR13, 0x1, UPT ;  /* 0x000000010d00788c */ /* 0x000fc6000bf24270 */
[----:B------:R-:W0:Y:S01]  /*2e570*/  LDGDEPBAR ;  /* 0x00000000000079af */ /* 0x000e220000000000 */
[----:B------:R-:W-:Y:S02]  /*2e580*/  USEL UR9, URZ, 0x1, !UP1 ;  /* 0x00000001ff097887 */ /* 0x000fe4000c800000 */
[----:B------:R-:W-:Y:S02]  /*2e590*/  USEL UR13, UR13, URZ, !UP1 ;  /* 0x000000ff0d0d7287 */ /* 0x000fe4000c800000 */
[----:B------:R-:W-:Y:S02]  /*2e5a0*/  ULOP3.LUT UR9, UR4, UR9, URZ, 0x3c, !UPT ;  /* 0x0000000904097292 */ /* 0x000fe4000f8e3cff */
[----:B-1----:R-:W-:Y:S01]  /*2e5b0*/  IMAD.U32 R4, RZ, RZ, UR4 ;  /* 0x00000004ff047e24 */ /* 0x002fe2000f8e00ff */
[C---:B--2---:R-:W-:Y:S01]  /*2e5c0*/  ISETP.NE.U32.AND P2, PT, R82.reuse, R7, PT ;  /* 0x000000075200720c */ /* 0x044fe20003f45070 */
[----:B------:R-:W-:-:S12]  /*2e5d0*/  VIADD R82, R82, 0x1 ;  /* 0x0000000152527836 */ /* 0x000fd80000000000 */
[----:B---3--:R-:W-:Y:S05]  /*2e5e0*/  @P2 BRA `(.L_x_12) ;  /* 0xffffff0800f02947 */ /* 0x008fea000383ffff */
.L_x_9:
[----:B------:R-:W2:Y:S01]  /*2e5f0*/  LDC R3, c[0x0][0x3b4] ;  /* 0x0000ed00ff037b82 */ /* 0x000ea20000000800 */
[----:B------:R-:W3:Y:S01]  /*2e600*/  LDCU UR5, c[0x0][0x3b8] ;  /* 0x00007700ff0577ac */ /* 0x000ee20008000800 */
[----:B------:R-:W4:Y:S01]  /*2e610*/  LDCU.128 UR12, c[0x0][0x390] ;  /* 0x00007200ff0c77ac */ /* 0x000f220008000c00 */
[----:B------:R-:W-:Y:S05]  /*2e620*/  @!P1 BRA `(.L_x_13) ;  /* 0x0000000000109947 */ /* 0x000fea0003800000 */
[----:B------:R-:W-:-:S06]  /*2e630*/  USHF.L.U32 UR4, UR4, 0x1f, URZ ;  /* 0x0000001f04047899 */ /* 0x000fcc00080006ff */
[----:B------:R-:W-:-:S04]  /*2e640*/  MOV R0, UR4 ;  /* 0x0000000400007c02 */ /* 0x000fc80008000f00 */
[----:B------:R-:W1:Y:S02]  /*2e650*/  SYNCS.PHASECHK.TRANS64.TRYWAIT P0, [UR8], R0 ;  /* 0x00000000ff0075a7 */ /* 0x000e640008001108 */
[----:B-1----:R-:W-:Y:S05]  /*2e660*/  @!P0 BRA `(.L_x_14) ;  /* 0x0000002400f88947 */ /* 0x002fea0003800000 */
.L_x_13:
[----:B----4-:R-:W4:Y:S01]  /*2e670*/  LDL.LU R146, [R1+0x960] ;  /* 0x0009600001927983 */ /* 0x010f220000300800 */
[----:B------:R-:W-:-:S04]  /*2e680*/  DEPBAR.LE SB0, 0x0 ;  /* 0x000080000000791a */ /* 0x000fc80000000000 */
[----:B---3--:R-:W3:Y:S01]  /*2e690*/  LDL.LU R144, [R1+0x964] ;  /* 0x0009640001907983 */ /* 0x008ee20000300800 */
[C---:B-----5:R-:W-:Y:S01]  /*2e6a0*/  VIADD R2, R132.reuse, 0x1 ;  /* 0x0000000184027836 */ /* 0x060fe20000000000 */
[C---:B-1----:R-:W-:Y:S01]  /*2e6b0*/  IADD3 R133, PT, PT, R132.reuse, 0x3, RZ ;  /* 0x0000000384857810 */ /* 0x042fe20007ffe0ff */
[C---:B------:R-:W-:Y:S01]  /*2e6c0*/  IMAD R139, R132.reuse, UR5, RZ ;  /* 0x00000005848b7c24 */ /* 0x040fe2000f8e02ff */
[----:B------:R-:W-:Y:S01]  /*2e6d0*/  BAR.SYNC.DEFER_BLOCKING 0x0 ;  /* 0x0000000000007b1d */ /* 0x000fe20000010000 */
[----:B------:R-:W-:Y:S02]  /*2e6e0*/  ISETP.GE.AND P6, PT, R132, UR15, PT ;  /* 0x0000000f84007c0c */ /* 0x000fe4000bfc6270 */
[----:B------:R-:W-:Y:S01]  /*2e6f0*/  ISETP.GE.AND P4, PT, R2, UR15, PT ;  /* 0x0000000f02007c0c */ /* 0x000fe2000bf86270 */
[C---:B------:R-:W-:Y:S01]  /*2e700*/  VIADD R2, R132.reuse, 0x2 ;  /* 0x0000000284027836 */ /* 0x040fe20000000000 */
[----:B------:R-:W-:Y:S01]  /*2e710*/  ISETP.GE.AND P1, PT, R133, UR15, PT ;  /* 0x0000000f85007c0c */ /* 0x000fe2000bf26270 */
[----:B------:R-:W-:Y:S01]  /*2e720*/  VIADD R133, R132, 0x4 ;  /* 0x0000000484857836 */ /* 0x000fe20000000000 */
[----:B------:R-:W1:Y:S02]  /*2e730*/  @!P3 SYNCS.CCTL.IV [UR7+0x58000] ;  /* 0x05800000ff00b9b1 */ /* 0x000e640008000007 */
[----:B-1----:R-:W-:Y:S06]  /*2e740*/  BAR.SYNC.DEFER_BLOCKING 0x0 ;  /* 0x0000000000007b1d */ /* 0x002fec0000010000 */
[----:B------:R-:W1:Y:S01]  /*2e750*/  LDTM.x128 R4, tmem[UR11] ;  /* 0x0000000b000479ee */ /* 0x000e6200083c0000 */
[----:B------:R-:W2:Y:S01]  /*2e760*/  @!P3 SYNCS.CCTL.IV [UR7+0x58008] ;  /* 0x05800800ff00b9b1 */ /* 0x000ea20008000007 */
[----:B------:R-:W-:Y:S01]  /*2e770*/  NOP ;  /* 0x0000000000007918 */ /* 0x000fe20000000000 */
[----:B------:R-:W-:-:S02]  /*2e780*/  ISETP.GE.AND P3, PT, R133, UR15, PT ;  /* 0x0000000f85007c0c */ /* 0x000fc4000bf66270 */
[----:B------:R-:W-:Y:S01]  /*2e790*/  IADD3 R133, PT, PT, R139, UR5, RZ ;  /* 0x000000058b857c10 */ /* 0x000fe2000fffe0ff */
[C---:B--2-4-:R-:W-:Y:S01]  /*2e7a0*/  IMAD R0, R146.reuse, R3, RZ ;  /* 0x0000000392007224 */ /* 0x054fe200078e02ff */
[----:B------:R-:W-:-:S04]  /*2e7b0*/  ISETP.GE.AND P2, PT, R146, UR14, PT ;  /* 0x0000000e92007c0c */ /* 0x000fc8000bf46270 */
[----:B------:R-:W-:Y:S02]  /*2e7c0*/  LEA R134, P0, R0, UR12, 0x2 ;  /* 0x0000000c00867c11 */ /* 0x000fe4000f8010ff */
[----:B------:R-:W-:Y:S02]  /*2e7d0*/  ISETP.LT.AND P2, PT, R132, UR15, !P2 ;  /* 0x0000000f84007c0c */ /* 0x000fe4000d741270 */
[----:B------:R-:W-:Y:S01]  /*2e7e0*/  LEA.HI.X.SX32 R135, R0, UR13, 0x2, P0 ;  /* 0x0000000d00877c11 */ /* 0x000fe200080f16ff */
[----:B------:R-:W-:Y:S01]  /*2e7f0*/  IMAD R0, R3, 0x80, R0 ;  /* 0x0000008003007824 */ /* 0x000fe200078e0200 */
[----:B------:R-:W-:Y:S01]  /*2e800*/  ISETP.GE.AND P0, PT, R2, UR15, PT ;  /* 0x0000000f02007c0c */ /* 0x000fe2000bf06270 */
[----:B------:R-:W-:-:S03]  /*2e810*/  IMAD.WIDE R136, R139, 0x4, R134 ;  /* 0x000000048b887825 */ /* 0x000fc600078e0286 */
[----:B------:R-:W-:-:S04]  /*2e820*/  LEA R2, P5, R0, UR12, 0x2 ;  /* 0x0000000c00027c11 */ /* 0x000fc8000f8a10ff */
[----:B------:R-:W-:Y:S01]  /*2e830*/  LEA.HI.X.SX32 R3, R0, UR13, 0x2, P5 ;  /* 0x0000000d00037c11 */ /* 0x000fe2000a8f16ff */
[----:B-1----:R1:W-:Y:S01]  /*2e840*/  @P2 STG.E desc[UR16][R136.64], R4 ;  /* 0x0000000488002986 */ /* 0x0023e2000c101910 */
[----:B---3--:R-:W-:Y:S01]  /*2e850*/  ISETP.LT.AND P2, PT, R144, UR14, !P6 ;  /* 0x0000000e90007c0c */ /* 0x008fe2000f741270 */
[----:B------:R-:W-:Y:S01]  /*2e860*/  VIADD R0, R132, 0x5 ;  /* 0x0000000584007836 */ /* 0x000fe20000000000 */
[----:B------:R-:W-:Y:S01]  /*2e870*/  ISETP.LT.AND P6, PT, R146, UR14, !P4 ;  /* 0x0000000e92007c0c */ /* 0x000fe2000e7c1270 */
[--C-:B------:R-:W-:Y:S01]  /*2e880*/  IMAD.WIDE R138, R139, 0x4, R2.reuse ;  /* 0x000000048b8a7825 */ /* 0x100fe200078e0202 */
[----:B------:R-:W-:Y:S02]  /*2e890*/  ISETP.LT.AND P4, PT, R144, UR14, !P4 ;  /* 0x0000000e90007c0c */ /* 0x000fe4000e781270 */
[----:B------:R-:W-:Y:S01]  /*2e8a0*/  ISETP.LT.AND P5, PT, R146, UR14, !P0 ;  /* 0x0000000e92007c0c */ /* 0x000fe2000c7a1270 */
[----:B------:R-:W-:Y:S01]  /*2e8b0*/  IMAD.WIDE R140, R133, 0x4, R2 ;  /* 0x00000004858c7825 */ /* 0x000fe200078e0202 */
[----:B------:R-:W-:-:S03]  /*2e8c0*/  ISETP.LT.AND P0, PT, R144, UR14, !P0 ;  /* 0x0000000e90007c0c */ /* 0x000fc6000c701270 */
[C-C-:B-1----:R-:W-:Y:S02]  /*2e8d0*/  IMAD.WIDE R136, R133.reuse, 0x4, R134.reuse ;  /* 0x0000000485887825 */ /* 0x142fe400078e0286 */
[----:B------:R1:W-:Y:S01]  /*2e8e0*/  @P2 STG.E desc[UR16][R138.64], R68 ;  /* 0x000000448a002986 */ /* 0x0003e2000c101910 */
[----:B------:R-:W-:Y:S01]  /*2e8f0*/  ISETP.GE.AND P2, PT, R0, UR15, PT ;  /* 0x0000000f00007c0c */ /* 0x000fe2000bf46270 */
[----:B------:R-:W-:Y:S01]  /*2e900*/  VIADD R133, R133, UR5 ;  /* 0x0000000585857c36 */ /* 0x000fe20008000000 */
[----:B------:R-:W-:Y:S01]  /*2e910*/  IADD3 R0, PT, PT, R132, 0x6, RZ ;  /* 0x0000000684007810 */ /* 0x000fe20007ffe0ff */
[----:B------:R2:W-:Y:S01]  /*2e920*/  @P6 STG.E desc[UR16][R136.64], R5 ;  /* 0x0000000588006986 */ /* 0x0005e2000c101910 */
[----:B------:R-:W-:Y:S01]  /*2e930*/  ISETP.LT.AND P6, PT, R146, UR14, !P1 ;  /* 0x0000000e92007c0c */ /* 0x000fe2000cfc1270 */
[C---:B------:R-:W-:Y:S01]  /*2e940*/  VIADD R145, R133.reuse, UR5 ;  /* 0x0000000585917c36 */ /* 0x040fe20008000000 */
[----:B------:R-:W-:Y:S01]  /*2e950*/  ISETP.LT.AND P1, PT, R144, UR14, !P1 ;  /* 0x0000000e90007c0c */ /* 0x000fe2000cf21270 */
[----:B------:R-:W-:Y:S01]  /*2e960*/  IMAD.WIDE R142, R133, 0x4, R134 ;  /* 0x00000004858e7825 */ /* 0x000fe200078e0286 */
[----:B------:R3:W-:Y:S01]  /*2e970*/  @P4 STG.E desc[UR16][R140.64], R69 ;  /* 0x000000458c004986 */ /* 0x0007e2000c101910 */
[----:B------:R-:W-:-:S02]  /*2e980*/  ISETP.GE.AND P4, PT, R0, UR15, PT ;  /* 0x0000000f00007c0c */ /* 0x000fc4000bf86270 */
[----:B-1----:R-:W-:Y:S01]  /*2e990*/  IMAD.WIDE R138, R133, 0x4, R2 ;  /* 0x00000004858a7825 */ /* 0x002fe200078e0202 */
[----:B------:R-:W-:Y:S01]  /*2e9a0*/  @P5 STG.E desc[UR16][R142.64], R6 ;  /* 0x000000068e005986 */ /* 0x000fe2000c101910 */
[----:B------:R-:W-:Y:S02]  /*2e9b0*/  ISETP.LT.AND P5, PT, R146, UR14, !P3 ;  /* 0x0000000e92007c0c */ /* 0x000fe4000dfa1270 */
[C---:B--2---:R-:W-:Y:S01]  /*2e9c0*/  IMAD.WIDE R4, R145.reuse, 0x4, R134 ;  /* 0x0000000491047825 */ /* 0x044fe200078e0286 */
[----:B------:R1:W-:Y:S01]  /*2e9d0*/  @P0 STG.E desc[UR16][R138.64], R70 ;  /* 0x000000468a000986 */ /* 0x0003e2000c101910 */
[----:B------:R-:W-:Y:S02]  /*2e9e0*/  ISETP.LT.AND P3, PT, R144, UR14, !P3 ;  /* 0x0000000e90007c0c */ /* 0x000fe4000df61270 */
[----:B------:R-:W-:Y:S01]  /*2e9f0*/  VIADD R0, R132, 0x7 ;  /* 0x0000000784007836 */ /* 0x000fe20000000000 */
[----:B------:R2:W-:Y:S01]  /*2ea00*/  @P6 STG.E desc[UR16][R4.64], R7 ;  /* 0x0000000704006986 */ /* 0x0005e2000c101910 */
[C---:B---3--:R-:W-:Y:S01]  /*2ea10*/  IMAD.WIDE R68, R145.reuse, 0x4, R2 ;  /* 0x0000000491447825 */ /* 0x048fe200078e0202 */
[----:B------:R-:W-:-:S02]  /*2ea20*/  IADD3 R145, PT, PT, R145, UR5, RZ ;  /* 0x0000000591917c10 */ /* 0x000fc4000fffe0ff */
[----:B------:R-:W-:Y:S02]  /*2ea30*/  ISETP.LT.AND P6, PT, R146, UR14, !P2 ;  /* 0x0000000e92007c0c */ /* 0x000fe4000d7c1270 */
[----:B------:R-:W-:Y:S01]  /*2ea40*/  ISETP.GE.AND P0, PT, R0, UR15, PT ;  /* 0x0000000f00007c0c */ /* 0x000fe2000bf06270 */
[C---:B------:R-:W-:Y:S01]  /*2ea50*/  VIADD R133, R145.reuse, UR5 ;  /* 0x0000000591857c36 */ /* 0x040fe20008000000 */
[----:B------:R3:W-:Y:S01]  /*2ea60*/  @P1 STG.E desc[UR16][R68.64], R71 ;  /* 0x0000004744001986 */ /* 0x0007e2000c101910 */
[----:B------:R-:W-:Y:S01]  /*2ea70*/  IMAD.WIDE R136, R145, 0x4, R134 ;  /* 0x0000000491887825 */ /* 0x000fe200078e0286 */
[----:B------:R-:W-:-:S03]  /*2ea80*/  ISETP.LT.AND P2, PT, R144, UR14, !P2 ;  /* 0x0000000e90007c0c */ /* 0x000fc6000d741270 */
[----:B-1----:R-:W-:Y:S01]  /*2ea90*/  IMAD.WIDE R138, R145, 0x4, R2 ;  /* 0x00000004918a7825 */ /* 0x002fe200078e0202 */
[----:B------:R-:W-:Y:S01]  /*2eaa0*/  @P5 STG.E desc[UR16][R136.64], R8 ;  /* 0x0000000888005986 */ /* 0x000fe2000c101910 */
[----:B------:R-:W-:Y:S02]  /*2eab0*/  ISETP.LT.AND P5, PT, R146, UR14, !P4 ;  /* 0x0000000e92007c0c */ /* 0x000fe4000e7a1270 */
[C---:B--2---:R-:W-:Y:S01]  /*2eac0*/  IMAD.WIDE R4, R133.reuse, 0x4, R134 ;  /* 0x0000000485047825 */ /* 0x044fe200078e0286 */
[----:B------:R-:W-:Y:S01]  /*2ead0*/  @P3 STG.E desc[UR16][R138.64], R72 ;  /* 0x000000488a003986 */ /* 0x000fe2000c101910 */
[----:B------:R-:W-:Y:S02]  /*2eae0*/  ISETP.LT.AND P4, PT, R144, UR14, !P4 ;  /* 0x0000000e90007c0c */ /* 0x000fe4000e781270 */
[C---:B---3--:R-:W-:Y:S01]  /*2eaf0*/  VIADD R71, R133.reuse, UR5 ;  /* 0x0000000585477c36 */ /* 0x048fe20008000000 */
[----:B------:R1:W-:Y:S01]  /*2eb00*/  @P6 STG.E desc[UR16][R4.64], R9 ;  /* 0x0000000904006986 */ /* 0x0003e2000c101910 */
[----:B------:R-:W-:Y:S01]  /*2eb10*/  VIADD R0, R132, 0x8 ;  /* 0x0000000884007836 */ /* 0x000fe20000000000 */
[----:B------:R-:W-:Y:S01]  /*2eb20*/  ISETP.LT.AND P6, PT, R146, UR14, !P0 ;  /* 0x0000000e92007c0c */ /* 0x000fe2000c7c1270 */
[----:B------:R-:W-:Y:S01]  /*2eb30*/  IMAD.WIDE R6, R133, 0x4, R2 ;  /* 0x0000000485067825 */ /* 0x000fe200078e0202 */
[----:B------:R-:W-:-:S02]  /*2eb40*/  IADD3 R133, PT, PT, R71, UR5, RZ ;  /* 0x0000000547857c10 */ /* 0x000fc4000fffe0ff */
[----:B------:R-:W-:Y:S01]  /*2eb50*/  ISETP.GE.AND P1, PT, R0, UR15, PT ;  /* 0x0000000f00007c0c */ /* 0x000fe2000bf26270 */
[C---:B------:R-:W-:Y:S01]  /*2eb60*/  IMAD.WIDE R68, R71.reuse, 0x4, R134 ;  /* 0x0000000447447825 */ /* 0x040fe200078e0286 */
[----:B------:R-:W-:Y:S01]  /*2eb70*/  IADD3 R0, PT, PT, R132, 0x9, RZ ;  /* 0x0000000984007810 */ /* 0x000fe20007ffe0ff */
[----:B------:R2:W-:Y:S01]  /*2eb80*/  @P2 STG.E desc[UR16][R6.64], R73 ;  /* 0x0000004906002986 */ /* 0x0005e2000c101910 */
[----:B------:R-:W-:Y:S01]  /*2eb90*/  ISETP.LT.AND P0, PT, R144, UR14, !P0 ;  /* 0x0000000e90007c0c */ /* 0x000fe2000c701270 */
[----:B------:R-:W-:Y:S01]  /*2eba0*/  IMAD.WIDE R70, R71, 0x4, R2 ;  /* 0x0000000447467825 */ /* 0x000fe200078e0202 */
[----:B------:R-:W-:Y:S01]  /*2ebb0*/  ISETP.GE.AND P3, PT, R0, UR15, PT ;  /* 0x0000000f00007c0c */ /* 0x000fe2000bf66270 */
[----:B------:R-:W-:Y:S01]  /*2ebc0*/  @P5 STG.E desc[UR16][R68.64], R10 ;  /* 0x0000000a44005986 */ /* 0x000fe2000c101910 */
[----:B------:R-:W-:Y:S01]  /*2ebd0*/  ISETP.LT.AND P5, PT, R146, UR14, !P1 ;  /* 0x0000000e92007c0c */ /* 0x000fe2000cfa1270 */
[----:B-1----:R-:W-:Y:S01]  /*2ebe0*/  IMAD.WIDE R4, R133, 0x4, R134 ;  /* 0x0000000485047825 */ /* 0x002fe200078e0286 */
[----:B------:R-:W-:Y:S01]  /*2ebf0*/  ISETP.LT.AND P1, PT, R144, UR14, !P1 ;  /* 0x0000000e90007c0c */ /* 0x000fe2000cf21270 */
[----:B------:R1:W-:Y:S02]  /*2ec00*/  @P4 STG.E desc[UR16][R70.64], R74 ;  /* 0x0000004a46004986 */ /* 0x0003e4000c101910 */
[----:B------:R-:W-:-:S02]  /*2ec10*/  VIADD R0, R132, 0xa ;  /* 0x0000000a84007836 */ /* 0x000fc40000000000 */
[C---:B--2---:R-:W-:Y:S01]  /*2ec20*/  IMAD.WIDE R6, R133.reuse, 0x4, R2 ;  /* 0x0000000485067825 */ /* 0x044fe200078e0202 */
[----:B------:R2:W-:Y:S01]  /*2ec30*/  @P6 STG.E desc[UR16][R4.64], R11 ;  /* 0x0000000b04006986 */ /* 0x0005e2000c101910 */
[----:B------:R-:W-:Y:S02]  /*2ec40*/  ISETP.LT.AND P6, PT, R146, UR14, !P3 ;  /* 0x0000000e92007c0c */ /* 0x000fe4000dfc1270 */
[----:B------:R-:W-:Y:S01]  /*2ec50*/  VIADD R133, R133, UR5 ;  /* 0x0000000585857c36 */ /* 0x000fe20008000000 */
[----:B------:R-:W-:Y:S01]  /*2ec60*/  ISETP.GE.AND P2, PT, R0, UR15, PT ;  /* 0x0000000f00007c0c */ /* 0x000fe2000bf46270 */
[----:B------:R-:W-:Y:S01]  /*2ec70*/  VIADD R0, R132, 0xb ;  /* 0x0000000b84007836 */ /* 0x000fe20000000000 */
[----:B------:R3:W-:Y:S01]  /*2ec80*/  @P0 STG.E desc[UR16][R6.64], R75 ;  /* 0x0000004b06000986 */ /* 0x0007e2000c101910 */
[C---:B-1----:R-:W-:Y:S01]  /*2ec90*/  VIADD R71, R133.reuse, UR5 ;  /* 0x0000000585477c36 */ /* 0x042fe20008000000 */
[----:B------:R-:W-:Y:S01]  /*2eca0*/  ISETP.LT.AND P3, PT, R144, UR14, !P3 ;  /* 0x0000000e90007c0c */ /* 0x000fe2000df61270 */
[----:B------:R-:W-:Y:S01]  /*2ecb0*/  IMAD.WIDE R8, R133, 0x4, R134 ;  /* 0x0000000485087825 */ /* 0x000fe200078e0286 */
[----:B------:R-:W-:-:S02]  /*2ecc0*/  ISETP.GE.AND P4, PT, R0, UR15, PT ;  /* 0x0000000f00007c0c */ /* 0x000fc4000bf86270 */
[----:B--2---:R-:W-:Y:S01]  /*2ecd0*/  IADD3 R11, PT, PT, R71, UR5, RZ ;  /* 0x00000005470b7c10 */ /* 0x004fe2000fffe0ff */
[----:B------:R-:W-:Y:S01]  /*2ece0*/  IMAD.WIDE R68, R133, 0x4, R2 ;  /* 0x0000000485447825 */ /* 0x000fe200078e0202 */
[----:B------:R-:W-:Y:S01]  /*2ecf0*/  @P5 STG.E desc[UR16][R8.64], R12 ;  /* 0x0000000c08005986 */ /* 0x000fe2000c101910 */
[----:B------:R-:W-:Y:S02]  /*2ed00*/  ISETP.LT.AND P5, PT, R146, UR14, !P2 ;  /* 0x0000000e92007c0c */ /* 0x000fe4000d7a1270 */
[C---:B------:R-:W-:Y:S01]  /*2ed10*/  IMAD.WIDE R4, R71.reuse, 0x4, R134 ;  /* 0x0000000447047825 */ /* 0x040fe200078e0286 */
[----:B------:R1:W-:Y:S01]  /*2ed20*/  @P1 STG.E desc[UR16][R68.64], R76 ;  /* 0x0000004c44001986 */ /* 0x0003e2000c101910 */
[----:B------:R-:W-:Y:S02]  /*2ed30*/  ISETP.LT.AND P2, PT, R144, UR14, !P2 ;  /* 0x0000000e90007c0c */ /* 0x000fe4000d741270 */
[----:B------:R-:W-:Y:S01]  /*2ed40*/  IADD3 R0, PT, PT, R132, 0xc, RZ ;  /* 0x0000000c84007810 */ /* 0x000fe20007ffe0ff */
[----:B------:R2:W-:Y:S01]  /*2ed50*/  @P6 STG.E desc[UR16][R4.64], R13 ;  /* 0x0000000d04006986 */ /* 0x0005e2000c101910 */
[----:B------:R-:W-:Y:S01]  /*2ed60*/  ISETP.LT.AND P6, PT, R146, UR14, !P4 ;  /* 0x0000000e92007c0c */ /* 0x000fe2000e7c1270 */
[----:B---3--:R-:W-:Y:S01]  /*2ed70*/  IMAD.WIDE R6, R71, 0x4, R2 ;  /* 0x0000000447067825 */ /* 0x008fe200078e0202 */
[----:B------:R-:W-:-:S02]  /*2ed80*/  ISETP.GE.AND P0, PT, R0, UR15, PT ;  /* 0x0000000f00007c0c */ /* 0x000fc4000bf06270 */
[----:B------:R-:W-:Y:S01]  /*2ed90*/  ISETP.LT.AND P4, PT, R144, UR14, !P4 ;  /* 0x0000000e90007c0c */ /* 0x000fe2000e781270 */
[----:B------:R-:W-:Y:S01]  /*2eda0*/  VIADD R0, R132, 0xd ;  /* 0x0000000d84007836 */ /* 0x000fe20000000000 */
[----:B------:R3:W-:Y:S01]  /*2edb0*/  @P3 STG.E desc[UR16][R6.64], R77 ;  /* 0x0000004d06003986 */ /* 0x0007e2000c101910 */
[C---:B-1----:R-:W-:Y:S02]  /*2edc0*/  VIADD R69, R11.reuse, UR5 ;  /* 0x000000050b457c36 */ /* 0x042fe40008000000 */
[----:B------:R-:W-:Y:S01]  /*2edd0*/  IMAD.WIDE R8, R11, 0x4, R134 ;  /* 0x000000040b087825 */ /* 0x000fe200078e0286 */
[----:B------:R-:W-:-:S03]  /*2ede0*/  ISETP.GE.AND P1, PT, R0, UR15, PT ;  /* 0x0000000f00007c0c */ /* 0x000fc6000bf26270 */
[----:B------:R-:W-:Y:S01]  /*2edf0*/  IMAD.WIDE R10, R11, 0x4, R2 ;  /* 0x000000040b0a7825 */ /* 0x000fe200078e0202 */
[----:B------:R1:W-:Y:S01]  /*2ee00*/  @P5 STG.E desc[UR16][R8.64], R14 ;  /* 0x0000000e08005986 */ /* 0x0003e2000c101910 */
[----:B------:R-:W-:Y:S02]  /*2ee10*/  ISETP.LT.AND P5, PT, R146, UR14, !P0 ;  /* 0x0000000e92007c0c */ /* 0x000fe4000c7a1270 */
[C---:B--2---:R-:W-:Y:S01]  /*2ee20*/  IMAD.WIDE R4, R69.reuse, 0x4, R134 ;  /* 0x0000000445047825 */ /* 0x044fe200078e0286 */
[----:B------:R2:W-:Y:S01]  /*2ee30*/  @P2 STG.E desc[UR16][R10.64], R78 ;  /* 0x0000004e0a002986 */ /* 0x0005e2000c101910 */
[----:B------:R-:W-:Y:S02]  /*2ee40*/  ISETP.LT.AND P0, PT, R144, UR14, !P0 ;  /* 0x0000000e90007c0c */ /* 0x000fe4000c701270 */
[----:B---3--:R-:W-:Y:S01]  /*2ee50*/  IMAD.WIDE R6, R69, 0x4, R2 ;  /* 0x0000000445067825 */ /* 0x008fe200078e0202 */
[----:B------:R3:W-:Y:S01]  /*2ee60*/  @P6 STG.E desc[UR16][R4.64], R15 ;  /* 0x0000000f04006986 */ /* 0x0007e2000c101910 */
[----:B------:R-:W-:-:S02]  /*2ee70*/  ISETP.LT.AND P6, PT, R146, UR14, !P1 ;  /* 0x0000000e92007c0c */ /* 0x000fc4000cfc1270 */
[----:B------:R-:W-:Y:S01]  /*2ee80*/  VIADD R69, R69, UR5 ;  /* 0x0000000545457c36 */ /* 0x000fe20008000000 */
[----:B------:R4:W-:Y:S01]  /*2ee90*/  @P4 STG.E desc[UR16][R6.64], R79 ;  /* 0x0000004f06004986 */ /* 0x0009e2000c101910 */
[----:B------:R-:W-:Y:S01]  /*2eea0*/  VIADD R0, R132, 0xe ;  /* 0x0000000e84007836 */ /* 0x000fe20000000000 */
[----:B------:R-:W-:Y:S01]  /*2eeb0*/  ISETP.LT.AND P1, PT, R144, UR14, !P1 ;  /* 0x0000000e90007c0c */ /* 0x000fe2000cf21270 */
[C---:B-1----:R-:W-:Y:S01]  /*2eec0*/  IMAD.WIDE R8, R69.reuse, 0x4, R134 ;  /* 0x0000000445087825 */ /* 0x042fe200078e0286 */
[C---:B------:R-:W-:Y:S02]  /*2eed0*/  IADD3 R13, PT, PT, R69.reuse, UR5, RZ ;  /* 0x00000005450d7c10 */ /* 0x040fe4000fffe0ff */
[----:B------:R-:W-:Y:S01]  /*2eee0*/  ISETP.GE.AND P3, PT, R0, UR15, PT ;  /* 0x0000000f00007c0c */ /* 0x000fe2000bf66270 */
[----:B--2---:R-:W-:Y:S01]  /*2eef0*/  IMAD.WIDE R10, R69, 0x4, R2 ;  /* 0x00000004450a7825 */ /* 0x004fe200078e0202 */
[----:B------:R-:W-:Y:S01]  /*2ef00*/  IADD3 R0, PT, PT, R132, 0xf, RZ ;  /* 0x0000000f84007810 */ /* 0x000fe20007ffe0ff */
[----:B------:R1:W-:Y:S01]  /*2ef10*/  @P5 STG.E desc[UR16][R8.64], R16 ;  /* 0x0000001008005986 */ /* 0x0003e2000c101910 */
[----:B------:R-:W-:Y:S01]  /*2ef20*/  ISETP.LT.AND P5, PT, R146, UR14, !P3 ;  /* 0x0000000e92007c0c */ /* 0x000fe2000dfa1270 */
[----:B---3--:R-:W-:Y:S01]  /*2ef30*/  IMAD.WIDE R4, R13, 0x4, R134 ;  /* 0x000000040d047825 */ /* 0x008fe200078e0286 */
[----:B------:R-:W-:Y:S01]  /*2ef40*/  ISETP.GE.AND P2, PT, R0, UR15, PT ;  /* 0x0000000f00007c0c */ /* 0x000fe2000bf46270 */
[----:B------:R2:W-:Y:S01]  /*2ef50*/  @P0 STG.E desc[UR16][R10.64], R80 ;  /* 0x000000500a000986 */ /* 0x0005e2000c101910 */
[----:B------:R-:W-:Y:S01]  /*2ef60*/  ISETP.LT.AND P3, PT, R144, UR14, !P3 ;  /* 0x0000000e90007c0c */ /* 0x000fe2000df61270 */
[----:B------:R-:W-:-:S02]  /*2ef70*/  VIADD R0, R132, 0x10 ;  /* 0x0000001084007836 */ /* 0x000fc40000000000 */
[C---:B----4-:R-:W-:Y:S01]  /*2ef80*/  IMAD.WIDE R6, R13.reuse, 0x4, R2 ;  /* 0x000000040d067825 */ /* 0x050fe200078e0202 */
[----:B------:R3:W-:Y:S01]  /*2ef90*/  @P6 STG.E desc[UR16][R4.64], R17 ;  /* 0x0000001104006986 */ /* 0x0007e2000c101910 */
[----:B------:R-:W-:Y:S02]  /*2efa0*/  ISETP.LT.AND P6, PT, R146, UR14, !P2 ;  /* 0x0000000e92007c0c */ /* 0x000fe4000d7c1270 */
[----:B------:R-:W-:Y:S01]  /*2efb0*/  VIADD R13, R13, UR5 ;  /* 0x000000050d0d7c36 */ /* 0x000fe20008000000 */
[----:B------:R-:W-:Y:S01]  /*2efc0*/  ISETP.GE.AND P4, PT, R0, UR15, PT ;  /* 0x0000000f00007c0c */ /* 0x000fe2000bf86270 */
[----:B------:R-:W-:Y:S01]  /*2efd0*/  VIADD R0, R132, 0x11 ;  /* 0x0000001184007836 */ /* 0x000fe20000000000 */
[----:B------:R4:W-:Y:S01]  /*2efe0*/  @P1 STG.E desc[UR16][R6.64], R81 ;  /* 0x0000005106001986 */ /* 0x0009e2000c101910 */
[C---:B------:R-:W-:Y:S01]  /*2eff0*/  VIADD R15, R13.reuse, UR5 ;  /* 0x000000050d0f7c36 */ /* 0x040fe20008000000 */
[----:B------:R-:W-:Y:S01]  /*2f000*/  ISETP.LT.AND P2, PT, R144, UR14, !P2 ;  /* 0x0000000e90007c0c */ /* 0x000fe2000d741270 */
[----:B-1----:R-:W-:Y:S01]  /*2f010*/  IMAD.WIDE R8, R13, 0x4, R134 ;  /* 0x000000040d087825 */ /* 0x002fe200078e0286 */
[----:B------:R-:W-:-:S02]  /*2f020*/  ISETP.GE.AND P0, PT, R0, UR15, PT ;  /* 0x0000000f00007c0c */ /* 0x000fc4000bf06270 */
[----:B------:R-:W-:Y:S01]  /*2f030*/  IADD3 R0, PT, PT, R132, 0x12, RZ ;  /* 0x0000001284007810 */ /* 0x000fe20007ffe0ff */
[----:B--2---:R-:W-:Y:S01]  /*2f040*/  IMAD.WIDE R10, R13, 0x4, R2 ;  /* 0x000000040d0a7825 */ /* 0x004fe200078e0202 */
[----:B------:R1:W-:Y:S01]  /*2f050*/  @P5 STG.E desc[UR16][R8.64], R18 ;  /* 0x0000001208005986 */ /* 0x0003e2000c101910 */
[----:B------:R-:W-:Y:S02]  /*2f060*/  ISETP.LT.AND P5, PT, R146, UR14, !P4 ;  /* 0x0000000e92007c0c */ /* 0x000fe4000e7a1270 */
[C---:B---3--:R-:W-:Y:S01]  /*2f070*/  IMAD.WIDE R4, R15.reuse, 0x4, R134 ;  /* 0x000000040f047825 */ /* 0x048fe200078e0286 */
[----:B------:R2:W-:Y:S01]  /*2f080*/  @P3 STG.E desc[UR16][R10.64], R82 ;  /* 0x000000520a003986 */ /* 0x0005e2000c101910 */
[----:B------:R-:W-:Y:S02]  /*2f090*/  ISETP.LT.AND P4, PT, R144, UR14, !P4 ;  /* 0x0000000e90007c0c */ /* 0x000fe4000e781270 */
[C---:B----4-:R-:W-:Y:S01]  /*2f0a0*/  IMAD.WIDE R6, R15.reuse, 0x4, R2 ;  /* 0x000000040f067825 */ /* 0x050fe200078e0202 */
[----:B------:R-:W-:Y:S01]  /*2f0b0*/  IADD3 R15, PT, PT, R15, UR5, RZ ;  /* 0x000000050f0f7c10 */ /* 0x000fe2000fffe0ff */
[----:B------:R3:W-:Y:S01]  /*2f0c0*/  @P6 STG.E desc[UR16][R4.64], R19 ;  /* 0x0000001304006986 */ /* 0x0007e2000c101910 */
[----:B------:R-:W-:-:S02]  /*2f0d0*/  ISETP.LT.AND P6, PT, R146, UR14, !P0 ;  /* 0x0000000e92007c0c */ /* 0x000fc4000c7c1270 */
[----:B------:R-:W-:Y:S01]  /*2f0e0*/  ISETP.GE.AND P1, PT, R0, UR15, PT ;  /* 0x0000000f00007c0c */ /* 0x000fe2000bf26270 */
[C---:B------:R-:W-:Y:S01]  /*2f0f0*/  VIADD R13, R15.reuse, UR5 ;  /* 0x000000050f0d7c36 */ /* 0x040fe20008000000 */
[----:B------:R4:W-:Y:S01]  /*2f100*/  @P2 STG.E desc[UR16][R6.64], R83 ;  /* 0x0000005306002986 */ /* 0x0009e2000c101910 */
[----:B------:R-:W-:Y:S01]  /*2f110*/  VIADD R0, R132, 0x13 ;  /* 0x0000001384007836 */ /* 0x000fe20000000000 */
[----:B------:R-:W-:Y:S01]  /*2f120*/  ISETP.LT.AND P0, PT, R144, UR14, !P0 ;  /* 0x0000000e90007c0c */ /* 0x000fe2000c701270 */
[----:B-1----:R-:W-:-:S03]  /*2f130*/  IMAD.WIDE R8, R15, 0x4, R134 ;  /* 0x000000040f087825 */ /* 0x002fc600078e0286 */
[----:B------:R-:W-:Y:S01]  /*2f140*/  ISETP.GE.AND P3, PT, R0, UR15, PT ;  /* 0x0000000f00007c0c */ /* 0x000fe2000bf66270 */
[----:B--2---:R-:W-:Y:S01]  /*2f150*/  IMAD.WIDE R10, R15, 0x4, R2 ;  /* 0x000000040f0a7825 */ /* 0x004fe200078e0202 */
[----:B------:R1:W-:Y:S01]  /*2f160*/  @P5 STG.E desc[UR16][R8.64], R20 ;  /* 0x0000001408005986 */ /* 0x0003e2000c101910 */
[----:B------:R-:W-:Y:S02]  /*2f170*/  ISETP.LT.AND P5, PT, R146, UR14, !P1 ;  /* 0x0000000e92007c0c */ /* 0x000fe4000cfa1270 */
[C---:B---3--:R-:W-:Y:S01]  /*2f180*/  IMAD.WIDE R4, R13.reuse, 0x4, R134 ;  /* 0x000000040d047825 */ /* 0x048fe200078e0286 */
[----:B------:R2:W-:Y:S01]  /*2f190*/  @P4 STG.E desc[UR16][R10.64], R84 ;  /* 0x000000540a004986 */ /* 0x0005e2000c101910 */
[----:B------:R-:W-:Y:S02]  /*2f1a0*/  ISETP.LT.AND P1, PT, R144, UR14, !P1 ;  /* 0x0000000e90007c0c */ /* 0x000fe4000cf21270 */
[----:B----4-:R-:W-:Y:S01]  /*2f1b0*/  IMAD.WIDE R6, R13, 0x4, R2 ;  /* 0x000000040d067825 */ /* 0x010fe200078e0202 */
        /* <DEDUP_REMOVED lines=96> */
[----:B------:R-:W-:Y:S01]  /*2f7c0*/  ISETP.LT.AND P3, PT, R144, UR14, !P3 ;  /* 0x0000000e90007c0c */ /* 0x000fe2000df61270 */
[----:B------:R-:W-:Y:S01]  /*2f7d0*/  VIADD R0, R132, 0x1f ;  /* 0x0000001f84007836 */ /* 0x000fe20000000000 */
[----:B------:R4:W-:Y:S01]  /*2f7e0*/  @P0 STG.E desc[UR16][R6.64], R95 ;  /* 0x0000005f06000986 */ /* 0x0009e2000c101910 */
        /* <DEDUP_REMOVED lines=12> */
[----:B------:R-:W-:Y:S01]  /*2f8b0*/  ISETP.LT.AND P4, PT, R144, UR14, !P4 ;  /* 0x0000000e90007c0c */ /* 0x000fe2000e781270 */
[----:B------:R-:W-:Y:S01]  /*2f8c0*/  VIADD R0, R132, 0x20 ;  /* 0x0000002084007836 */ /* 0x000fe20000000000 */
[----:B------:R4:W-:Y:S01]  /*2f8d0*/  @P3 STG.E desc[UR16][R6.64], R97 ;  /* 0x0000006106003986 */ /* 0x0009e2000c101910 */
[C---:B-1----:R-:W-:Y:S01]  /*2f8e0*/  IMAD.WIDE R8, R13.reuse, 0x4, R134 ;  /* 0x000000040d087825 */ /* 0x042fe200078e0286 */
[C---:B------:R-:W-:Y:S02]  /*2f8f0*/  IADD3 R15, PT, PT, R13.reuse, UR5, RZ ;  /* 0x000000050d0f7c10 */ /* 0x040fe4000fffe0ff */
[----:B------:R-:W-:Y:S01]  /*2f900*/  ISETP.GE.AND P0, PT, R0, UR15, PT ;  /* 0x0000000f00007c0c */ /* 0x000fe2000bf06270 */
[----:B--2---:R-:W-:Y:S01]  /*2f910*/  IMAD.WIDE R10, R13, 0x4, R2 ;  /* 0x000000040d0a7825 */ /* 0x004fe200078e0202 */
[----:B------:R-:W-:Y:S01]  /*2f920*/  IADD3 R0, PT, PT, R132, 0x21, RZ ;  /* 0x0000002184007810 */ /* 0x000fe20007ffe0ff */
[----:B------:R1:W-:Y:S01]  /*2f930*/  @P5 STG.E desc[UR16][R8.64], R34 ;  /* 0x0000002208005986 */ /* 0x0003e2000c101910 */
[----:B------:R-:W-:Y:S01]  /*2f940*/  ISETP.LT.AND P5, PT, R146, UR14, !P0 ;  /* 0x0000000e92007c0c */ /* 0x000fe2000c7a1270 */
[C---:B---3--:R-:W-:Y:S01]  /*2f950*/  IMAD.WIDE R4, R15.reuse, 0x4, R134 ;  /* 0x000000040f047825 */ /* 0x048fe200078e0286 */
[----:B------:R-:W-:Y:S01]  /*2f960*/  ISETP.GE.AND P1, PT, R0, UR15, PT ;  /* 0x0000000f00007c0c */ /* 0x000fe2000bf26270 */
[----:B------:R2:W-:Y:S01]  /*2f970*/  @P2 STG.E desc[UR16][R10.64], R98 ;  /* 0x000000620a002986 */ /* 0x0005e2000c101910 */
[----:B------:R-:W-:Y:S01]  /*2f980*/  ISETP.LT.AND P0, PT, R144, UR14, !P0 ;  /* 0x0000000e90007c0c */ /* 0x000fe2000c701270 */
[----:B----4-:R-:W-:-:S02]  /*2f990*/  IMAD.WIDE R6, R15, 0x4, R2 ;  /* 0x000000040f067825 */ /* 0x010fc400078e0202 */
[----:B------:R3:W-:Y:S01]  /*2f9a0*/  @P6 STG.E desc[UR16][R4.64], R35 ;  /* 0x0000002304006986 */ /* 0x0007e2000c101910 */
[----:B------:R-:W-:Y:S01]  /*2f9b0*/  ISETP.LT.AND P6, PT, R144, UR14, !P1 ;  /* 0x0000000e90007c0c */ /* 0x000fe2000cfc1270 */
[----:B------:R-:W-:Y:S02]  /*2f9c0*/  VIADD R0, R132, 0x22 ;  /* 0x0000002284007836 */ /* 0x000fe40000000000 */
[----:B------:R4:W-:Y:S01]  /*2f9d0*/  @P4 STG.E desc[UR16][R6.64], R99 ;  /* 0x0000006306004986 */ /* 0x0009e2000c101910 */
[----:B------:R-:W-:Y:S01]  /*2f9e0*/  VIADD R15, R15, UR5 ;  /* 0x000000050f0f7c36 */ /* 0x000fe20008000000 */
[----:B------:R-:W-:Y:S02]  /*2f9f0*/  ISETP.LT.AND P4, PT, R146, UR14, !P1 ;  /* 0x0000000e92007c0c */ /* 0x000fe4000cf81270 */
[----:B------:R-:W-:Y:S01]  /*2fa00*/  ISETP.GE.AND P3, PT, R0, UR15, PT ;  /* 0x0000000f00007c0c */ /* 0x000fe2000bf66270 */
[----:B------:R-:W-:Y:S02]  /*2fa10*/  VIADD R13, R15, UR5 ;  /* 0x000000050f0d7c36 */ /* 0x000fe40008000000 */
[----:B------:R-:W-:-:S02]  /*2fa20*/  VIADD R0, R132, 0x23 ;  /* 0x0000002384007836 */ /* 0x000fc40000000000 */
        /* <DEDUP_REMOVED lines=11> */
[----:B------:R-:W-:-:S02]  /*2fae0*/  IADD3 R0, PT, PT, R132, 0x24, RZ ;  /* 0x0000002484007810 */ /* 0x000fc40007ffe0ff */
[----:B------:R-:W-:Y:S01]  /*2faf0*/  ISETP.LT.AND P4, PT, R146, UR14, !P2 ;  /* 0x0000000e92007c0c */ /* 0x000fe2000d781270 */
[----:B------:R4:W-:Y:S01]  /*2fb00*/  @P6 STG.E desc[UR16][R6.64], R101 ;  /* 0x0000006506006986 */ /* 0x0009e2000c101910 */
[----:B------:R-:W-:Y:S01]  /*2fb10*/  ISETP.LT.AND P6, PT, R144, UR14, !P2 ;  /* 0x0000000e90007c0c */ /* 0x000fe2000d7c1270 */
[C---:B------:R-:W-:Y:S01]  /*2fb20*/  VIADD R15, R13.reuse, UR5 ;  /* 0x000000050d0f7c36 */ /* 0x040fe20008000000 */
[----:B------:R-:W-:Y:S01]  /*2fb30*/  ISETP.GE.AND P1, PT, R0, UR15, PT ;  /* 0x0000000f00007c0c */ /* 0x000fe2000bf26270 */
[----:B------:R-:W-:Y:S02]  /*2fb40*/  VIADD R0, R132, 0x25 ;  /* 0x0000002584007836 */ /* 0x000fe40000000000 */
        /* <DEDUP_REMOVED lines=30> */
[----:B------:R-:W-:Y:S01]  /*2fd30*/  VIADD R13, R13, UR5 ;  /* 0x000000050d0d7c36 */ /* 0x000fe20008000000 */
[----:B------:R4:W-:Y:S01]  /*2fd40*/  @P6 STG.E desc[UR16][R6.64], R105 ;  /* 0x0000006906006986 */ /* 0x0009e2000c101910 */
        /* <DEDUP_REMOVED lines=162> */
[----:B------:R4:W-:Y:S01]  /*30770*/  @P6 STG.E desc[UR16][R6.64], R123 ;  /* 0x0000007b06006986 */ /* 0x0009e2000c101910 */
[----:B------:R-:W-:Y:S01]  /*30780*/  VIADD R0, R132, 0x3b ;  /* 0x0000003b84007836 */ /* 0x000fe20000000000 */
[----:B------:R-:W-:Y:S01]  /*30790*/  ISETP.LT.AND P6, PT, R144, UR14, !P1 ;  /* 0x0000000e90007c0c */ /* 0x000fe2000cfc1270 */
[C---:B------:R-:W-:Y:S02]  /*307a0*/  VIADD R13, R15.reuse, UR5 ;  /* 0x000000050f0d7c36 */ /* 0x040fe40008000000 */
[----:B-1----:R-:W-:Y:S01]  /*307b0*/  IMAD.WIDE R8, R15, 0x4, R134 ;  /* 0x000000040f087825 */ /* 0x002fe200078e0286 */
[----:B------:R-:W-:-:S02]  /*307c0*/  ISETP.GE.AND P2, PT, R0, UR15, PT ;  /* 0x0000000f00007c0c */ /* 0x000fc4000bf46270 */
[----:B------:R-:W-:Y:S01]  /*307d0*/  IADD3 R0, PT, PT, R132, 0x3c, RZ ;  /* 0x0000003c84007810 */ /* 0x000fe20007ffe0ff */
[----:B--2---:R-:W-:Y:S01]  /*307e0*/  IMAD.WIDE R10, R15, 0x4, R2 ;  /* 0x000000040f0a7825 */ /* 0x004fe200078e0202 */
[----:B------:R1:W-:Y:S01]  /*307f0*/  @P5 STG.E desc[UR16][R8.64], R60 ;  /* 0x0000003c08005986 */ /* 0x0003e2000c101910 */
[----:B------:R-:W-:Y:S02]  /*30800*/  ISETP.LT.AND P5, PT, R146, UR14, !P3 ;  /* 0x0000000e92007c0c */ /* 0x000fe4000dfa1270 */
[C---:B---3--:R-:W-:Y:S01]  /*30810*/  IMAD.WIDE R4, R13.reuse, 0x4, R134 ;  /* 0x000000040d047825 */ /* 0x048fe200078e0286 */
[----:B------:R-:W-:Y:S01]  /*30820*/  ISETP.GE.AND P1, PT, R0, UR15, PT ;  /* 0x0000000f00007c0c */ /* 0x000fe2000bf26270 */
[----:B------:R-:W-:Y:S01]  /*30830*/  @P0 STG.E desc[UR16][R10.64], R124 ;  /* 0x0000007c0a000986 */ /* 0x000fe2000c101910 */
[----:B------:R-:W-:Y:S01]  /*30840*/  ISETP.LT.AND P3, PT, R144, UR14, !P3 ;  /* 0x0000000e90007c0c */ /* 0x000fe2000df61270 */
[C---:B----4-:R-:W-:Y:S01]  /*30850*/  IMAD.WIDE R6, R13.reuse, 0x4, R2 ;  /* 0x000000040d067825 */ /* 0x050fe200078e0202 */
[----:B------:R-:W-:Y:S01]  /*30860*/  IADD3 R13, PT, PT, R13, UR5, RZ ;  /* 0x000000050d0d7c10 */ /* 0x000fe2000fffe0ff */
[----:B------:R2:W-:Y:S01]  /*30870*/  @P4 STG.E desc[UR16][R4.64], R61 ;  /* 0x0000003d04004986 */ /* 0x0005e2000c101910 */
[----:B------:R-:W-:Y:S01]  /*30880*/  ISETP.LT.AND P4, PT, R146, UR14, !P2 ;  /* 0x0000000e92007c0c */ /* 0x000fe2000d781270 */
[----:B------:R-:W-:Y:S01]  /*30890*/  VIADD R0, R132, 0x3d ;  /* 0x0000003d84007836 */ /* 0x000fe20000000000 */
[----:B------:R-:W-:Y:S01]  /*308a0*/  ISETP.LT.AND P2, PT, R144, UR14, !P2 ;  /* 0x0000000e90007c0c */ /* 0x000fe2000d741270 */
[C---:B------:R-:W-:Y:S01]  /*308b0*/  VIADD R15, R13.reuse, UR5 ;  /* 0x000000050d0f7c36 */ /* 0x040fe20008000000 */
[----:B------:R3:W-:Y:S01]  /*308c0*/  @P6 STG.E desc[UR16][R6.64], R125 ;  /* 0x0000007d06006986 */ /* 0x0007e2000c101910 */
[----:B------:R-:W-:Y:S01]  /*308d0*/  ISETP.LT.AND P6, PT, R146, UR14, !P1 ;  /* 0x0000000e92007c0c */ /* 0x000fe2000cfc1270 */
[----:B-1----:R-:W-:Y:S01]  /*308e0*/  IMAD.WIDE R8, R13, 0x4, R134 ;  /* 0x000000040d087825 */ /* 0x002fe200078e0286 */
[----:B------:R-:W-:-:S02]  /*308f0*/  ISETP.GE.AND P0, PT, R0, UR15, PT ;  /* 0x0000000f00007c0c */ /* 0x000fc4000bf06270 */
[----:B------:R-:W-:Y:S01]  /*30900*/  IADD3 R17, PT, PT, R15, UR5, RZ ;  /* 0x000000050f117c10 */ /* 0x000fe2000fffe0ff */
[----:B------:R-:W-:Y:S01]  /*30910*/  VIADD R0, R132, 0x3e ;  /* 0x0000003e84007836 */ /* 0x000fe20000000000 */
[----:B------:R1:W-:Y:S01]  /*30920*/  @P5 STG.E desc[UR16][R8.64], R62 ;  /* 0x0000003e08005986 */ /* 0x0003e2000c101910 */
[----:B--2---:R-:W-:Y:S01]  /*30930*/  IMAD.WIDE R4, R13, 0x4, R2 ;  /* 0x000000040d047825 */ /* 0x004fe200078e0202 */
[----:B------:R-:W-:Y:S02]  /*30940*/  ISETP.LT.AND P1, PT, R144, UR14, !P1 ;  /* 0x0000000e90007c0c */ /* 0x000fe4000cf21270 */
[----:B------:R-:W-:Y:S01]  /*30950*/  ISETP.GE.AND P5, PT, R0, UR15, PT ;  /* 0x0000000f00007c0c */ /* 0x000fe2000bfa6270 */
[C---:B---3--:R-:W-:Y:S01]  /*30960*/  IMAD.WIDE R6, R15.reuse, 0x4, R134 ;  /* 0x000000040f067825 */ /* 0x048fe200078e0286 */
[----:B------:R2:W-:Y:S03]  /*30970*/  @P3 STG.E desc[UR16][R4.64], R126 ;  /* 0x0000007e04003986 */ /* 0x0005e6000c101910 */
[----:B------:R-:W-:Y:S01]  /*30980*/  IMAD.WIDE R10, R15, 0x4, R2 ;  /* 0x000000040f0a7825 */ /* 0x000fe200078e0202 */
[----:B------:R3:W-:Y:S01]  /*30990*/  @P4 STG.E desc[UR16][R6.64], R63 ;  /* 0x0000003f06004986 */ /* 0x0007e2000c101910 */
[----:B------:R-:W-:-:S02]  /*309a0*/  ISETP.LT.AND P4, PT, R146, UR14, !P5 ;  /* 0x0000000e92007c0c */ /* 0x000fc4000ef81270 */
[C---:B------:R-:W-:Y:S01]  /*309b0*/  IMAD.WIDE R12, R17.reuse, 0x4, R134 ;  /* 0x00000004110c7825 */ /* 0x040fe200078e0286 */
[----:B------:R4:W-:Y:S01]  /*309c0*/  @P2 STG.E desc[UR16][R10.64], R127 ;  /* 0x0000007f0a002986 */ /* 0x0009e2000c101910 */
[----:B------:R-:W-:Y:S02]  /*309d0*/  ISETP.LT.AND P5, PT, R144, UR14, !P5 ;  /* 0x0000000e90007c0c */ /* 0x000fe4000efa1270 */
[----:B------:R-:W-:Y:S01]  /*309e0*/  VIADD R132, R132, 0x3f ;  /* 0x0000003f84847836 */ /* 0x000fe20000000000 */
[----:B------:R4:W-:Y:S01]  /*309f0*/  @P6 STG.E desc[UR16][R12.64], R64 ;  /* 0x000000400c006986 */ /* 0x0009e2000c101910 */
[C---:B-1----:R-:W-:Y:S01]  /*30a00*/  VIADD R9, R17.reuse, UR5 ;  /* 0x0000000511097c36 */ /* 0x042fe20008000000 */
[----:B------:R-:W-:Y:S01]  /*30a10*/  ISETP.LT.AND P6, PT, R146, UR14, !P0 ;  /* 0x0000000e92007c0c */ /* 0x000fe2000c7c1270 */
[----:B--2---:R-:W-:Y:S01]  /*30a20*/  IMAD.WIDE R4, R17, 0x4, R2 ;  /* 0x0000000411047825 */ /* 0x004fe200078e0202 */
[----:B------:R-:W-:Y:S02]  /*30a30*/  ISETP.GE.AND P3, PT, R132, UR15, PT ;  /* 0x0000000f84007c0c */ /* 0x000fe4000bf66270 */
[----:B------:R-:W-:Y:S01]  /*30a40*/  ISETP.LT.AND P0, PT, R144, UR14, !P0 ;  /* 0x0000000e90007c0c */ /* 0x000fe2000c701270 */
[C---:B---3--:R-:W-:Y:S01]  /*30a50*/  IMAD.WIDE R6, R9.reuse, 0x4, R134 ;  /* 0x0000000409067825 */ /* 0x048fe200078e0286 */
[C---:B------:R-:W-:Y:S01]  /*30a60*/  IADD3 R15, PT, PT, R9.reuse, UR5, RZ ;  /* 0x00000005090f7c10 */ /* 0x040fe2000fffe0ff */
[----:B------:R1:W-:Y:S01]  /*30a70*/  @P1 STG.E desc[UR16][R4.64], R128 ;  /* 0x0000008004001986 */ /* 0x0003e2000c101910 */
[----:B------:R-:W-:Y:S01]  /*30a80*/  ISETP.LT.AND P2, PT, R146, UR14, !P3 ;  /* 0x0000000e92007c0c */ /* 0x000fe2000df41270 */
[----:B------:R-:W-:Y:S01]  /*30a90*/  IMAD.WIDE R8, R9, 0x4, R2 ;  /* 0x0000000409087825 */ /* 0x000fe200078e0202 */
[----:B------:R-:W-:-:S03]  /*30aa0*/  ISETP.LT.AND P3, PT, R144, UR14, !P3 ;  /* 0x0000000e90007c0c */ /* 0x000fc6000df61270 */
[C---:B------:R-:W-:Y:S01]  /*30ab0*/  VIADD R17, R15.reuse, UR5 ;  /* 0x000000050f117c36 */ /* 0x040fe20008000000 */
[----:B------:R1:W-:Y:S01]  /*30ac0*/  @P6 STG.E desc[UR16][R6.64], R65 ;  /* 0x0000004106006986 */ /* 0x0003e2000c101910 */
[----:B----4-:R-:W-:-:S03]  /*30ad0*/  IMAD.WIDE R10, R15, 0x4, R134 ;  /* 0x000000040f0a7825 */ /* 0x010fc600078e0286 */
[----:B------:R1:W-:Y:S01]  /*30ae0*/  @P0 STG.E desc[UR16][R8.64], R129 ;  /* 0x0000008108000986 */ /* 0x0003e2000c101910 */
[----:B------:R-:W-:-:S03]  /*30af0*/  IMAD.WIDE R12, R15, 0x4, R2 ;  /* 0x000000040f0c7825 */ /* 0x000fc600078e0202 */
[----:B------:R1:W-:Y:S01]  /*30b00*/  @P4 STG.E desc[UR16][R10.64], R66 ;  /* 0x000000420a004986 */ /* 0x0003e2000c101910 */
[----:B------:R-:W-:-:S03]  /*30b10*/  IMAD.WIDE R134, R17, 0x4, R134 ;  /* 0x0000000411867825 */ /* 0x000fc600078e0286 */
[----:B------:R1:W-:Y:S01]  /*30b20*/  @P5 STG.E desc[UR16][R12.64], R130 ;  /* 0x000000820c005986 */ /* 0x0003e2000c101910 */
[----:B------:R-:W-:-:S03]  /*30b30*/  IMAD.WIDE R2, R17, 0x4, R2 ;  /* 0x0000000411027825 */ /* 0x000fc600078e0202 */
[----:B------:R1:W-:Y:S04]  /*30b40*/  @P2 STG.E desc[UR16][R134.64], R67 ;  /* 0x0000004386002986 */ /* 0x0003e8000c101910 */
[----:B------:R1:W-:Y:S01]  /*30b50*/  @P3 STG.E desc[UR16][R2.64], R131 ;  /* 0x0000008302003986 */ /* 0x0003e2000c101910 */
[----:B------:R-:W-:Y:S06]  /*30b60*/  BAR.SYNC.DEFER_BLOCKING 0x0 ;  /* 0x0000000000007b1d */ /* 0x000fec0000010000 */
[----:B------:R-:W-:Y:S05]  /*30b70*/  BRA.U UP0, `(.L_x_15) ;  /* 0x0000000100a07547 */ /* 0x000fea000b800000 */
[----:B------:R-:W2:Y:S01]  /*30b80*/  S2UR UR5, SR_CgaCtaId ;  /* 0x00000000000579c3 */ /* 0x000ea20000008800 */
[----:B------:R-:W-:Y:S01]  /*30b90*/  NOP ;  /* 0x0000000000007918 */ /* 0x000fe20000000000 */
[----:B------:R-:W-:Y:S01]  /*30ba0*/  UMOV UR4, 0x50 ;  /* 0x0000005000047882 */ /* 0x000fe20000000000 */
[----:B------:R-:W-:Y:S01]  /*30bb0*/  IMAD.U32 R0, RZ, RZ, UR10 ;  /* 0x0000000aff007e24 */ /* 0x000fe2000f8e00ff */
[----:B-1----:R-:W-:Y:S01]  /*30bc0*/  MOV R3, 0xffff ;  /* 0x0000ffff00037802 */ /* 0x002fe20000000f00 */
[----:B------:R-:W-:-:S03]  /*30bd0*/  IMAD.MOV.U32 R7, RZ, RZ, 0x1 ;  /* 0x00000001ff077424 */ /* 0x000fc600078e00ff */
[----:B------:R-:W-:-:S04]  /*30be0*/  LOP3.LUT R0, R0, 0xffff, RZ, 0xc0, !PT ;  /* 0x0000ffff00007812 */ /* 0x000fc800078ec0ff */
[----:B------:R-:W-:-:S05]  /*30bf0*/  SHF.R.U32.HI R0, RZ, 0x5, R0 ;  /* 0x00000005ff007819 */ /* 0x000fca0000011600 */
[----:B------:R-:W-:Y:S01]  /*30c00*/  VIADD R2, R0, 0x10 ;  /* 0x0000001000027836 */ /* 0x000fe20000000000 */
[----:B------:R-:W-:Y:S01]  /*30c10*/  SHF.L.U32 R0, R3, R0, RZ ;  /* 0x0000000003007219 */ /* 0x000fe200000006ff */
[----:B--2---:R-:W-:-:S03]  /*30c20*/  ULEA UR6, UR5, UR4, 0x18 ;  /* 0x0000000405067291 */ /* 0x004fc6000f8ec0ff */
[----:B------:R-:W-:-:S04]  /*30c30*/  SHF.L.U32 R3, R7, R2, RZ ;  /* 0x0000000207037219 */ /* 0x000fc800000006ff */
[----:B------:R-:W-:Y:S02]  /*30c40*/  LOP3.LUT R0, R3, R0, RZ, 0xfc, !PT ;  /* 0x0000000003007212 */ /* 0x000fe400078efcff */
[----:B------:R-:W1:Y:S02]  /*30c50*/  LDS R5, [UR6] ;  /* 0x00000006ff057984 */ /* 0x000e640008000800 */
[C---:B------:R-:W-:Y:S02]  /*30c60*/  LOP3.LUT R2, R0.reuse, 0xffff, RZ, 0xc0, !PT ;  /* 0x0000ffff00027812 */ /* 0x040fe400078ec0ff */
[----:B-1----:R-:W-:-:S04]  /*30c70*/  LOP3.LUT R3, R0, 0xffff, R5, 0x80, !PT ;  /* 0x0000ffff00037812 */ /* 0x002fc800078e8005 */
[----:B------:R-:W-:-:S13]  /*30c80*/  ISETP.NE.AND P0, PT, R3, R2, PT ;  /* 0x000000020300720c */ /* 0x000fda0003f05270 */
[----:B------:R-:W-:Y:S05]  /*30c90*/  @P0 BRA `(.L_x_16) ;  /* 0x0000000000500947 */ /* 0x000fea0003800000 */
[----:B------:R-:W-:Y:S02]  /*30ca0*/  SHF.R.U32.HI R5, RZ, 0x10, R5 ;  /* 0x00000010ff057819 */ /* 0x000fe40000011605 */
[----:B------:R-:W-:-:S04]  /*30cb0*/  SHF.R.U32.HI R2, RZ, 0x10, R0 ;  /* 0x00000010ff027819 */ /* 0x000fc80000011600 */
[----:B------:R-:W-:-:S04]  /*30cc0*/  LOP3.LUT R5, R5, R2, RZ, 0xc0, !PT ;  /* 0x0000000205057212 */ /* 0x000fc800078ec0ff */
[----:B------:R-:W-:-:S13]  /*30cd0*/  ISETP.NE.AND P0, PT, R5, R2, PT ;  /* 0x000000020500720c */ /* 0x000fda0003f05270 */
[----:B------:R-:W-:Y:S05]  /*30ce0*/  @P0 BRA `(.L_x_17) ;  /* 0x0000000000300947 */ /* 0x000fea0003800000 */
[----:B------:R-:W-:Y:S01]  /*30cf0*/  R2UR UR4, R0 ;  /* 0x00000000000472ca */ /* 0x000fe200000e0000 */
[----:B------:R-:W-:Y:S01]  /*30d00*/  VOTEU.ANY UR5, UPT, PT ;  /* 0x0000000000057886 */ /* 0x000fe200038e0100 */
[----:B------:R-:W1:Y:S01]  /*30d10*/  S2R R0, SR_LANEID ;  /* 0x0000000000007919 */ /* 0x000e620000000000 */
[----:B------:R-:W-:-:S10]  /*30d20*/  UFLO.U32 UR5, UR5 ;  /* 0x00000005000572bd */ /* 0x000fd400080e0000 */
[----:B------:R-:W-:-:S06]  /*30d30*/  ULOP3.LUT UR4, URZ, UR4, URZ, 0x33, !UPT ;  /* 0x00000004ff047292 */ /* 0x000fcc000f8e33ff */
[----:B------:R-:W-:-:S04]  /*30d40*/  MOV R2, UR4 ;  /* 0x0000000400027c02 */ /* 0x000fc80008000f00 */
[----:B------:R-:W2:Y:S02]  /*30d50*/  REDUX UR7, R2 ;  /* 0x00000000020773c4 */ /* 0x000ea40000000000 */
[----:B------:R3:W-:Y:S01]  /*30d60*/  UTCATOMSWS.AND URZ, UR4 ;  /* 0x0000000400ff79e3 */ /* 0x0007e20008000000 */
[----:B-1----:R-:W-:Y:S01]  /*30d70*/  ISETP.EQ.U32.AND P0, PT, R0, UR5, PT ;  /* 0x0000000500007c0c */ /* 0x002fe2000bf02070 */
[----:B--2---:R-:W-:-:S12]  /*30d80*/  IMAD.U32 R0, RZ, RZ, UR7 ;  /* 0x00000007ff007e24 */ /* 0x004fd8000f8e00ff */
[----:B------:R3:W-:Y:S01]  /*30d90*/  @P0 ATOMS.AND RZ, [UR6], R0 ;  /* 0x00000000ffff098c */ /* 0x0007e2000a800006 */
[----:B------:R-:W-:Y:S05]  /*30da0*/  BRA `(.L_x_15) ;  /* 0x0000000000147947 */ /* 0x000fea0003800000 */
.L_x_17:
[----:B------:R-:W-:-:S07]  /*30db0*/  MOV R2, 0x30dd0 ;  /* 0x00030dd000027802 */ /* 0x000fce0000000f00 */
[----:B------:R-:W-:Y:S05]  /*30dc0*/  CALL.REL.NOINC `($__internal_0_$__cuda_sm10x_tcgen05_guardrail_trap_col_being_dealloced_not_returned_by_alloc) ;  /* 0x00000000002c7944 */ /* 0x000fea0003c00000 */
[----:B------:R-:W-:Y:S05]  /*30dd0*/  BRA `(.L_x_15) ;  /* 0x0000000000087947 */ /* 0x000fea0003800000 */
.L_x_16:
[----:B------:R-:W-:-:S07]  /*30de0*/  MOV R2, 0x30e00 ;  /* 0x00030e0000027802 */ /* 0x000fce0000000f00 */
[----:B------:R-:W-:Y:S05]  /*30df0*/  CALL.REL.NOINC `($__internal_2_$__cuda_sm10x_tcgen05_guardrail_trap_unallocated_columns_being_dealloced) ;  /* 0x0000000000387944 */ /* 0x000fea0003c00000 */
.L_x_15:
[----:B------:R-:W-:Y:S01]  /*30e00*/  NOP ;  /* 0x0000000000007918 */ /* 0x000fe20000000000 */
[----:B---3--:R-:W-:Y:S05]  /*30e10*/  EXIT ;  /* 0x000000000000794d */ /* 0x008fea0003800000 */
.L_x_10:
[----:B------:R-:W1:Y:S02]  /*30e20*/  SYNCS.PHASECHK.TRANS64.TRYWAIT P2, [UR8], R4 ;  /* 0x00000004ff0075a7 */ /* 0x000e640008041108 */
[----:B-1----:R-:W-:Y:S05]  /*30e30*/  @!P2 BRA `(.L_x_10) ;  /* 0xfffffffc00f8a947 */ /* 0x002fea000383ffff */
[----:B------:R-:W-:Y:S05]  /*30e40*/  BRA `(.L_x_18) ;  /* 0xfffffee000f47947 */ /* 0x000fea000383ffff */
.L_x_14:
[----:B------:R-:W1:Y:S02]  /*30e50*/  SYNCS.PHASECHK.TRANS64.TRYWAIT P0, [UR8], R0 ;  /* 0x00000000ff0075a7 */ /* 0x000e640008001108 */
[----:B-1----:R-:W-:Y:S05]  /*30e60*/  @!P0 BRA `(.L_x_14) ;  /* 0xfffffffc00f88947 */ /* 0x002fea000383ffff */
[----:B------:R-:W-:Y:S05]  /*30e70*/  BRA `(.L_x_13) ;  /* 0xffffffd400fc7947 */ /* 0x000fea000383ffff */
        .weak           $__internal_0_$__cuda_sm10x_tcgen05_guardrail_trap_col_being_dealloced_not_returned_by_alloc
        .type           $__internal_0_$__cuda_sm10x_tcgen05_guardrail_trap_col_being_dealloced_not_returned_by_alloc,@function
        .size           $__internal_0_$__cuda_sm10x_tcgen05_guardrail_trap_col_being_dealloced_not_returned_by_alloc,($__internal_1_$__cuda_sm10x_tcgen05_guardrail_trap_phase_invalid_during_alloc - $__internal_0_$__cuda_sm10x_tcgen05_guardrail_trap_col_being_dealloced_not_returned_by_alloc)
$__internal_0_$__cuda_sm10x_tcgen05_guardrail_trap_col_being_dealloced_not_returned_by_alloc:
[----:B------:R-:W-:Y:S05]  /*30e80*/  BPT.TRAP 0x1 ;  /* 0x000000040000795c */ /* 0x000fea0000300000 */
[----:B------:R-:W-:-:S04]  /*30e90*/  IMAD.MOV.U32 R3, RZ, RZ, 0x0 ;  /* 0x00000000ff037424 */ /* 0x000fc800078e00ff */
[----:B------:R-:W-:Y:S05]  /*30ea0*/  RET.REL.NODEC R2 `(matmul_kernel) ;  /* 0xfffffcf002547950 */ /* 0x000fea0003c3ffff */
        .weak           $__internal_1_$__cuda_sm10x_tcgen05_guardrail_trap_phase_invalid_during_alloc
        .type           $__internal_1_$__cuda_sm10x_tcgen05_guardrail_trap_phase_invalid_during_alloc,@function
        .size           $__internal_1_$__cuda_sm10x_tcgen05_guardrail_trap_phase_invalid_during_alloc,($__internal_2_$__cuda_sm10x_tcgen05_guardrail_trap_unallocated_columns_being_dealloced - $__internal_1_$__cuda_sm10x_tcgen05_guardrail_trap_phase_invalid_during_alloc)
$__internal_1_$__cuda_sm10x_tcgen05_guardrail_trap_phase_invalid_during_alloc:
[----:B------:R-:W-:Y:S05]  /*30eb0*/  BPT.TRAP 0x1 ;  /* 0x000000040000795c */ /* 0x000fea0000300000 */
[----:B------:R-:W-:-:S04]  /*30ec0*/  HFMA2 R3, -RZ, RZ, 0, 0 ;  /* 0x00000000ff037431 */ /* 0x000fc800000001ff */
[----:B------:R-:W-:Y:S05]  /*30ed0*/  RET.REL.NODEC R2 `(matmul_kernel) ;  /* 0xfffffcf002487950 */ /* 0x000fea0003c3ffff */
        .weak           $__internal_2_$__cuda_sm10x_tcgen05_guardrail_trap_unallocated_columns_being_dealloced
        .type           $__internal_2_$__cuda_sm10x_tcgen05_guardrail_trap_unallocated_columns_being_dealloced,@function
        .size           $__internal_2_$__cuda_sm10x_tcgen05_guardrail_trap_unallocated_columns_being_dealloced,(.L_x_22 - $__internal_2_$__cuda_sm10x_tcgen05_guardrail_trap_unallocated_columns_being_dealloced)
$__internal_2_$__cuda_sm10x_tcgen05_guardrail_trap_unallocated_columns_being_dealloced:
[----:B------:R-:W-:Y:S05]  /*30ee0*/  BPT.TRAP 0x1 ;  /* 0x000000040000795c */ /* 0x000fea0000300000 */
[----:B------:R-:W-:-:S04]  /*30ef0*/  IMAD.MOV.U32 R3, RZ, RZ, 0x0 ;  /* 0x00000000ff037424 */ /* 0x000fc800078e00ff */
[----:B------:R-:W-:Y:S05]  /*30f00*/  RET.REL.NODEC R2 `(matmul_kernel) ;  /* 0xfffffcf0023c7950 */ /* 0x000fea0003c3ffff */
.L_x_19:
[----:B------:R-:W-:-:S00]  /*30f10*/  BRA `(.L_x_19) ;  /* 0xfffffffc00fc7947 */ /* 0x000fc0000383ffff */
[----:B------:R-:W-:-:S00]  /*30f20*/  NOP ;  /* 0x0000000000007918 */ /* 0x000fc00000000000 */
        /* <DEDUP_REMOVED lines=13> */
.L_x_22:


//--------------------- .nv.shared.matmul_kernel  --------------------------
	.section	.nv.shared.matmul_kernel,"aw",@nobits
	.sectionflags	@""
	.align	16
	.zero		1024


//--------------------- .nv.shared.reserved.0     --------------------------
	.section	.nv.shared.reserved.0,"aw",@nobits
	.align	8
	.weak		__nv_reservedSMEM_offset_0_alias
	.size		__nv_reservedSMEM_offset_0_alias, 0, 64
	.other		__nv_reservedSMEM_offset_0_alias,@"STO_CUDA_RESERVED_SHARED STV_DEFAULT"
__nv_reservedSMEM_offset_0_alias:
	.zero		0
.nv.shared.reserved.0:
	.zero		64
	.weak		__nv_reservedSMEM_allocation_phase
	.type		__nv_reservedSMEM_allocation_phase,@object
	.size		__nv_reservedSMEM_allocation_phase,(.L_0 - __nv_reservedSMEM_allocation_phase)
__nv_reservedSMEM_allocation_phase:
	.zero		1
.L_0:
	.zero		7
	.weak		__nv_reservedSMEM_devtool_atexit_pc
	.type		__nv_reservedSMEM_devtool_atexit_pc,@object
	.size		__nv_reservedSMEM_devtool_atexit_pc,(__nv_reservedSMEM_allocation_mask - __nv_reservedSMEM_devtool_atexit_pc)
__nv_reservedSMEM_devtool_atexit_pc:
	.zero		8
	.weak		__nv_reservedSMEM_allocation_mask
	.type		__nv_reservedSMEM_allocation_mask,@object
	.size		__nv_reservedSMEM_allocation_mask,(.L_2 - __nv_reservedSMEM_allocation_mask)
__nv_reservedSMEM_allocation_mask:
	.zero		4
.L_2:


//--------------------- .nv.constant0.matmul_kernel --------------------------
	.section	.nv.constant0.matmul_kernel,"a",@progbits
	.sectionflags	@""
	.align	4
.nv.constant0.matmul_kernel:
	.zero		976


//--------------------- SYMBOLS --------------------------

	.type		.nv.reservedSmem.offset0,@object
	.size		.nv.reservedSmem.offset0,0x4
	.type		.nv.reservedSmem.cap,@object
	.size		.nv.reservedSmem.cap,0x4
